//
// Generated by NVIDIA NVVM Compiler
//
// Compiler Build ID: CL-36424714
// Cuda compilation tools, release 13.0, V13.0.88
// Based on NVVM 20.0.0
//

.version 9.0
.target sm_100
.address_size 64

	// .globl	_Z15agrepKernel32K0v
.const .align 8 .u64 scodon;
.const .align 4 .u32 character_count;
.const .align 4 .u32 overlapping_character_count;
.const .align 4 .u32 overlapping_scodon_count;
.const .align 4 .b8 mask_array_32[16];
.const .align 8 .b8 mask_array_64[32];
.const .align 4 .u32 test_bit_32;
.const .align 8 .u64 test_bit_64;
.const .align 4 .u32 max_match_count;
.const .align 8 .u64 match;
.global .align 4 .u32 match_count;
.extern .shared .align 16 .b8 scodon_header[];

.visible .entry _Z15agrepKernel32K0v()
{
	.reg .pred 	%p<141>;
	.reg .b32 	%r<694>;
	.reg .b64 	%rd<345>;

	mov.u32 	%r1, %ctaid.x;
	shl.b32 	%r2, %r1, 15;
	mov.u32 	%r3, %tid.x;
	or.b32  	%r4, %r2, %r3;
	ld.const.u32 	%r5, [overlapping_scodon_count];
	setp.eq.s32 	%p1, %r5, 1;
	mov.b32 	%r673, 0;
	mov.b32 	%r660, -1;
	ld.const.u64 	%rd1, [scodon];
	@%p1 bra 	$L__BB0_3;
	cvta.to.global.u64 	%rd2, %rd1;
	add.s32 	%r673, %r5, -1;
	neg.s32 	%r646, %r5;
	shl.b32 	%r203, %r3, 2;
	mov.u32 	%r204, scodon_header;
	add.s32 	%r647, %r204, %r203;
	mov.b32 	%r660, -1;
	mov.u64 	%rd12, mask_array_32;
	mov.u32 	%r645, %r4;
$L__BB0_2:
	mul.wide.u32 	%rd8, %r645, 4;
	add.s64 	%rd9, %rd2, %rd8;
	ld.global.u32 	%r205, [%rd9];
	shl.b32 	%r206, %r205, 2;
	cvt.u64.u32 	%rd10, %r206;
	and.b64  	%rd11, %rd10, 12;
	add.s64 	%rd13, %rd12, %rd11;
	ld.const.u32 	%r207, [%rd13];
	shr.u32 	%r208, %r205, 2;
	cvt.u64.u32 	%rd14, %r205;
	and.b64  	%rd15, %rd14, 12;
	add.s64 	%rd16, %rd12, %rd15;
	ld.const.u32 	%r209, [%rd16];
	shl.b32 	%r210, %r660, 2;
	shl.b32 	%r211, %r207, 1;
	or.b32  	%r212, %r210, %r211;
	or.b32  	%r213, %r209, %r212;
	shr.u32 	%r214, %r205, 4;
	cvt.u64.u32 	%rd17, %r208;
	and.b64  	%rd18, %rd17, 12;
	add.s64 	%rd19, %rd12, %rd18;
	ld.const.u32 	%r215, [%rd19];
	shr.u32 	%r216, %r205, 6;
	cvt.u64.u32 	%rd20, %r214;
	and.b64  	%rd21, %rd20, 12;
	add.s64 	%rd22, %rd12, %rd21;
	ld.const.u32 	%r217, [%rd22];
	shl.b32 	%r218, %r213, 2;
	shl.b32 	%r219, %r215, 1;
	or.b32  	%r220, %r218, %r219;
	or.b32  	%r221, %r217, %r220;
	shr.u32 	%r222, %r205, 8;
	cvt.u64.u32 	%rd23, %r216;
	and.b64  	%rd24, %rd23, 12;
	add.s64 	%rd25, %rd12, %rd24;
	ld.const.u32 	%r223, [%rd25];
	shr.u32 	%r224, %r205, 10;
	cvt.u64.u32 	%rd26, %r222;
	and.b64  	%rd27, %rd26, 12;
	add.s64 	%rd28, %rd12, %rd27;
	ld.const.u32 	%r225, [%rd28];
	shl.b32 	%r226, %r221, 2;
	shl.b32 	%r227, %r223, 1;
	or.b32  	%r228, %r226, %r227;
	or.b32  	%r229, %r225, %r228;
	shr.u32 	%r230, %r205, 12;
	cvt.u64.u32 	%rd29, %r224;
	and.b64  	%rd30, %rd29, 12;
	add.s64 	%rd31, %rd12, %rd30;
	ld.const.u32 	%r231, [%rd31];
	shr.u32 	%r232, %r205, 14;
	cvt.u64.u32 	%rd32, %r230;
	and.b64  	%rd33, %rd32, 12;
	add.s64 	%rd34, %rd12, %rd33;
	ld.const.u32 	%r233, [%rd34];
	shl.b32 	%r234, %r229, 2;
	shl.b32 	%r235, %r231, 1;
	or.b32  	%r236, %r234, %r235;
	or.b32  	%r237, %r233, %r236;
	shr.u32 	%r238, %r205, 16;
	cvt.u64.u32 	%rd35, %r232;
	and.b64  	%rd36, %rd35, 12;
	add.s64 	%rd37, %rd12, %rd36;
	ld.const.u32 	%r239, [%rd37];
	shr.u32 	%r240, %r205, 18;
	cvt.u64.u32 	%rd38, %r238;
	and.b64  	%rd39, %rd38, 12;
	add.s64 	%rd40, %rd12, %rd39;
	ld.const.u32 	%r241, [%rd40];
	shl.b32 	%r242, %r237, 2;
	shl.b32 	%r243, %r239, 1;
	or.b32  	%r244, %r242, %r243;
	or.b32  	%r245, %r241, %r244;
	shr.u32 	%r246, %r205, 20;
	cvt.u64.u32 	%rd41, %r240;
	and.b64  	%rd42, %rd41, 12;
	add.s64 	%rd43, %rd12, %rd42;
	ld.const.u32 	%r247, [%rd43];
	shr.u32 	%r248, %r205, 22;
	cvt.u64.u32 	%rd44, %r246;
	and.b64  	%rd45, %rd44, 12;
	add.s64 	%rd46, %rd12, %rd45;
	ld.const.u32 	%r249, [%rd46];
	shl.b32 	%r250, %r245, 2;
	shl.b32 	%r251, %r247, 1;
	or.b32  	%r252, %r250, %r251;
	or.b32  	%r253, %r249, %r252;
	shr.u32 	%r254, %r205, 24;
	cvt.u64.u32 	%rd47, %r248;
	and.b64  	%rd48, %rd47, 12;
	add.s64 	%rd49, %rd12, %rd48;
	ld.const.u32 	%r255, [%rd49];
	shr.u32 	%r256, %r205, 26;
	cvt.u64.u32 	%rd50, %r254;
	and.b64  	%rd51, %rd50, 12;
	add.s64 	%rd52, %rd12, %rd51;
	ld.const.u32 	%r257, [%rd52];
	shl.b32 	%r258, %r253, 2;
	shl.b32 	%r259, %r255, 1;
	or.b32  	%r260, %r258, %r259;
	or.b32  	%r261, %r257, %r260;
	cvt.u64.u32 	%rd53, %r256;
	and.b64  	%rd54, %rd53, 12;
	add.s64 	%rd55, %rd12, %rd54;
	ld.const.u32 	%r262, [%rd55];
	shr.u32 	%r263, %r205, 30;
	mul.wide.u32 	%rd56, %r263, 4;
	add.s64 	%rd57, %rd12, %rd56;
	ld.const.u32 	%r264, [%rd57];
	shl.b32 	%r265, %r261, 2;
	shl.b32 	%r266, %r262, 1;
	or.b32  	%r267, %r265, %r266;
	or.b32  	%r660, %r264, %r267;
	st.shared.u32 	[%r647], %r205;
	add.s32 	%r647, %r647, 512;
	add.s32 	%r646, %r646, 1;
	add.s32 	%r645, %r645, 128;
	setp.ne.s32 	%p2, %r646, -1;
	@%p2 bra 	$L__BB0_2;
$L__BB0_3:
	cvta.to.global.u64 	%rd3, %rd1;
	shl.b32 	%r269, %r673, 7;
	add.s32 	%r671, %r269, %r4;
	mul.wide.u32 	%rd58, %r671, 4;
	add.s64 	%rd59, %rd3, %rd58;
	ld.global.u32 	%r20, [%rd59];
	ld.const.u32 	%r270, [overlapping_character_count];
	add.s32 	%r21, %r270, 16;
	shl.b32 	%r22, %r5, 4;
	setp.eq.s32 	%p3, %r21, %r22;
	mov.b32 	%r661, 0;
	@%p3 bra 	$L__BB0_15;
	sub.s32 	%r273, %r21, %r22;
	max.u32 	%r661, %r273, 1;
	and.b32  	%r24, %r661, 7;
	setp.lt.u32 	%p4, %r273, 8;
	mov.b32 	%r652, 0;
	@%p4 bra 	$L__BB0_7;
	and.b32  	%r652, %r661, -8;
	neg.s32 	%r663, %r652;
	mov.b32 	%r662, 8;
	mov.u64 	%rd62, mask_array_32;
$L__BB0_6:
	.pragma "nounroll";
	add.s32 	%r275, %r662, -8;
	shr.u32 	%r276, %r20, %r275;
	shl.b32 	%r277, %r276, 2;
	cvt.u64.u32 	%rd60, %r277;
	and.b64  	%rd61, %rd60, 12;
	add.s64 	%rd63, %rd62, %rd61;
	ld.const.u32 	%r278, [%rd63];
	add.s32 	%r279, %r662, -6;
	shr.u32 	%r280, %r20, %r279;
	shl.b32 	%r281, %r280, 2;
	cvt.u64.u32 	%rd64, %r281;
	and.b64  	%rd65, %rd64, 12;
	add.s64 	%rd66, %rd62, %rd65;
	ld.const.u32 	%r282, [%rd66];
	shl.b32 	%r283, %r660, 2;
	shl.b32 	%r284, %r278, 1;
	or.b32  	%r285, %r283, %r284;
	or.b32  	%r286, %r282, %r285;
	add.s32 	%r287, %r662, -4;
	shr.u32 	%r288, %r20, %r287;
	shl.b32 	%r289, %r288, 2;
	cvt.u64.u32 	%rd67, %r289;
	and.b64  	%rd68, %rd67, 12;
	add.s64 	%rd69, %rd62, %rd68;
	ld.const.u32 	%r290, [%rd69];
	add.s32 	%r291, %r662, -2;
	shr.u32 	%r292, %r20, %r291;
	shl.b32 	%r293, %r292, 2;
	cvt.u64.u32 	%rd70, %r293;
	and.b64  	%rd71, %rd70, 12;
	add.s64 	%rd72, %rd62, %rd71;
	ld.const.u32 	%r294, [%rd72];
	shl.b32 	%r295, %r286, 2;
	shl.b32 	%r296, %r290, 1;
	or.b32  	%r297, %r295, %r296;
	or.b32  	%r298, %r294, %r297;
	add.s32 	%r299, %r662, 6;
	shr.u32 	%r300, %r20, %r662;
	shl.b32 	%r301, %r300, 2;
	cvt.u64.u32 	%rd73, %r301;
	and.b64  	%rd74, %rd73, 12;
	add.s64 	%rd75, %rd62, %rd74;
	ld.const.u32 	%r302, [%rd75];
	add.s32 	%r303, %r662, 2;
	shr.u32 	%r304, %r20, %r303;
	shl.b32 	%r305, %r304, 2;
	cvt.u64.u32 	%rd76, %r305;
	and.b64  	%rd77, %rd76, 12;
	add.s64 	%rd78, %rd62, %rd77;
	ld.const.u32 	%r306, [%rd78];
	shl.b32 	%r307, %r298, 2;
	shl.b32 	%r308, %r302, 1;
	or.b32  	%r309, %r307, %r308;
	or.b32  	%r310, %r306, %r309;
	add.s32 	%r311, %r662, 4;
	shr.u32 	%r312, %r20, %r311;
	shl.b32 	%r313, %r312, 2;
	cvt.u64.u32 	%rd79, %r313;
	and.b64  	%rd80, %rd79, 12;
	add.s64 	%rd81, %rd62, %rd80;
	ld.const.u32 	%r314, [%rd81];
	shr.u32 	%r315, %r20, %r299;
	shl.b32 	%r316, %r315, 2;
	cvt.u64.u32 	%rd82, %r316;
	and.b64  	%rd83, %rd82, 12;
	add.s64 	%rd84, %rd62, %rd83;
	ld.const.u32 	%r317, [%rd84];
	shl.b32 	%r318, %r310, 2;
	shl.b32 	%r319, %r314, 1;
	or.b32  	%r320, %r318, %r319;
	or.b32  	%r660, %r317, %r320;
	add.s32 	%r663, %r663, 8;
	add.s32 	%r662, %r662, 16;
	setp.eq.s32 	%p5, %r663, 0;
	@%p5 bra 	$L__BB0_7;
	bra.uni 	$L__BB0_6;
$L__BB0_7:
	setp.eq.s32 	%p6, %r24, 0;
	@%p6 bra 	$L__BB0_15;
	and.b32  	%r30, %r661, 3;
	setp.lt.u32 	%p7, %r24, 4;
	@%p7 bra 	$L__BB0_10;
	shl.b32 	%r322, %r652, 1;
	shr.u32 	%r323, %r20, %r322;
	shl.b32 	%r324, %r323, 2;
	cvt.u64.u32 	%rd85, %r324;
	and.b64  	%rd86, %rd85, 12;
	mov.u64 	%rd87, mask_array_32;
	add.s64 	%rd88, %rd87, %rd86;
	ld.const.u32 	%r325, [%rd88];
	add.s32 	%r326, %r322, 2;
	shr.u32 	%r327, %r20, %r326;
	shl.b32 	%r328, %r327, 2;
	cvt.u64.u32 	%rd89, %r328;
	and.b64  	%rd90, %rd89, 12;
	add.s64 	%rd91, %rd87, %rd90;
	ld.const.u32 	%r329, [%rd91];
	shl.b32 	%r330, %r660, 2;
	shl.b32 	%r331, %r325, 1;
	or.b32  	%r332, %r330, %r331;
	or.b32  	%r333, %r329, %r332;
	add.s32 	%r334, %r322, 4;
	shr.u32 	%r335, %r20, %r334;
	shl.b32 	%r336, %r335, 2;
	cvt.u64.u32 	%rd92, %r336;
	and.b64  	%rd93, %rd92, 12;
	add.s64 	%rd94, %rd87, %rd93;
	ld.const.u32 	%r337, [%rd94];
	add.s32 	%r338, %r322, 6;
	shr.u32 	%r339, %r20, %r338;
	shl.b32 	%r340, %r339, 2;
	cvt.u64.u32 	%rd95, %r340;
	and.b64  	%rd96, %rd95, 12;
	add.s64 	%rd97, %rd87, %rd96;
	ld.const.u32 	%r341, [%rd97];
	shl.b32 	%r342, %r333, 2;
	shl.b32 	%r343, %r337, 1;
	or.b32  	%r344, %r342, %r343;
	or.b32  	%r660, %r341, %r344;
	sub.s32 	%r652, %r334, %r652;
$L__BB0_10:
	setp.eq.s32 	%p8, %r30, 0;
	@%p8 bra 	$L__BB0_15;
	setp.eq.s32 	%p9, %r30, 1;
	@%p9 bra 	$L__BB0_13;
	shl.b32 	%r346, %r652, 1;
	shr.u32 	%r347, %r20, %r346;
	shl.b32 	%r348, %r347, 2;
	cvt.u64.u32 	%rd98, %r348;
	and.b64  	%rd99, %rd98, 12;
	mov.u64 	%rd100, mask_array_32;
	add.s64 	%rd101, %rd100, %rd99;
	ld.const.u32 	%r349, [%rd101];
	add.s32 	%r350, %r346, 2;
	shr.u32 	%r351, %r20, %r350;
	shl.b32 	%r352, %r351, 2;
	cvt.u64.u32 	%rd102, %r352;
	and.b64  	%rd103, %rd102, 12;
	add.s64 	%rd104, %rd100, %rd103;
	ld.const.u32 	%r353, [%rd104];
	shl.b32 	%r354, %r660, 2;
	shl.b32 	%r355, %r349, 1;
	or.b32  	%r356, %r354, %r355;
	or.b32  	%r660, %r353, %r356;
	sub.s32 	%r652, %r350, %r652;
$L__BB0_13:
	and.b32  	%r357, %r661, 1;
	setp.eq.b32 	%p10, %r357, 1;
	not.pred 	%p11, %p10;
	@%p11 bra 	$L__BB0_15;
	shl.b32 	%r358, %r652, 1;
	shr.u32 	%r359, %r20, %r358;
	shl.b32 	%r360, %r359, 2;
	cvt.u64.u32 	%rd105, %r360;
	and.b64  	%rd106, %rd105, 12;
	mov.u64 	%rd107, mask_array_32;
	add.s64 	%rd108, %rd107, %rd106;
	ld.const.u32 	%r361, [%rd108];
	shl.b32 	%r362, %r660, 1;
	or.b32  	%r660, %r361, %r362;
$L__BB0_15:
	setp.gt.u32 	%p12, %r661, 15;
	@%p12 bra 	$L__BB0_22;
	ld.const.u32 	%r44, [test_bit_32];
	ld.const.u32 	%r45, [max_match_count];
	mad.lo.s32 	%r363, %r3, 255, %r4;
	add.s32 	%r364, %r673, %r363;
	shl.b32 	%r365, %r364, 4;
	ld.const.u32 	%r46, [character_count];
	ld.const.u64 	%rd109, [match];
	cvta.to.global.u64 	%rd4, %rd109;
	add.s32 	%r666, %r661, %r365;
	shl.b32 	%r665, %r661, 1;
	mov.u64 	%rd112, mask_array_32;
$L__BB0_17:
	shr.u32 	%r366, %r20, %r665;
	shl.b32 	%r367, %r366, 2;
	cvt.u64.u32 	%rd110, %r367;
	and.b64  	%rd111, %rd110, 12;
	add.s64 	%rd113, %rd112, %rd111;
	ld.const.u32 	%r368, [%rd113];
	shl.b32 	%r369, %r660, 1;
	or.b32  	%r660, %r368, %r369;
	and.b32  	%r370, %r660, %r44;
	setp.ne.s32 	%p13, %r370, 0;
	@%p13 bra 	$L__BB0_21;
	ld.volatile.global.u32 	%r371, [match_count];
	setp.ge.u32 	%p14, %r371, %r45;
	@%p14 bra 	$L__BB0_21;
	setp.gt.u32 	%p15, %r666, %r46;
	@%p15 bra 	$L__BB0_21;
	atom.global.add.u32 	%r372, [match_count], 1;
	mul.wide.u32 	%rd114, %r372, 4;
	add.s64 	%rd115, %rd4, %rd114;
	st.global.u32 	[%rd115], %r666;
$L__BB0_21:
	add.s32 	%r661, %r661, 1;
	add.s32 	%r666, %r666, 1;
	add.s32 	%r665, %r665, 2;
	setp.ne.s32 	%p16, %r661, 16;
	@%p16 bra 	$L__BB0_17;
$L__BB0_22:
	shl.b32 	%r373, %r673, 9;
	mov.u32 	%r374, scodon_header;
	add.s32 	%r375, %r374, %r373;
	shl.b32 	%r376, %r3, 2;
	add.s32 	%r377, %r375, %r376;
	st.shared.u32 	[%r377], %r20;
	bar.sync 	0;
	add.s32 	%r378, %r673, 1;
	setp.gt.u32 	%p17, %r378, 255;
	@%p17 bra 	$L__BB0_89;
	ld.const.u32 	%r64, [test_bit_32];
	ld.const.u32 	%r65, [max_match_count];
	ld.const.u32 	%r66, [character_count];
	ld.const.u64 	%rd116, [match];
	cvta.to.global.u64 	%rd5, %rd116;
	shl.b32 	%r379, %r1, 19;
	shl.b32 	%r380, %r3, 12;
	add.s32 	%r381, %r379, %r380;
	shl.b32 	%r382, %r673, 4;
	add.s32 	%r383, %r381, %r382;
	add.s32 	%r672, %r383, 17;
	mov.u64 	%rd121, mask_array_32;
$L__BB0_24:
	add.s32 	%r671, %r671, 128;
	mul.wide.u32 	%rd117, %r671, 4;
	add.s64 	%rd118, %rd3, %rd117;
	ld.global.u32 	%r82, [%rd118];
	shl.b32 	%r384, %r82, 2;
	cvt.u64.u32 	%rd119, %r384;
	and.b64  	%rd120, %rd119, 12;
	add.s64 	%rd122, %rd121, %rd120;
	ld.const.u32 	%r385, [%rd122];
	shl.b32 	%r386, %r660, 1;
	or.b32  	%r83, %r385, %r386;
	and.b32  	%r387, %r83, %r64;
	setp.ne.s32 	%p18, %r387, 0;
	@%p18 bra 	$L__BB0_28;
	ld.volatile.global.u32 	%r388, [match_count];
	setp.ge.u32 	%p19, %r388, %r65;
	@%p19 bra 	$L__BB0_28;
	add.s32 	%r84, %r672, -1;
	setp.gt.u32 	%p20, %r84, %r66;
	@%p20 bra 	$L__BB0_28;
	atom.global.add.u32 	%r389, [match_count], 1;
	mul.wide.u32 	%rd123, %r389, 4;
	add.s64 	%rd124, %rd5, %rd123;
	st.global.u32 	[%rd124], %r84;
$L__BB0_28:
	cvt.u64.u32 	%rd125, %r82;
	and.b64  	%rd126, %rd125, 12;
	add.s64 	%rd128, %rd121, %rd126;
	ld.const.u32 	%r390, [%rd128];
	shl.b32 	%r391, %r83, 1;
	or.b32  	%r85, %r390, %r391;
	and.b32  	%r392, %r85, %r64;
	setp.ne.s32 	%p21, %r392, 0;
	@%p21 bra 	$L__BB0_32;
	ld.volatile.global.u32 	%r393, [match_count];
	setp.ge.u32 	%p22, %r393, %r65;
	@%p22 bra 	$L__BB0_32;
	add.s32 	%r394, %r672, -1;
	setp.ge.u32 	%p23, %r394, %r66;
	@%p23 bra 	$L__BB0_32;
	atom.global.add.u32 	%r395, [match_count], 1;
	mul.wide.u32 	%rd129, %r395, 4;
	add.s64 	%rd130, %rd5, %rd129;
	st.global.u32 	[%rd130], %r672;
$L__BB0_32:
	shr.u32 	%r396, %r82, 2;
	cvt.u64.u32 	%rd131, %r396;
	and.b64  	%rd132, %rd131, 12;
	add.s64 	%rd134, %rd121, %rd132;
	ld.const.u32 	%r397, [%rd134];
	shl.b32 	%r398, %r85, 1;
	or.b32  	%r86, %r397, %r398;
	and.b32  	%r399, %r86, %r64;
	setp.ne.s32 	%p24, %r399, 0;
	@%p24 bra 	$L__BB0_36;
	ld.volatile.global.u32 	%r400, [match_count];
	setp.ge.u32 	%p25, %r400, %r65;
	@%p25 bra 	$L__BB0_36;
	add.s32 	%r87, %r672, 1;
	setp.gt.u32 	%p26, %r87, %r66;
	@%p26 bra 	$L__BB0_36;
	atom.global.add.u32 	%r401, [match_count], 1;
	mul.wide.u32 	%rd135, %r401, 4;
	add.s64 	%rd136, %rd5, %rd135;
	st.global.u32 	[%rd136], %r87;
$L__BB0_36:
	shr.u32 	%r402, %r82, 4;
	cvt.u64.u32 	%rd137, %r402;
	and.b64  	%rd138, %rd137, 12;
	add.s64 	%rd140, %rd121, %rd138;
	ld.const.u32 	%r403, [%rd140];
	shl.b32 	%r404, %r86, 1;
	or.b32  	%r88, %r403, %r404;
	and.b32  	%r405, %r88, %r64;
	setp.ne.s32 	%p27, %r405, 0;
	@%p27 bra 	$L__BB0_40;
	ld.volatile.global.u32 	%r406, [match_count];
	setp.ge.u32 	%p28, %r406, %r65;
	@%p28 bra 	$L__BB0_40;
	add.s32 	%r89, %r672, 2;
	setp.gt.u32 	%p29, %r89, %r66;
	@%p29 bra 	$L__BB0_40;
	atom.global.add.u32 	%r407, [match_count], 1;
	mul.wide.u32 	%rd141, %r407, 4;
	add.s64 	%rd142, %rd5, %rd141;
	st.global.u32 	[%rd142], %r89;
$L__BB0_40:
	shr.u32 	%r408, %r82, 6;
	cvt.u64.u32 	%rd143, %r408;
	and.b64  	%rd144, %rd143, 12;
	add.s64 	%rd146, %rd121, %rd144;
	ld.const.u32 	%r409, [%rd146];
	shl.b32 	%r410, %r88, 1;
	or.b32  	%r90, %r409, %r410;
	and.b32  	%r411, %r90, %r64;
	setp.ne.s32 	%p30, %r411, 0;
	@%p30 bra 	$L__BB0_44;
	ld.volatile.global.u32 	%r412, [match_count];
	setp.ge.u32 	%p31, %r412, %r65;
	@%p31 bra 	$L__BB0_44;
	add.s32 	%r91, %r672, 3;
	setp.gt.u32 	%p32, %r91, %r66;
	@%p32 bra 	$L__BB0_44;
	atom.global.add.u32 	%r413, [match_count], 1;
	mul.wide.u32 	%rd147, %r413, 4;
	add.s64 	%rd148, %rd5, %rd147;
	st.global.u32 	[%rd148], %r91;
$L__BB0_44:
	shr.u32 	%r414, %r82, 8;
	cvt.u64.u32 	%rd149, %r414;
	and.b64  	%rd150, %rd149, 12;
	add.s64 	%rd152, %rd121, %rd150;
	ld.const.u32 	%r415, [%rd152];
	shl.b32 	%r416, %r90, 1;
	or.b32  	%r92, %r415, %r416;
	and.b32  	%r417, %r92, %r64;
	setp.ne.s32 	%p33, %r417, 0;
	@%p33 bra 	$L__BB0_48;
	ld.volatile.global.u32 	%r418, [match_count];
	setp.ge.u32 	%p34, %r418, %r65;
	@%p34 bra 	$L__BB0_48;
	add.s32 	%r93, %r672, 4;
	setp.gt.u32 	%p35, %r93, %r66;
	@%p35 bra 	$L__BB0_48;
	atom.global.add.u32 	%r419, [match_count], 1;
	mul.wide.u32 	%rd153, %r419, 4;
	add.s64 	%rd154, %rd5, %rd153;
	st.global.u32 	[%rd154], %r93;
$L__BB0_48:
	shr.u32 	%r420, %r82, 10;
	cvt.u64.u32 	%rd155, %r420;
	and.b64  	%rd156, %rd155, 12;
	add.s64 	%rd158, %rd121, %rd156;
	ld.const.u32 	%r421, [%rd158];
	shl.b32 	%r422, %r92, 1;
	or.b32  	%r94, %r421, %r422;
	and.b32  	%r423, %r94, %r64;
	setp.ne.s32 	%p36, %r423, 0;
	@%p36 bra 	$L__BB0_52;
	ld.volatile.global.u32 	%r424, [match_count];
	setp.ge.u32 	%p37, %r424, %r65;
	@%p37 bra 	$L__BB0_52;
	add.s32 	%r95, %r672, 5;
	setp.gt.u32 	%p38, %r95, %r66;
	@%p38 bra 	$L__BB0_52;
	atom.global.add.u32 	%r425, [match_count], 1;
	mul.wide.u32 	%rd159, %r425, 4;
	add.s64 	%rd160, %rd5, %rd159;
	st.global.u32 	[%rd160], %r95;
$L__BB0_52:
	shr.u32 	%r426, %r82, 12;
	cvt.u64.u32 	%rd161, %r426;
	and.b64  	%rd162, %rd161, 12;
	add.s64 	%rd164, %rd121, %rd162;
	ld.const.u32 	%r427, [%rd164];
	shl.b32 	%r428, %r94, 1;
	or.b32  	%r96, %r427, %r428;
	and.b32  	%r429, %r96, %r64;
	setp.ne.s32 	%p39, %r429, 0;
	@%p39 bra 	$L__BB0_56;
	ld.volatile.global.u32 	%r430, [match_count];
	setp.ge.u32 	%p40, %r430, %r65;
	@%p40 bra 	$L__BB0_56;
	add.s32 	%r97, %r672, 6;
	setp.gt.u32 	%p41, %r97, %r66;
	@%p41 bra 	$L__BB0_56;
	atom.global.add.u32 	%r431, [match_count], 1;
	mul.wide.u32 	%rd165, %r431, 4;
	add.s64 	%rd166, %rd5, %rd165;
	st.global.u32 	[%rd166], %r97;
$L__BB0_56:
	shr.u32 	%r432, %r82, 14;
	cvt.u64.u32 	%rd167, %r432;
	and.b64  	%rd168, %rd167, 12;
	add.s64 	%rd170, %rd121, %rd168;
	ld.const.u32 	%r433, [%rd170];
	shl.b32 	%r434, %r96, 1;
	or.b32  	%r98, %r433, %r434;
	and.b32  	%r435, %r98, %r64;
	setp.ne.s32 	%p42, %r435, 0;
	@%p42 bra 	$L__BB0_60;
	ld.volatile.global.u32 	%r436, [match_count];
	setp.ge.u32 	%p43, %r436, %r65;
	@%p43 bra 	$L__BB0_60;
	add.s32 	%r99, %r672, 7;
	setp.gt.u32 	%p44, %r99, %r66;
	@%p44 bra 	$L__BB0_60;
	atom.global.add.u32 	%r437, [match_count], 1;
	mul.wide.u32 	%rd171, %r437, 4;
	add.s64 	%rd172, %rd5, %rd171;
	st.global.u32 	[%rd172], %r99;
$L__BB0_60:
	shr.u32 	%r438, %r82, 16;
	cvt.u64.u32 	%rd173, %r438;
	and.b64  	%rd174, %rd173, 12;
	add.s64 	%rd176, %rd121, %rd174;
	ld.const.u32 	%r439, [%rd176];
	shl.b32 	%r440, %r98, 1;
	or.b32  	%r100, %r439, %r440;
	and.b32  	%r441, %r100, %r64;
	setp.ne.s32 	%p45, %r441, 0;
	@%p45 bra 	$L__BB0_64;
	ld.volatile.global.u32 	%r442, [match_count];
	setp.ge.u32 	%p46, %r442, %r65;
	@%p46 bra 	$L__BB0_64;
	add.s32 	%r101, %r672, 8;
	setp.gt.u32 	%p47, %r101, %r66;
	@%p47 bra 	$L__BB0_64;
	atom.global.add.u32 	%r443, [match_count], 1;
	mul.wide.u32 	%rd177, %r443, 4;
	add.s64 	%rd178, %rd5, %rd177;
	st.global.u32 	[%rd178], %r101;
$L__BB0_64:
	shr.u32 	%r444, %r82, 18;
	cvt.u64.u32 	%rd179, %r444;
	and.b64  	%rd180, %rd179, 12;
	add.s64 	%rd182, %rd121, %rd180;
	ld.const.u32 	%r445, [%rd182];
	shl.b32 	%r446, %r100, 1;
	or.b32  	%r102, %r445, %r446;
	and.b32  	%r447, %r102, %r64;
	setp.ne.s32 	%p48, %r447, 0;
	@%p48 bra 	$L__BB0_68;
	ld.volatile.global.u32 	%r448, [match_count];
	setp.ge.u32 	%p49, %r448, %r65;
	@%p49 bra 	$L__BB0_68;
	add.s32 	%r103, %r672, 9;
	setp.gt.u32 	%p50, %r103, %r66;
	@%p50 bra 	$L__BB0_68;
	atom.global.add.u32 	%r449, [match_count], 1;
	mul.wide.u32 	%rd183, %r449, 4;
	add.s64 	%rd184, %rd5, %rd183;
	st.global.u32 	[%rd184], %r103;
$L__BB0_68:
	shr.u32 	%r450, %r82, 20;
	cvt.u64.u32 	%rd185, %r450;
	and.b64  	%rd186, %rd185, 12;
	add.s64 	%rd188, %rd121, %rd186;
	ld.const.u32 	%r451, [%rd188];
	shl.b32 	%r452, %r102, 1;
	or.b32  	%r104, %r451, %r452;
	and.b32  	%r453, %r104, %r64;
	setp.ne.s32 	%p51, %r453, 0;
	@%p51 bra 	$L__BB0_72;
	ld.volatile.global.u32 	%r454, [match_count];
	setp.ge.u32 	%p52, %r454, %r65;
	@%p52 bra 	$L__BB0_72;
	add.s32 	%r105, %r672, 10;
	setp.gt.u32 	%p53, %r105, %r66;
	@%p53 bra 	$L__BB0_72;
	atom.global.add.u32 	%r455, [match_count], 1;
	mul.wide.u32 	%rd189, %r455, 4;
	add.s64 	%rd190, %rd5, %rd189;
	st.global.u32 	[%rd190], %r105;
$L__BB0_72:
	shr.u32 	%r456, %r82, 22;
	cvt.u64.u32 	%rd191, %r456;
	and.b64  	%rd192, %rd191, 12;
	add.s64 	%rd194, %rd121, %rd192;
	ld.const.u32 	%r457, [%rd194];
	shl.b32 	%r458, %r104, 1;
	or.b32  	%r106, %r457, %r458;
	and.b32  	%r459, %r106, %r64;
	setp.ne.s32 	%p54, %r459, 0;
	@%p54 bra 	$L__BB0_76;
	ld.volatile.global.u32 	%r460, [match_count];
	setp.ge.u32 	%p55, %r460, %r65;
	@%p55 bra 	$L__BB0_76;
	add.s32 	%r107, %r672, 11;
	setp.gt.u32 	%p56, %r107, %r66;
	@%p56 bra 	$L__BB0_76;
	atom.global.add.u32 	%r461, [match_count], 1;
	mul.wide.u32 	%rd195, %r461, 4;
	add.s64 	%rd196, %rd5, %rd195;
	st.global.u32 	[%rd196], %r107;
$L__BB0_76:
	shr.u32 	%r462, %r82, 24;
	cvt.u64.u32 	%rd197, %r462;
	and.b64  	%rd198, %rd197, 12;
	add.s64 	%rd200, %rd121, %rd198;
	ld.const.u32 	%r463, [%rd200];
	shl.b32 	%r464, %r106, 1;
	or.b32  	%r108, %r463, %r464;
	and.b32  	%r465, %r108, %r64;
	setp.ne.s32 	%p57, %r465, 0;
	@%p57 bra 	$L__BB0_80;
	ld.volatile.global.u32 	%r466, [match_count];
	setp.ge.u32 	%p58, %r466, %r65;
	@%p58 bra 	$L__BB0_80;
	add.s32 	%r109, %r672, 12;
	setp.gt.u32 	%p59, %r109, %r66;
	@%p59 bra 	$L__BB0_80;
	atom.global.add.u32 	%r467, [match_count], 1;
	mul.wide.u32 	%rd201, %r467, 4;
	add.s64 	%rd202, %rd5, %rd201;
	st.global.u32 	[%rd202], %r109;
$L__BB0_80:
	shr.u32 	%r468, %r82, 26;
	cvt.u64.u32 	%rd203, %r468;
	and.b64  	%rd204, %rd203, 12;
	add.s64 	%rd206, %rd121, %rd204;
	ld.const.u32 	%r469, [%rd206];
	shl.b32 	%r470, %r108, 1;
	or.b32  	%r110, %r469, %r470;
	and.b32  	%r471, %r110, %r64;
	setp.ne.s32 	%p60, %r471, 0;
	@%p60 bra 	$L__BB0_84;
	ld.volatile.global.u32 	%r472, [match_count];
	setp.ge.u32 	%p61, %r472, %r65;
	@%p61 bra 	$L__BB0_84;
	add.s32 	%r111, %r672, 13;
	setp.gt.u32 	%p62, %r111, %r66;
	@%p62 bra 	$L__BB0_84;
	atom.global.add.u32 	%r473, [match_count], 1;
	mul.wide.u32 	%rd207, %r473, 4;
	add.s64 	%rd208, %rd5, %rd207;
	st.global.u32 	[%rd208], %r111;
$L__BB0_84:
	shr.u32 	%r474, %r82, 30;
	mul.wide.u32 	%rd209, %r474, 4;
	add.s64 	%rd211, %rd121, %rd209;
	ld.const.u32 	%r475, [%rd211];
	shl.b32 	%r476, %r110, 1;
	or.b32  	%r660, %r475, %r476;
	and.b32  	%r477, %r660, %r64;
	setp.ne.s32 	%p63, %r477, 0;
	@%p63 bra 	$L__BB0_88;
	ld.volatile.global.u32 	%r478, [match_count];
	setp.ge.u32 	%p64, %r478, %r65;
	@%p64 bra 	$L__BB0_88;
	add.s32 	%r113, %r672, 14;
	setp.gt.u32 	%p65, %r113, %r66;
	@%p65 bra 	$L__BB0_88;
	atom.global.add.u32 	%r479, [match_count], 1;
	mul.wide.u32 	%rd212, %r479, 4;
	add.s64 	%rd213, %rd5, %rd212;
	st.global.u32 	[%rd213], %r113;
$L__BB0_88:
	add.s32 	%r673, %r673, 1;
	add.s32 	%r672, %r672, 16;
	setp.eq.s32 	%p66, %r673, 255;
	@%p66 bra 	$L__BB0_89;
	bra.uni 	$L__BB0_24;
$L__BB0_89:
	setp.eq.s32 	%p67, %r5, 1;
	mov.b32 	%r682, 0;
	@%p67 bra 	$L__BB0_157;
	mov.u32 	%r481, %ntid.x;
	add.s32 	%r69, %r481, -1;
	ld.const.u32 	%r70, [test_bit_32];
	ld.const.u32 	%r71, [max_match_count];
	ld.const.u32 	%r72, [character_count];
	ld.const.u64 	%rd214, [match];
	cvta.to.global.u64 	%rd6, %rd214;
	add.s32 	%r682, %r5, -1;
	add.s32 	%r484, %r376, %r374;
	add.s32 	%r678, %r484, 4;
	neg.s32 	%r677, %r5;
	shl.b32 	%r485, %r1, 19;
	shl.b32 	%r486, %r3, 12;
	add.s32 	%r487, %r485, %r486;
	add.s32 	%r676, %r487, 4097;
	mov.u64 	%rd219, mask_array_32;
	mov.u32 	%r675, %r2;
$L__BB0_91:
	setp.ne.s32 	%p68, %r3, %r69;
	@%p68 bra 	$L__BB0_93;
	add.s32 	%r488, %r675, 32768;
	mul.wide.u32 	%rd215, %r488, 4;
	add.s64 	%rd216, %rd3, %rd215;
	ld.global.u32 	%r680, [%rd216];
	bra.uni 	$L__BB0_94;
$L__BB0_93:
	ld.shared.u32 	%r680, [%r678];
$L__BB0_94:
	add.s32 	%r124, %r676, -1;
	shl.b32 	%r489, %r680, 2;
	cvt.u64.u32 	%rd217, %r489;
	and.b64  	%rd218, %rd217, 12;
	add.s64 	%rd220, %rd219, %rd218;
	ld.const.u32 	%r490, [%rd220];
	shl.b32 	%r491, %r660, 1;
	or.b32  	%r125, %r490, %r491;
	and.b32  	%r492, %r125, %r70;
	setp.ne.s32 	%p69, %r492, 0;
	@%p69 bra 	$L__BB0_97;
	ld.volatile.global.u32 	%r493, [match_count];
	setp.ge.u32 	%p70, %r493, %r71;
	setp.gt.u32 	%p71, %r124, %r72;
	or.pred  	%p72, %p70, %p71;
	@%p72 bra 	$L__BB0_97;
	atom.global.add.u32 	%r494, [match_count], 1;
	mul.wide.u32 	%rd221, %r494, 4;
	add.s64 	%rd222, %rd6, %rd221;
	st.global.u32 	[%rd222], %r124;
$L__BB0_97:
	cvt.u64.u32 	%rd223, %r680;
	and.b64  	%rd224, %rd223, 12;
	add.s64 	%rd226, %rd219, %rd224;
	ld.const.u32 	%r495, [%rd226];
	shl.b32 	%r496, %r125, 1;
	or.b32  	%r126, %r495, %r496;
	and.b32  	%r497, %r126, %r70;
	setp.ne.s32 	%p73, %r497, 0;
	@%p73 bra 	$L__BB0_100;
	ld.volatile.global.u32 	%r498, [match_count];
	setp.ge.u32 	%p74, %r498, %r71;
	setp.ge.u32 	%p75, %r124, %r72;
	or.pred  	%p76, %p74, %p75;
	@%p76 bra 	$L__BB0_100;
	atom.global.add.u32 	%r499, [match_count], 1;
	mul.wide.u32 	%rd227, %r499, 4;
	add.s64 	%rd228, %rd6, %rd227;
	st.global.u32 	[%rd228], %r676;
$L__BB0_100:
	shr.u32 	%r500, %r680, 2;
	cvt.u64.u32 	%rd229, %r500;
	and.b64  	%rd230, %rd229, 12;
	add.s64 	%rd232, %rd219, %rd230;
	ld.const.u32 	%r501, [%rd232];
	shl.b32 	%r502, %r126, 1;
	or.b32  	%r127, %r501, %r502;
	and.b32  	%r503, %r127, %r70;
	setp.ne.s32 	%p77, %r503, 0;
	@%p77 bra 	$L__BB0_104;
	ld.volatile.global.u32 	%r504, [match_count];
	setp.ge.u32 	%p78, %r504, %r71;
	@%p78 bra 	$L__BB0_104;
	add.s32 	%r128, %r676, 1;
	setp.gt.u32 	%p79, %r128, %r72;
	@%p79 bra 	$L__BB0_104;
	atom.global.add.u32 	%r505, [match_count], 1;
	mul.wide.u32 	%rd233, %r505, 4;
	add.s64 	%rd234, %rd6, %rd233;
	st.global.u32 	[%rd234], %r128;
$L__BB0_104:
	shr.u32 	%r506, %r680, 4;
	cvt.u64.u32 	%rd235, %r506;
	and.b64  	%rd236, %rd235, 12;
	add.s64 	%rd238, %rd219, %rd236;
	ld.const.u32 	%r507, [%rd238];
	shl.b32 	%r508, %r127, 1;
	or.b32  	%r129, %r507, %r508;
	and.b32  	%r509, %r129, %r70;
	setp.ne.s32 	%p80, %r509, 0;
	@%p80 bra 	$L__BB0_108;
	ld.volatile.global.u32 	%r510, [match_count];
	setp.ge.u32 	%p81, %r510, %r71;
	@%p81 bra 	$L__BB0_108;
	add.s32 	%r130, %r676, 2;
	setp.gt.u32 	%p82, %r130, %r72;
	@%p82 bra 	$L__BB0_108;
	atom.global.add.u32 	%r511, [match_count], 1;
	mul.wide.u32 	%rd239, %r511, 4;
	add.s64 	%rd240, %rd6, %rd239;
	st.global.u32 	[%rd240], %r130;
$L__BB0_108:
	shr.u32 	%r512, %r680, 6;
	cvt.u64.u32 	%rd241, %r512;
	and.b64  	%rd242, %rd241, 12;
	add.s64 	%rd244, %rd219, %rd242;
	ld.const.u32 	%r513, [%rd244];
	shl.b32 	%r514, %r129, 1;
	or.b32  	%r131, %r513, %r514;
	and.b32  	%r515, %r131, %r70;
	setp.ne.s32 	%p83, %r515, 0;
	@%p83 bra 	$L__BB0_112;
	ld.volatile.global.u32 	%r516, [match_count];
	setp.ge.u32 	%p84, %r516, %r71;
	@%p84 bra 	$L__BB0_112;
	add.s32 	%r132, %r676, 3;
	setp.gt.u32 	%p85, %r132, %r72;
	@%p85 bra 	$L__BB0_112;
	atom.global.add.u32 	%r517, [match_count], 1;
	mul.wide.u32 	%rd245, %r517, 4;
	add.s64 	%rd246, %rd6, %rd245;
	st.global.u32 	[%rd246], %r132;
$L__BB0_112:
	shr.u32 	%r518, %r680, 8;
	cvt.u64.u32 	%rd247, %r518;
	and.b64  	%rd248, %rd247, 12;
	add.s64 	%rd250, %rd219, %rd248;
	ld.const.u32 	%r519, [%rd250];
	shl.b32 	%r520, %r131, 1;
	or.b32  	%r133, %r519, %r520;
	and.b32  	%r521, %r133, %r70;
	setp.ne.s32 	%p86, %r521, 0;
	@%p86 bra 	$L__BB0_116;
	ld.volatile.global.u32 	%r522, [match_count];
	setp.ge.u32 	%p87, %r522, %r71;
	@%p87 bra 	$L__BB0_116;
	add.s32 	%r134, %r676, 4;
	setp.gt.u32 	%p88, %r134, %r72;
	@%p88 bra 	$L__BB0_116;
	atom.global.add.u32 	%r523, [match_count], 1;
	mul.wide.u32 	%rd251, %r523, 4;
	add.s64 	%rd252, %rd6, %rd251;
	st.global.u32 	[%rd252], %r134;
$L__BB0_116:
	shr.u32 	%r524, %r680, 10;
	cvt.u64.u32 	%rd253, %r524;
	and.b64  	%rd254, %rd253, 12;
	add.s64 	%rd256, %rd219, %rd254;
	ld.const.u32 	%r525, [%rd256];
	shl.b32 	%r526, %r133, 1;
	or.b32  	%r135, %r525, %r526;
	and.b32  	%r527, %r135, %r70;
	setp.ne.s32 	%p89, %r527, 0;
	@%p89 bra 	$L__BB0_120;
	ld.volatile.global.u32 	%r528, [match_count];
	setp.ge.u32 	%p90, %r528, %r71;
	@%p90 bra 	$L__BB0_120;
	add.s32 	%r136, %r676, 5;
	setp.gt.u32 	%p91, %r136, %r72;
	@%p91 bra 	$L__BB0_120;
	atom.global.add.u32 	%r529, [match_count], 1;
	mul.wide.u32 	%rd257, %r529, 4;
	add.s64 	%rd258, %rd6, %rd257;
	st.global.u32 	[%rd258], %r136;
$L__BB0_120:
	shr.u32 	%r530, %r680, 12;
	cvt.u64.u32 	%rd259, %r530;
	and.b64  	%rd260, %rd259, 12;
	add.s64 	%rd262, %rd219, %rd260;
	ld.const.u32 	%r531, [%rd262];
	shl.b32 	%r532, %r135, 1;
	or.b32  	%r137, %r531, %r532;
	and.b32  	%r533, %r137, %r70;
	setp.ne.s32 	%p92, %r533, 0;
	@%p92 bra 	$L__BB0_124;
	ld.volatile.global.u32 	%r534, [match_count];
	setp.ge.u32 	%p93, %r534, %r71;
	@%p93 bra 	$L__BB0_124;
	add.s32 	%r138, %r676, 6;
	setp.gt.u32 	%p94, %r138, %r72;
	@%p94 bra 	$L__BB0_124;
	atom.global.add.u32 	%r535, [match_count], 1;
	mul.wide.u32 	%rd263, %r535, 4;
	add.s64 	%rd264, %rd6, %rd263;
	st.global.u32 	[%rd264], %r138;
$L__BB0_124:
	shr.u32 	%r536, %r680, 14;
	cvt.u64.u32 	%rd265, %r536;
	and.b64  	%rd266, %rd265, 12;
	add.s64 	%rd268, %rd219, %rd266;
	ld.const.u32 	%r537, [%rd268];
	shl.b32 	%r538, %r137, 1;
	or.b32  	%r139, %r537, %r538;
	and.b32  	%r539, %r139, %r70;
	setp.ne.s32 	%p95, %r539, 0;
	@%p95 bra 	$L__BB0_128;
	ld.volatile.global.u32 	%r540, [match_count];
	setp.ge.u32 	%p96, %r540, %r71;
	@%p96 bra 	$L__BB0_128;
	add.s32 	%r140, %r676, 7;
	setp.gt.u32 	%p97, %r140, %r72;
	@%p97 bra 	$L__BB0_128;
	atom.global.add.u32 	%r541, [match_count], 1;
	mul.wide.u32 	%rd269, %r541, 4;
	add.s64 	%rd270, %rd6, %rd269;
	st.global.u32 	[%rd270], %r140;
$L__BB0_128:
	shr.u32 	%r542, %r680, 16;
	cvt.u64.u32 	%rd271, %r542;
	and.b64  	%rd272, %rd271, 12;
	add.s64 	%rd274, %rd219, %rd272;
	ld.const.u32 	%r543, [%rd274];
	shl.b32 	%r544, %r139, 1;
	or.b32  	%r141, %r543, %r544;
	and.b32  	%r545, %r141, %r70;
	setp.ne.s32 	%p98, %r545, 0;
	@%p98 bra 	$L__BB0_132;
	ld.volatile.global.u32 	%r546, [match_count];
	setp.ge.u32 	%p99, %r546, %r71;
	@%p99 bra 	$L__BB0_132;
	add.s32 	%r142, %r676, 8;
	setp.gt.u32 	%p100, %r142, %r72;
	@%p100 bra 	$L__BB0_132;
	atom.global.add.u32 	%r547, [match_count], 1;
	mul.wide.u32 	%rd275, %r547, 4;
	add.s64 	%rd276, %rd6, %rd275;
	st.global.u32 	[%rd276], %r142;
$L__BB0_132:
	shr.u32 	%r548, %r680, 18;
	cvt.u64.u32 	%rd277, %r548;
	and.b64  	%rd278, %rd277, 12;
	add.s64 	%rd280, %rd219, %rd278;
	ld.const.u32 	%r549, [%rd280];
	shl.b32 	%r550, %r141, 1;
	or.b32  	%r143, %r549, %r550;
	and.b32  	%r551, %r143, %r70;
	setp.ne.s32 	%p101, %r551, 0;
	@%p101 bra 	$L__BB0_136;
	ld.volatile.global.u32 	%r552, [match_count];
	setp.ge.u32 	%p102, %r552, %r71;
	@%p102 bra 	$L__BB0_136;
	add.s32 	%r144, %r676, 9;
	setp.gt.u32 	%p103, %r144, %r72;
	@%p103 bra 	$L__BB0_136;
	atom.global.add.u32 	%r553, [match_count], 1;
	mul.wide.u32 	%rd281, %r553, 4;
	add.s64 	%rd282, %rd6, %rd281;
	st.global.u32 	[%rd282], %r144;
$L__BB0_136:
	shr.u32 	%r554, %r680, 20;
	cvt.u64.u32 	%rd283, %r554;
	and.b64  	%rd284, %rd283, 12;
	add.s64 	%rd286, %rd219, %rd284;
	ld.const.u32 	%r555, [%rd286];
	shl.b32 	%r556, %r143, 1;
	or.b32  	%r145, %r555, %r556;
	and.b32  	%r557, %r145, %r70;
	setp.ne.s32 	%p104, %r557, 0;
	@%p104 bra 	$L__BB0_140;
	ld.volatile.global.u32 	%r558, [match_count];
	setp.ge.u32 	%p105, %r558, %r71;
	@%p105 bra 	$L__BB0_140;
	add.s32 	%r146, %r676, 10;
	setp.gt.u32 	%p106, %r146, %r72;
	@%p106 bra 	$L__BB0_140;
	atom.global.add.u32 	%r559, [match_count], 1;
	mul.wide.u32 	%rd287, %r559, 4;
	add.s64 	%rd288, %rd6, %rd287;
	st.global.u32 	[%rd288], %r146;
$L__BB0_140:
	shr.u32 	%r560, %r680, 22;
	cvt.u64.u32 	%rd289, %r560;
	and.b64  	%rd290, %rd289, 12;
	add.s64 	%rd292, %rd219, %rd290;
	ld.const.u32 	%r561, [%rd292];
	shl.b32 	%r562, %r145, 1;
	or.b32  	%r147, %r561, %r562;
	and.b32  	%r563, %r147, %r70;
	setp.ne.s32 	%p107, %r563, 0;
	@%p107 bra 	$L__BB0_144;
	ld.volatile.global.u32 	%r564, [match_count];
	setp.ge.u32 	%p108, %r564, %r71;
	@%p108 bra 	$L__BB0_144;
	add.s32 	%r148, %r676, 11;
	setp.gt.u32 	%p109, %r148, %r72;
	@%p109 bra 	$L__BB0_144;
	atom.global.add.u32 	%r565, [match_count], 1;
	mul.wide.u32 	%rd293, %r565, 4;
	add.s64 	%rd294, %rd6, %rd293;
	st.global.u32 	[%rd294], %r148;
$L__BB0_144:
	shr.u32 	%r566, %r680, 24;
	cvt.u64.u32 	%rd295, %r566;
	and.b64  	%rd296, %rd295, 12;
	add.s64 	%rd298, %rd219, %rd296;
	ld.const.u32 	%r567, [%rd298];
	shl.b32 	%r568, %r147, 1;
	or.b32  	%r149, %r567, %r568;
	and.b32  	%r569, %r149, %r70;
	setp.ne.s32 	%p110, %r569, 0;
	@%p110 bra 	$L__BB0_148;
	ld.volatile.global.u32 	%r570, [match_count];
	setp.ge.u32 	%p111, %r570, %r71;
	@%p111 bra 	$L__BB0_148;
	add.s32 	%r150, %r676, 12;
	setp.gt.u32 	%p112, %r150, %r72;
	@%p112 bra 	$L__BB0_148;
	atom.global.add.u32 	%r571, [match_count], 1;
	mul.wide.u32 	%rd299, %r571, 4;
	add.s64 	%rd300, %rd6, %rd299;
	st.global.u32 	[%rd300], %r150;
$L__BB0_148:
	shr.u32 	%r572, %r680, 26;
	cvt.u64.u32 	%rd301, %r572;
	and.b64  	%rd302, %rd301, 12;
	add.s64 	%rd304, %rd219, %rd302;
	ld.const.u32 	%r573, [%rd304];
	shl.b32 	%r574, %r149, 1;
	or.b32  	%r151, %r573, %r574;
	and.b32  	%r575, %r151, %r70;
	setp.ne.s32 	%p113, %r575, 0;
	@%p113 bra 	$L__BB0_152;
	ld.volatile.global.u32 	%r576, [match_count];
	setp.ge.u32 	%p114, %r576, %r71;
	@%p114 bra 	$L__BB0_152;
	add.s32 	%r152, %r676, 13;
	setp.gt.u32 	%p115, %r152, %r72;
	@%p115 bra 	$L__BB0_152;
	atom.global.add.u32 	%r577, [match_count], 1;
	mul.wide.u32 	%rd305, %r577, 4;
	add.s64 	%rd306, %rd6, %rd305;
	st.global.u32 	[%rd306], %r152;
$L__BB0_152:
	shr.u32 	%r578, %r680, 30;
	mul.wide.u32 	%rd307, %r578, 4;
	add.s64 	%rd309, %rd219, %rd307;
	ld.const.u32 	%r579, [%rd309];
	shl.b32 	%r580, %r151, 1;
	or.b32  	%r660, %r579, %r580;
	and.b32  	%r581, %r660, %r70;
	setp.ne.s32 	%p116, %r581, 0;
	@%p116 bra 	$L__BB0_156;
	ld.volatile.global.u32 	%r582, [match_count];
	setp.ge.u32 	%p117, %r582, %r71;
	@%p117 bra 	$L__BB0_156;
	add.s32 	%r154, %r676, 14;
	setp.gt.u32 	%p118, %r154, %r72;
	@%p118 bra 	$L__BB0_156;
	atom.global.add.u32 	%r583, [match_count], 1;
	mul.wide.u32 	%rd310, %r583, 4;
	add.s64 	%rd311, %rd6, %rd310;
	st.global.u32 	[%rd311], %r154;
$L__BB0_156:
	add.s32 	%r678, %r678, 512;
	add.s32 	%r677, %r677, 1;
	add.s32 	%r676, %r676, 16;
	add.s32 	%r675, %r675, 128;
	setp.ne.s32 	%p119, %r677, -1;
	@%p119 bra 	$L__BB0_91;
$L__BB0_157:
	mov.u32 	%r584, %ntid.x;
	add.s32 	%r585, %r584, -1;
	setp.ne.s32 	%p120, %r3, %r585;
	@%p120 bra 	$L__BB0_159;
	shl.b32 	%r591, %r682, 7;
	add.s32 	%r592, %r2, %r591;
	add.s32 	%r593, %r592, 32768;
	mul.wide.u32 	%rd312, %r593, 4;
	add.s64 	%rd313, %rd3, %rd312;
	ld.global.u32 	%r683, [%rd313];
	bra.uni 	$L__BB0_160;
$L__BB0_159:
	shl.b32 	%r586, %r682, 9;
	add.s32 	%r588, %r374, %r586;
	add.s32 	%r590, %r588, %r376;
	ld.shared.u32 	%r683, [%r590+4];
$L__BB0_160:
	setp.eq.s32 	%p121, %r21, %r22;
	@%p121 bra 	$L__BB0_187;
	ld.const.u32 	%r164, [test_bit_32];
	ld.const.u32 	%r165, [max_match_count];
	ld.const.u32 	%r166, [character_count];
	ld.const.u64 	%rd314, [match];
	cvta.to.global.u64 	%rd7, %rd314;
	sub.s32 	%r595, %r21, %r22;
	max.u32 	%r167, %r595, 1;
	and.b32  	%r168, %r167, 3;
	setp.lt.u32 	%p122, %r595, 4;
	mov.b32 	%r688, 0;
	@%p122 bra 	$L__BB0_180;
	and.b32  	%r688, %r167, -4;
	neg.s32 	%r686, %r688;
	shl.b32 	%r597, %r1, 19;
	shl.b32 	%r598, %r3, 12;
	add.s32 	%r599, %r597, %r598;
	shl.b32 	%r600, %r682, 4;
	add.s32 	%r601, %r599, %r600;
	add.s32 	%r684, %r601, 4096;
	mov.b32 	%r685, 4;
	mov.u64 	%rd317, mask_array_32;
$L__BB0_163:
	add.s32 	%r602, %r685, -4;
	shr.u32 	%r603, %r683, %r602;
	shl.b32 	%r604, %r603, 2;
	cvt.u64.u32 	%rd315, %r604;
	and.b64  	%rd316, %rd315, 12;
	add.s64 	%rd318, %rd317, %rd316;
	ld.const.u32 	%r605, [%rd318];
	shl.b32 	%r606, %r660, 1;
	or.b32  	%r176, %r605, %r606;
	and.b32  	%r607, %r176, %r164;
	setp.ne.s32 	%p123, %r607, 0;
	@%p123 bra 	$L__BB0_167;
	ld.volatile.global.u32 	%r608, [match_count];
	setp.ge.u32 	%p124, %r608, %r165;
	@%p124 bra 	$L__BB0_167;
	setp.gt.u32 	%p125, %r684, %r166;
	@%p125 bra 	$L__BB0_167;
	atom.global.add.u32 	%r609, [match_count], 1;
	mul.wide.u32 	%rd319, %r609, 4;
	add.s64 	%rd320, %rd7, %rd319;
	st.global.u32 	[%rd320], %r684;
$L__BB0_167:
	add.s32 	%r610, %r685, -2;
	shr.u32 	%r611, %r683, %r610;
	shl.b32 	%r612, %r611, 2;
	cvt.u64.u32 	%rd321, %r612;
	and.b64  	%rd322, %rd321, 12;
	add.s64 	%rd324, %rd317, %rd322;
	ld.const.u32 	%r613, [%rd324];
	shl.b32 	%r614, %r176, 1;
	or.b32  	%r177, %r613, %r614;
	and.b32  	%r615, %r177, %r164;
	setp.ne.s32 	%p126, %r615, 0;
	@%p126 bra 	$L__BB0_171;
	ld.volatile.global.u32 	%r616, [match_count];
	setp.ge.u32 	%p127, %r616, %r165;
	@%p127 bra 	$L__BB0_171;
	add.s32 	%r178, %r684, 1;
	setp.gt.u32 	%p128, %r178, %r166;
	@%p128 bra 	$L__BB0_171;
	atom.global.add.u32 	%r617, [match_count], 1;
	mul.wide.u32 	%rd325, %r617, 4;
	add.s64 	%rd326, %rd7, %rd325;
	st.global.u32 	[%rd326], %r178;
$L__BB0_171:
	shr.u32 	%r618, %r683, %r685;
	shl.b32 	%r619, %r618, 2;
	cvt.u64.u32 	%rd327, %r619;
	and.b64  	%rd328, %rd327, 12;
	add.s64 	%rd330, %rd317, %rd328;
	ld.const.u32 	%r620, [%rd330];
	shl.b32 	%r621, %r177, 1;
	or.b32  	%r179, %r620, %r621;
	and.b32  	%r622, %r179, %r164;
	setp.ne.s32 	%p129, %r622, 0;
	@%p129 bra 	$L__BB0_175;
	ld.volatile.global.u32 	%r623, [match_count];
	setp.ge.u32 	%p130, %r623, %r165;
	@%p130 bra 	$L__BB0_175;
	add.s32 	%r180, %r684, 2;
	setp.gt.u32 	%p131, %r180, %r166;
	@%p131 bra 	$L__BB0_175;
	atom.global.add.u32 	%r624, [match_count], 1;
	mul.wide.u32 	%rd331, %r624, 4;
	add.s64 	%rd332, %rd7, %rd331;
	st.global.u32 	[%rd332], %r180;
$L__BB0_175:
	add.s32 	%r625, %r685, 2;
	shr.u32 	%r626, %r683, %r625;
	shl.b32 	%r627, %r626, 2;
	cvt.u64.u32 	%rd333, %r627;
	and.b64  	%rd334, %rd333, 12;
	add.s64 	%rd336, %rd317, %rd334;
	ld.const.u32 	%r628, [%rd336];
	shl.b32 	%r629, %r179, 1;
	or.b32  	%r660, %r628, %r629;
	and.b32  	%r630, %r660, %r164;
	setp.ne.s32 	%p132, %r630, 0;
	@%p132 bra 	$L__BB0_179;
	ld.volatile.global.u32 	%r631, [match_count];
	setp.ge.u32 	%p133, %r631, %r165;
	@%p133 bra 	$L__BB0_179;
	add.s32 	%r182, %r684, 3;
	setp.gt.u32 	%p134, %r182, %r166;
	@%p134 bra 	$L__BB0_179;
	atom.global.add.u32 	%r632, [match_count], 1;
	mul.wide.u32 	%rd337, %r632, 4;
	add.s64 	%rd338, %rd7, %rd337;
	st.global.u32 	[%rd338], %r182;
$L__BB0_179:
	add.s32 	%r686, %r686, 4;
	add.s32 	%r685, %r685, 8;
	add.s32 	%r684, %r684, 4;
	setp.ne.s32 	%p135, %r686, 0;
	@%p135 bra 	$L__BB0_163;
$L__BB0_180:
	setp.eq.s32 	%p136, %r168, 0;
	@%p136 bra 	$L__BB0_187;
	shl.b32 	%r633, %r1, 19;
	add.s32 	%r634, %r688, %r633;
	shl.b32 	%r635, %r3, 12;
	add.s32 	%r636, %r634, %r635;
	shl.b32 	%r637, %r682, 4;
	add.s32 	%r692, %r636, %r637;
	shl.b32 	%r691, %r688, 1;
	neg.s32 	%r690, %r168;
	mov.u64 	%rd341, mask_array_32;
$L__BB0_182:
	.pragma "nounroll";
	shr.u32 	%r638, %r683, %r691;
	shl.b32 	%r639, %r638, 2;
	cvt.u64.u32 	%rd339, %r639;
	and.b64  	%rd340, %rd339, 12;
	add.s64 	%rd342, %rd341, %rd340;
	ld.const.u32 	%r640, [%rd342];
	shl.b32 	%r641, %r660, 1;
	or.b32  	%r660, %r640, %r641;
	and.b32  	%r642, %r660, %r164;
	setp.ne.s32 	%p137, %r642, 0;
	@%p137 bra 	$L__BB0_186;
	ld.volatile.global.u32 	%r643, [match_count];
	setp.ge.u32 	%p138, %r643, %r165;
	@%p138 bra 	$L__BB0_186;
	add.s32 	%r196, %r692, 4096;
	setp.gt.u32 	%p139, %r196, %r166;
	@%p139 bra 	$L__BB0_186;
	atom.global.add.u32 	%r644, [match_count], 1;
	mul.wide.u32 	%rd343, %r644, 4;
	add.s64 	%rd344, %rd7, %rd343;
	st.global.u32 	[%rd344], %r196;
$L__BB0_186:
	add.s32 	%r692, %r692, 1;
	add.s32 	%r691, %r691, 2;
	add.s32 	%r690, %r690, 1;
	setp.ne.s32 	%p140, %r690, 0;
	@%p140 bra 	$L__BB0_182;
$L__BB0_187:
	ret;

}
	// .globl	_Z15agrepKernel32K1v
.visible .entry _Z15agrepKernel32K1v()
{
	.reg .pred 	%p<139>;
	.reg .b32 	%r<1039>;
	.reg .b64 	%rd<320>;

	mov.u32 	%r1, %ctaid.x;
	shl.b32 	%r2, %r1, 15;
	mov.u32 	%r3, %tid.x;
	or.b32  	%r4, %r2, %r3;
	ld.const.u32 	%r5, [overlapping_scodon_count];
	setp.eq.s32 	%p1, %r5, 1;
	mov.b32 	%r1012, 0;
	mov.b32 	%r1007, -1;
	mov.b32 	%r1006, -2;
	ld.const.u64 	%rd1, [scodon];
	@%p1 bra 	$L__BB1_3;
	cvta.to.global.u64 	%rd2, %rd1;
	add.s32 	%r1012, %r5, -1;
	neg.s32 	%r977, %r5;
	shl.b32 	%r258, %r3, 2;
	mov.u32 	%r259, scodon_header;
	add.s32 	%r978, %r259, %r258;
	mov.b32 	%r1006, -2;
	mov.b32 	%r1007, -1;
	mov.u64 	%rd12, mask_array_32;
	mov.u32 	%r976, %r4;
$L__BB1_2:
	mul.wide.u32 	%rd8, %r976, 4;
	add.s64 	%rd9, %rd2, %rd8;
	ld.global.u32 	%r260, [%rd9];
	shl.b32 	%r261, %r260, 2;
	cvt.u64.u32 	%rd10, %r261;
	and.b64  	%rd11, %rd10, 12;
	add.s64 	%rd13, %rd12, %rd11;
	ld.const.u32 	%r262, [%rd13];
	shl.b32 	%r263, %r1007, 1;
	or.b32  	%r264, %r262, %r263;
	shl.b32 	%r265, %r1006, 1;
	or.b32  	%r266, %r265, %r262;
	and.b32  	%r267, %r1007, %r264;
	shl.b32 	%r268, %r267, 1;
	and.b32  	%r269, %r266, %r268;
	and.b32  	%r270, %r269, %r1007;
	shr.u32 	%r271, %r260, 2;
	cvt.u64.u32 	%rd14, %r260;
	and.b64  	%rd15, %rd14, 12;
	add.s64 	%rd16, %rd12, %rd15;
	ld.const.u32 	%r272, [%rd16];
	shl.b32 	%r273, %r264, 1;
	or.b32  	%r274, %r272, %r273;
	shl.b32 	%r275, %r270, 1;
	or.b32  	%r276, %r275, %r272;
	and.b32  	%r277, %r264, %r274;
	shl.b32 	%r278, %r277, 1;
	and.b32  	%r279, %r276, %r278;
	and.b32  	%r280, %r279, %r264;
	shr.u32 	%r281, %r260, 4;
	cvt.u64.u32 	%rd17, %r271;
	and.b64  	%rd18, %rd17, 12;
	add.s64 	%rd19, %rd12, %rd18;
	ld.const.u32 	%r282, [%rd19];
	shl.b32 	%r283, %r274, 1;
	or.b32  	%r284, %r282, %r283;
	shl.b32 	%r285, %r280, 1;
	or.b32  	%r286, %r285, %r282;
	and.b32  	%r287, %r274, %r284;
	shl.b32 	%r288, %r287, 1;
	and.b32  	%r289, %r286, %r288;
	and.b32  	%r290, %r289, %r274;
	shr.u32 	%r291, %r260, 6;
	cvt.u64.u32 	%rd20, %r281;
	and.b64  	%rd21, %rd20, 12;
	add.s64 	%rd22, %rd12, %rd21;
	ld.const.u32 	%r292, [%rd22];
	shl.b32 	%r293, %r284, 1;
	or.b32  	%r294, %r292, %r293;
	shl.b32 	%r295, %r290, 1;
	or.b32  	%r296, %r295, %r292;
	and.b32  	%r297, %r284, %r294;
	shl.b32 	%r298, %r297, 1;
	and.b32  	%r299, %r296, %r298;
	and.b32  	%r300, %r299, %r284;
	shr.u32 	%r301, %r260, 8;
	cvt.u64.u32 	%rd23, %r291;
	and.b64  	%rd24, %rd23, 12;
	add.s64 	%rd25, %rd12, %rd24;
	ld.const.u32 	%r302, [%rd25];
	shl.b32 	%r303, %r294, 1;
	or.b32  	%r304, %r302, %r303;
	shl.b32 	%r305, %r300, 1;
	or.b32  	%r306, %r305, %r302;
	and.b32  	%r307, %r294, %r304;
	shl.b32 	%r308, %r307, 1;
	and.b32  	%r309, %r306, %r308;
	and.b32  	%r310, %r309, %r294;
	shr.u32 	%r311, %r260, 10;
	cvt.u64.u32 	%rd26, %r301;
	and.b64  	%rd27, %rd26, 12;
	add.s64 	%rd28, %rd12, %rd27;
	ld.const.u32 	%r312, [%rd28];
	shl.b32 	%r313, %r304, 1;
	or.b32  	%r314, %r312, %r313;
	shl.b32 	%r315, %r310, 1;
	or.b32  	%r316, %r315, %r312;
	and.b32  	%r317, %r304, %r314;
	shl.b32 	%r318, %r317, 1;
	and.b32  	%r319, %r316, %r318;
	and.b32  	%r320, %r319, %r304;
	shr.u32 	%r321, %r260, 12;
	cvt.u64.u32 	%rd29, %r311;
	and.b64  	%rd30, %rd29, 12;
	add.s64 	%rd31, %rd12, %rd30;
	ld.const.u32 	%r322, [%rd31];
	shl.b32 	%r323, %r314, 1;
	or.b32  	%r324, %r322, %r323;
	shl.b32 	%r325, %r320, 1;
	or.b32  	%r326, %r325, %r322;
	and.b32  	%r327, %r314, %r324;
	shl.b32 	%r328, %r327, 1;
	and.b32  	%r329, %r326, %r328;
	and.b32  	%r330, %r329, %r314;
	shr.u32 	%r331, %r260, 14;
	cvt.u64.u32 	%rd32, %r321;
	and.b64  	%rd33, %rd32, 12;
	add.s64 	%rd34, %rd12, %rd33;
	ld.const.u32 	%r332, [%rd34];
	shl.b32 	%r333, %r324, 1;
	or.b32  	%r334, %r332, %r333;
	shl.b32 	%r335, %r330, 1;
	or.b32  	%r336, %r335, %r332;
	and.b32  	%r337, %r324, %r334;
	shl.b32 	%r338, %r337, 1;
	and.b32  	%r339, %r336, %r338;
	and.b32  	%r340, %r339, %r324;
	shr.u32 	%r341, %r260, 16;
	cvt.u64.u32 	%rd35, %r331;
	and.b64  	%rd36, %rd35, 12;
	add.s64 	%rd37, %rd12, %rd36;
	ld.const.u32 	%r342, [%rd37];
	shl.b32 	%r343, %r334, 1;
	or.b32  	%r344, %r342, %r343;
	shl.b32 	%r345, %r340, 1;
	or.b32  	%r346, %r345, %r342;
	and.b32  	%r347, %r334, %r344;
	shl.b32 	%r348, %r347, 1;
	and.b32  	%r349, %r346, %r348;
	and.b32  	%r350, %r349, %r334;
	shr.u32 	%r351, %r260, 18;
	cvt.u64.u32 	%rd38, %r341;
	and.b64  	%rd39, %rd38, 12;
	add.s64 	%rd40, %rd12, %rd39;
	ld.const.u32 	%r352, [%rd40];
	shl.b32 	%r353, %r344, 1;
	or.b32  	%r354, %r352, %r353;
	shl.b32 	%r355, %r350, 1;
	or.b32  	%r356, %r355, %r352;
	and.b32  	%r357, %r344, %r354;
	shl.b32 	%r358, %r357, 1;
	and.b32  	%r359, %r356, %r358;
	and.b32  	%r360, %r359, %r344;
	shr.u32 	%r361, %r260, 20;
	cvt.u64.u32 	%rd41, %r351;
	and.b64  	%rd42, %rd41, 12;
	add.s64 	%rd43, %rd12, %rd42;
	ld.const.u32 	%r362, [%rd43];
	shl.b32 	%r363, %r354, 1;
	or.b32  	%r364, %r362, %r363;
	shl.b32 	%r365, %r360, 1;
	or.b32  	%r366, %r365, %r362;
	and.b32  	%r367, %r354, %r364;
	shl.b32 	%r368, %r367, 1;
	and.b32  	%r369, %r366, %r368;
	and.b32  	%r370, %r369, %r354;
	shr.u32 	%r371, %r260, 22;
	cvt.u64.u32 	%rd44, %r361;
	and.b64  	%rd45, %rd44, 12;
	add.s64 	%rd46, %rd12, %rd45;
	ld.const.u32 	%r372, [%rd46];
	shl.b32 	%r373, %r364, 1;
	or.b32  	%r374, %r372, %r373;
	shl.b32 	%r375, %r370, 1;
	or.b32  	%r376, %r375, %r372;
	and.b32  	%r377, %r364, %r374;
	shl.b32 	%r378, %r377, 1;
	and.b32  	%r379, %r376, %r378;
	and.b32  	%r380, %r379, %r364;
	shr.u32 	%r381, %r260, 24;
	cvt.u64.u32 	%rd47, %r371;
	and.b64  	%rd48, %rd47, 12;
	add.s64 	%rd49, %rd12, %rd48;
	ld.const.u32 	%r382, [%rd49];
	shl.b32 	%r383, %r374, 1;
	or.b32  	%r384, %r382, %r383;
	shl.b32 	%r385, %r380, 1;
	or.b32  	%r386, %r385, %r382;
	and.b32  	%r387, %r374, %r384;
	shl.b32 	%r388, %r387, 1;
	and.b32  	%r389, %r386, %r388;
	and.b32  	%r390, %r389, %r374;
	shr.u32 	%r391, %r260, 26;
	cvt.u64.u32 	%rd50, %r381;
	and.b64  	%rd51, %rd50, 12;
	add.s64 	%rd52, %rd12, %rd51;
	ld.const.u32 	%r392, [%rd52];
	shl.b32 	%r393, %r384, 1;
	or.b32  	%r394, %r392, %r393;
	shl.b32 	%r395, %r390, 1;
	or.b32  	%r396, %r395, %r392;
	and.b32  	%r397, %r384, %r394;
	shl.b32 	%r398, %r397, 1;
	and.b32  	%r399, %r396, %r398;
	and.b32  	%r400, %r399, %r384;
	cvt.u64.u32 	%rd53, %r391;
	and.b64  	%rd54, %rd53, 12;
	add.s64 	%rd55, %rd12, %rd54;
	ld.const.u32 	%r401, [%rd55];
	shl.b32 	%r402, %r394, 1;
	or.b32  	%r403, %r401, %r402;
	shl.b32 	%r404, %r400, 1;
	or.b32  	%r405, %r404, %r401;
	and.b32  	%r406, %r394, %r403;
	shl.b32 	%r407, %r406, 1;
	and.b32  	%r408, %r405, %r407;
	and.b32  	%r409, %r408, %r394;
	shr.u32 	%r410, %r260, 30;
	mul.wide.u32 	%rd56, %r410, 4;
	add.s64 	%rd57, %rd12, %rd56;
	ld.const.u32 	%r411, [%rd57];
	shl.b32 	%r412, %r403, 1;
	or.b32  	%r1007, %r411, %r412;
	shl.b32 	%r413, %r409, 1;
	or.b32  	%r414, %r413, %r411;
	and.b32  	%r415, %r403, %r1007;
	shl.b32 	%r416, %r415, 1;
	and.b32  	%r417, %r414, %r416;
	and.b32  	%r1006, %r417, %r403;
	st.shared.u32 	[%r978], %r260;
	add.s32 	%r978, %r978, 512;
	add.s32 	%r977, %r977, 1;
	add.s32 	%r976, %r976, 128;
	setp.ne.s32 	%p2, %r977, -1;
	@%p2 bra 	$L__BB1_2;
$L__BB1_3:
	cvta.to.global.u64 	%rd3, %rd1;
	shl.b32 	%r419, %r1012, 7;
	add.s32 	%r1010, %r419, %r4;
	mul.wide.u32 	%rd58, %r1010, 4;
	add.s64 	%rd59, %rd3, %rd58;
	ld.global.u32 	%r23, [%rd59];
	ld.const.u32 	%r420, [overlapping_character_count];
	add.s32 	%r24, %r420, 16;
	shl.b32 	%r25, %r5, 4;
	setp.eq.s32 	%p3, %r24, %r25;
	mov.b32 	%r996, 0;
	@%p3 bra 	$L__BB1_12;
	sub.s32 	%r423, %r24, %r25;
	max.u32 	%r996, %r423, 1;
	and.b32  	%r27, %r996, 3;
	setp.lt.u32 	%p4, %r423, 4;
	mov.b32 	%r986, 0;
	@%p4 bra 	$L__BB1_7;
	and.b32  	%r986, %r996, -4;
	neg.s32 	%r998, %r986;
	mov.b32 	%r997, 4;
	mov.u64 	%rd62, mask_array_32;
$L__BB1_6:
	.pragma "nounroll";
	add.s32 	%r425, %r997, -4;
	shr.u32 	%r426, %r23, %r425;
	shl.b32 	%r427, %r426, 2;
	cvt.u64.u32 	%rd60, %r427;
	and.b64  	%rd61, %rd60, 12;
	add.s64 	%rd63, %rd62, %rd61;
	ld.const.u32 	%r428, [%rd63];
	shl.b32 	%r429, %r1007, 1;
	or.b32  	%r430, %r428, %r429;
	shl.b32 	%r431, %r1006, 1;
	or.b32  	%r432, %r431, %r428;
	and.b32  	%r433, %r1007, %r430;
	shl.b32 	%r434, %r433, 1;
	and.b32  	%r435, %r432, %r434;
	and.b32  	%r436, %r435, %r1007;
	add.s32 	%r437, %r997, -2;
	shr.u32 	%r438, %r23, %r437;
	shl.b32 	%r439, %r438, 2;
	cvt.u64.u32 	%rd64, %r439;
	and.b64  	%rd65, %rd64, 12;
	add.s64 	%rd66, %rd62, %rd65;
	ld.const.u32 	%r440, [%rd66];
	shl.b32 	%r441, %r430, 1;
	or.b32  	%r442, %r440, %r441;
	shl.b32 	%r443, %r436, 1;
	or.b32  	%r444, %r443, %r440;
	and.b32  	%r445, %r430, %r442;
	shl.b32 	%r446, %r445, 1;
	and.b32  	%r447, %r444, %r446;
	and.b32  	%r448, %r447, %r430;
	add.s32 	%r449, %r997, 2;
	shr.u32 	%r450, %r23, %r997;
	shl.b32 	%r451, %r450, 2;
	cvt.u64.u32 	%rd67, %r451;
	and.b64  	%rd68, %rd67, 12;
	add.s64 	%rd69, %rd62, %rd68;
	ld.const.u32 	%r452, [%rd69];
	shl.b32 	%r453, %r442, 1;
	or.b32  	%r454, %r452, %r453;
	shl.b32 	%r455, %r448, 1;
	or.b32  	%r456, %r455, %r452;
	and.b32  	%r457, %r442, %r454;
	shl.b32 	%r458, %r457, 1;
	and.b32  	%r459, %r456, %r458;
	and.b32  	%r460, %r459, %r442;
	shr.u32 	%r461, %r23, %r449;
	shl.b32 	%r462, %r461, 2;
	cvt.u64.u32 	%rd70, %r462;
	and.b64  	%rd71, %rd70, 12;
	add.s64 	%rd72, %rd62, %rd71;
	ld.const.u32 	%r463, [%rd72];
	shl.b32 	%r464, %r454, 1;
	or.b32  	%r1007, %r463, %r464;
	shl.b32 	%r465, %r460, 1;
	or.b32  	%r466, %r465, %r463;
	and.b32  	%r467, %r454, %r1007;
	shl.b32 	%r468, %r467, 1;
	and.b32  	%r469, %r466, %r468;
	and.b32  	%r1006, %r469, %r454;
	add.s32 	%r998, %r998, 4;
	add.s32 	%r997, %r997, 8;
	setp.eq.s32 	%p5, %r998, 0;
	@%p5 bra 	$L__BB1_7;
	bra.uni 	$L__BB1_6;
$L__BB1_7:
	setp.eq.s32 	%p6, %r27, 0;
	@%p6 bra 	$L__BB1_12;
	setp.eq.s32 	%p7, %r27, 1;
	@%p7 bra 	$L__BB1_10;
	shl.b32 	%r471, %r986, 1;
	shr.u32 	%r472, %r23, %r471;
	shl.b32 	%r473, %r472, 2;
	cvt.u64.u32 	%rd73, %r473;
	and.b64  	%rd74, %rd73, 12;
	mov.u64 	%rd75, mask_array_32;
	add.s64 	%rd76, %rd75, %rd74;
	ld.const.u32 	%r474, [%rd76];
	shl.b32 	%r475, %r1007, 1;
	or.b32  	%r476, %r474, %r475;
	shl.b32 	%r477, %r1006, 1;
	or.b32  	%r478, %r477, %r474;
	and.b32  	%r479, %r1007, %r476;
	shl.b32 	%r480, %r479, 1;
	and.b32  	%r481, %r478, %r480;
	and.b32  	%r482, %r481, %r1007;
	add.s32 	%r483, %r471, 2;
	shr.u32 	%r484, %r23, %r483;
	shl.b32 	%r485, %r484, 2;
	cvt.u64.u32 	%rd77, %r485;
	and.b64  	%rd78, %rd77, 12;
	add.s64 	%rd79, %rd75, %rd78;
	ld.const.u32 	%r486, [%rd79];
	shl.b32 	%r487, %r476, 1;
	or.b32  	%r1007, %r486, %r487;
	shl.b32 	%r488, %r482, 1;
	or.b32  	%r489, %r488, %r486;
	and.b32  	%r490, %r476, %r1007;
	shl.b32 	%r491, %r490, 1;
	and.b32  	%r492, %r489, %r491;
	and.b32  	%r1006, %r492, %r476;
	sub.s32 	%r986, %r483, %r986;
$L__BB1_10:
	and.b32  	%r493, %r996, 1;
	setp.eq.b32 	%p8, %r493, 1;
	not.pred 	%p9, %p8;
	@%p9 bra 	$L__BB1_12;
	shl.b32 	%r494, %r986, 1;
	shr.u32 	%r495, %r23, %r494;
	shl.b32 	%r496, %r495, 2;
	cvt.u64.u32 	%rd80, %r496;
	and.b64  	%rd81, %rd80, 12;
	mov.u64 	%rd82, mask_array_32;
	add.s64 	%rd83, %rd82, %rd81;
	ld.const.u32 	%r497, [%rd83];
	shl.b32 	%r498, %r1007, 1;
	or.b32  	%r43, %r497, %r498;
	shl.b32 	%r499, %r1006, 1;
	or.b32  	%r500, %r499, %r497;
	and.b32  	%r501, %r1007, %r43;
	shl.b32 	%r502, %r501, 1;
	and.b32  	%r503, %r500, %r502;
	and.b32  	%r1006, %r503, %r1007;
	mov.u32 	%r1007, %r43;
$L__BB1_12:
	setp.gt.u32 	%p10, %r996, 15;
	@%p10 bra 	$L__BB1_19;
	ld.const.u32 	%r48, [test_bit_32];
	ld.const.u32 	%r49, [max_match_count];
	mad.lo.s32 	%r504, %r3, 255, %r4;
	add.s32 	%r505, %r1012, %r504;
	shl.b32 	%r506, %r505, 4;
	ld.const.u32 	%r50, [character_count];
	ld.const.u64 	%rd84, [match];
	cvta.to.global.u64 	%rd4, %rd84;
	add.s32 	%r1002, %r996, %r506;
	shl.b32 	%r1001, %r996, 1;
	mov.u64 	%rd87, mask_array_32;
$L__BB1_14:
	mov.u32 	%r64, %r1007;
	shr.u32 	%r507, %r23, %r1001;
	shl.b32 	%r508, %r507, 2;
	cvt.u64.u32 	%rd85, %r508;
	and.b64  	%rd86, %rd85, 12;
	add.s64 	%rd88, %rd87, %rd86;
	ld.const.u32 	%r509, [%rd88];
	shl.b32 	%r510, %r64, 1;
	or.b32  	%r1007, %r509, %r510;
	shl.b32 	%r511, %r1006, 1;
	or.b32  	%r512, %r511, %r509;
	and.b32  	%r513, %r64, %r1007;
	shl.b32 	%r514, %r513, 1;
	and.b32  	%r515, %r512, %r514;
	and.b32  	%r1006, %r515, %r64;
	and.b32  	%r516, %r48, %r1006;
	setp.ne.s32 	%p11, %r516, 0;
	@%p11 bra 	$L__BB1_18;
	ld.volatile.global.u32 	%r517, [match_count];
	setp.ge.u32 	%p12, %r517, %r49;
	@%p12 bra 	$L__BB1_18;
	setp.gt.u32 	%p13, %r1002, %r50;
	@%p13 bra 	$L__BB1_18;
	atom.global.add.u32 	%r518, [match_count], 1;
	mul.wide.u32 	%rd89, %r518, 4;
	add.s64 	%rd90, %rd4, %rd89;
	st.global.u32 	[%rd90], %r1002;
$L__BB1_18:
	add.s32 	%r996, %r996, 1;
	add.s32 	%r1002, %r1002, 1;
	add.s32 	%r1001, %r1001, 2;
	setp.ne.s32 	%p14, %r996, 16;
	@%p14 bra 	$L__BB1_14;
$L__BB1_19:
	shl.b32 	%r519, %r1012, 9;
	mov.u32 	%r520, scodon_header;
	add.s32 	%r521, %r520, %r519;
	shl.b32 	%r522, %r3, 2;
	add.s32 	%r523, %r521, %r522;
	st.shared.u32 	[%r523], %r23;
	bar.sync 	0;
	add.s32 	%r524, %r1012, 1;
	setp.gt.u32 	%p15, %r524, 255;
	@%p15 bra 	$L__BB1_86;
	ld.const.u32 	%r73, [test_bit_32];
	ld.const.u32 	%r74, [max_match_count];
	ld.const.u32 	%r75, [character_count];
	ld.const.u64 	%rd91, [match];
	cvta.to.global.u64 	%rd5, %rd91;
	shl.b32 	%r525, %r1, 19;
	shl.b32 	%r526, %r3, 12;
	add.s32 	%r527, %r525, %r526;
	shl.b32 	%r528, %r1012, 4;
	add.s32 	%r529, %r527, %r528;
	add.s32 	%r1011, %r529, 17;
	mov.u64 	%rd96, mask_array_32;
$L__BB1_21:
	add.s32 	%r1010, %r1010, 128;
	mul.wide.u32 	%rd92, %r1010, 4;
	add.s64 	%rd93, %rd3, %rd92;
	ld.global.u32 	%r93, [%rd93];
	shl.b32 	%r530, %r93, 2;
	cvt.u64.u32 	%rd94, %r530;
	and.b64  	%rd95, %rd94, 12;
	add.s64 	%rd97, %rd96, %rd95;
	ld.const.u32 	%r531, [%rd97];
	shl.b32 	%r532, %r1007, 1;
	or.b32  	%r94, %r531, %r532;
	shl.b32 	%r533, %r1006, 1;
	or.b32  	%r534, %r533, %r531;
	and.b32  	%r535, %r1007, %r94;
	shl.b32 	%r536, %r535, 1;
	and.b32  	%r537, %r534, %r536;
	and.b32  	%r95, %r537, %r1007;
	and.b32  	%r538, %r73, %r95;
	setp.ne.s32 	%p16, %r538, 0;
	@%p16 bra 	$L__BB1_25;
	ld.volatile.global.u32 	%r539, [match_count];
	setp.ge.u32 	%p17, %r539, %r74;
	@%p17 bra 	$L__BB1_25;
	add.s32 	%r96, %r1011, -1;
	setp.gt.u32 	%p18, %r96, %r75;
	@%p18 bra 	$L__BB1_25;
	atom.global.add.u32 	%r540, [match_count], 1;
	mul.wide.u32 	%rd98, %r540, 4;
	add.s64 	%rd99, %rd5, %rd98;
	st.global.u32 	[%rd99], %r96;
$L__BB1_25:
	cvt.u64.u32 	%rd100, %r93;
	and.b64  	%rd101, %rd100, 12;
	add.s64 	%rd103, %rd96, %rd101;
	ld.const.u32 	%r541, [%rd103];
	shl.b32 	%r542, %r94, 1;
	or.b32  	%r97, %r541, %r542;
	shl.b32 	%r543, %r95, 1;
	or.b32  	%r544, %r543, %r541;
	and.b32  	%r545, %r94, %r97;
	shl.b32 	%r546, %r545, 1;
	and.b32  	%r547, %r544, %r546;
	and.b32  	%r98, %r547, %r94;
	and.b32  	%r548, %r73, %r98;
	setp.ne.s32 	%p19, %r548, 0;
	@%p19 bra 	$L__BB1_29;
	ld.volatile.global.u32 	%r549, [match_count];
	setp.ge.u32 	%p20, %r549, %r74;
	@%p20 bra 	$L__BB1_29;
	add.s32 	%r550, %r1011, -1;
	setp.ge.u32 	%p21, %r550, %r75;
	@%p21 bra 	$L__BB1_29;
	atom.global.add.u32 	%r551, [match_count], 1;
	mul.wide.u32 	%rd104, %r551, 4;
	add.s64 	%rd105, %rd5, %rd104;
	st.global.u32 	[%rd105], %r1011;
$L__BB1_29:
	shr.u32 	%r552, %r93, 2;
	cvt.u64.u32 	%rd106, %r552;
	and.b64  	%rd107, %rd106, 12;
	add.s64 	%rd109, %rd96, %rd107;
	ld.const.u32 	%r553, [%rd109];
	shl.b32 	%r554, %r97, 1;
	or.b32  	%r99, %r553, %r554;
	shl.b32 	%r555, %r98, 1;
	or.b32  	%r556, %r555, %r553;
	and.b32  	%r557, %r97, %r99;
	shl.b32 	%r558, %r557, 1;
	and.b32  	%r559, %r556, %r558;
	and.b32  	%r100, %r559, %r97;
	and.b32  	%r560, %r73, %r100;
	setp.ne.s32 	%p22, %r560, 0;
	@%p22 bra 	$L__BB1_33;
	ld.volatile.global.u32 	%r561, [match_count];
	setp.ge.u32 	%p23, %r561, %r74;
	@%p23 bra 	$L__BB1_33;
	add.s32 	%r101, %r1011, 1;
	setp.gt.u32 	%p24, %r101, %r75;
	@%p24 bra 	$L__BB1_33;
	atom.global.add.u32 	%r562, [match_count], 1;
	mul.wide.u32 	%rd110, %r562, 4;
	add.s64 	%rd111, %rd5, %rd110;
	st.global.u32 	[%rd111], %r101;
$L__BB1_33:
	shr.u32 	%r563, %r93, 4;
	cvt.u64.u32 	%rd112, %r563;
	and.b64  	%rd113, %rd112, 12;
	add.s64 	%rd115, %rd96, %rd113;
	ld.const.u32 	%r564, [%rd115];
	shl.b32 	%r565, %r99, 1;
	or.b32  	%r102, %r564, %r565;
	shl.b32 	%r566, %r100, 1;
	or.b32  	%r567, %r566, %r564;
	and.b32  	%r568, %r99, %r102;
	shl.b32 	%r569, %r568, 1;
	and.b32  	%r570, %r567, %r569;
	and.b32  	%r103, %r570, %r99;
	and.b32  	%r571, %r73, %r103;
	setp.ne.s32 	%p25, %r571, 0;
	@%p25 bra 	$L__BB1_37;
	ld.volatile.global.u32 	%r572, [match_count];
	setp.ge.u32 	%p26, %r572, %r74;
	@%p26 bra 	$L__BB1_37;
	add.s32 	%r104, %r1011, 2;
	setp.gt.u32 	%p27, %r104, %r75;
	@%p27 bra 	$L__BB1_37;
	atom.global.add.u32 	%r573, [match_count], 1;
	mul.wide.u32 	%rd116, %r573, 4;
	add.s64 	%rd117, %rd5, %rd116;
	st.global.u32 	[%rd117], %r104;
$L__BB1_37:
	shr.u32 	%r574, %r93, 6;
	cvt.u64.u32 	%rd118, %r574;
	and.b64  	%rd119, %rd118, 12;
	add.s64 	%rd121, %rd96, %rd119;
	ld.const.u32 	%r575, [%rd121];
	shl.b32 	%r576, %r102, 1;
	or.b32  	%r105, %r575, %r576;
	shl.b32 	%r577, %r103, 1;
	or.b32  	%r578, %r577, %r575;
	and.b32  	%r579, %r102, %r105;
	shl.b32 	%r580, %r579, 1;
	and.b32  	%r581, %r578, %r580;
	and.b32  	%r106, %r581, %r102;
	and.b32  	%r582, %r73, %r106;
	setp.ne.s32 	%p28, %r582, 0;
	@%p28 bra 	$L__BB1_41;
	ld.volatile.global.u32 	%r583, [match_count];
	setp.ge.u32 	%p29, %r583, %r74;
	@%p29 bra 	$L__BB1_41;
	add.s32 	%r107, %r1011, 3;
	setp.gt.u32 	%p30, %r107, %r75;
	@%p30 bra 	$L__BB1_41;
	atom.global.add.u32 	%r584, [match_count], 1;
	mul.wide.u32 	%rd122, %r584, 4;
	add.s64 	%rd123, %rd5, %rd122;
	st.global.u32 	[%rd123], %r107;
$L__BB1_41:
	shr.u32 	%r585, %r93, 8;
	cvt.u64.u32 	%rd124, %r585;
	and.b64  	%rd125, %rd124, 12;
	add.s64 	%rd127, %rd96, %rd125;
	ld.const.u32 	%r586, [%rd127];
	shl.b32 	%r587, %r105, 1;
	or.b32  	%r108, %r586, %r587;
	shl.b32 	%r588, %r106, 1;
	or.b32  	%r589, %r588, %r586;
	and.b32  	%r590, %r105, %r108;
	shl.b32 	%r591, %r590, 1;
	and.b32  	%r592, %r589, %r591;
	and.b32  	%r109, %r592, %r105;
	and.b32  	%r593, %r73, %r109;
	setp.ne.s32 	%p31, %r593, 0;
	@%p31 bra 	$L__BB1_45;
	ld.volatile.global.u32 	%r594, [match_count];
	setp.ge.u32 	%p32, %r594, %r74;
	@%p32 bra 	$L__BB1_45;
	add.s32 	%r110, %r1011, 4;
	setp.gt.u32 	%p33, %r110, %r75;
	@%p33 bra 	$L__BB1_45;
	atom.global.add.u32 	%r595, [match_count], 1;
	mul.wide.u32 	%rd128, %r595, 4;
	add.s64 	%rd129, %rd5, %rd128;
	st.global.u32 	[%rd129], %r110;
$L__BB1_45:
	shr.u32 	%r596, %r93, 10;
	cvt.u64.u32 	%rd130, %r596;
	and.b64  	%rd131, %rd130, 12;
	add.s64 	%rd133, %rd96, %rd131;
	ld.const.u32 	%r597, [%rd133];
	shl.b32 	%r598, %r108, 1;
	or.b32  	%r111, %r597, %r598;
	shl.b32 	%r599, %r109, 1;
	or.b32  	%r600, %r599, %r597;
	and.b32  	%r601, %r108, %r111;
	shl.b32 	%r602, %r601, 1;
	and.b32  	%r603, %r600, %r602;
	and.b32  	%r112, %r603, %r108;
	and.b32  	%r604, %r73, %r112;
	setp.ne.s32 	%p34, %r604, 0;
	@%p34 bra 	$L__BB1_49;
	ld.volatile.global.u32 	%r605, [match_count];
	setp.ge.u32 	%p35, %r605, %r74;
	@%p35 bra 	$L__BB1_49;
	add.s32 	%r113, %r1011, 5;
	setp.gt.u32 	%p36, %r113, %r75;
	@%p36 bra 	$L__BB1_49;
	atom.global.add.u32 	%r606, [match_count], 1;
	mul.wide.u32 	%rd134, %r606, 4;
	add.s64 	%rd135, %rd5, %rd134;
	st.global.u32 	[%rd135], %r113;
$L__BB1_49:
	shr.u32 	%r607, %r93, 12;
	cvt.u64.u32 	%rd136, %r607;
	and.b64  	%rd137, %rd136, 12;
	add.s64 	%rd139, %rd96, %rd137;
	ld.const.u32 	%r608, [%rd139];
	shl.b32 	%r609, %r111, 1;
	or.b32  	%r114, %r608, %r609;
	shl.b32 	%r610, %r112, 1;
	or.b32  	%r611, %r610, %r608;
	and.b32  	%r612, %r111, %r114;
	shl.b32 	%r613, %r612, 1;
	and.b32  	%r614, %r611, %r613;
	and.b32  	%r115, %r614, %r111;
	and.b32  	%r615, %r73, %r115;
	setp.ne.s32 	%p37, %r615, 0;
	@%p37 bra 	$L__BB1_53;
	ld.volatile.global.u32 	%r616, [match_count];
	setp.ge.u32 	%p38, %r616, %r74;
	@%p38 bra 	$L__BB1_53;
	add.s32 	%r116, %r1011, 6;
	setp.gt.u32 	%p39, %r116, %r75;
	@%p39 bra 	$L__BB1_53;
	atom.global.add.u32 	%r617, [match_count], 1;
	mul.wide.u32 	%rd140, %r617, 4;
	add.s64 	%rd141, %rd5, %rd140;
	st.global.u32 	[%rd141], %r116;
$L__BB1_53:
	shr.u32 	%r618, %r93, 14;
	cvt.u64.u32 	%rd142, %r618;
	and.b64  	%rd143, %rd142, 12;
	add.s64 	%rd145, %rd96, %rd143;
	ld.const.u32 	%r619, [%rd145];
	shl.b32 	%r620, %r114, 1;
	or.b32  	%r117, %r619, %r620;
	shl.b32 	%r621, %r115, 1;
	or.b32  	%r622, %r621, %r619;
	and.b32  	%r623, %r114, %r117;
	shl.b32 	%r624, %r623, 1;
	and.b32  	%r625, %r622, %r624;
	and.b32  	%r118, %r625, %r114;
	and.b32  	%r626, %r73, %r118;
	setp.ne.s32 	%p40, %r626, 0;
	@%p40 bra 	$L__BB1_57;
	ld.volatile.global.u32 	%r627, [match_count];
	setp.ge.u32 	%p41, %r627, %r74;
	@%p41 bra 	$L__BB1_57;
	add.s32 	%r119, %r1011, 7;
	setp.gt.u32 	%p42, %r119, %r75;
	@%p42 bra 	$L__BB1_57;
	atom.global.add.u32 	%r628, [match_count], 1;
	mul.wide.u32 	%rd146, %r628, 4;
	add.s64 	%rd147, %rd5, %rd146;
	st.global.u32 	[%rd147], %r119;
$L__BB1_57:
	shr.u32 	%r629, %r93, 16;
	cvt.u64.u32 	%rd148, %r629;
	and.b64  	%rd149, %rd148, 12;
	add.s64 	%rd151, %rd96, %rd149;
	ld.const.u32 	%r630, [%rd151];
	shl.b32 	%r631, %r117, 1;
	or.b32  	%r120, %r630, %r631;
	shl.b32 	%r632, %r118, 1;
	or.b32  	%r633, %r632, %r630;
	and.b32  	%r634, %r117, %r120;
	shl.b32 	%r635, %r634, 1;
	and.b32  	%r636, %r633, %r635;
	and.b32  	%r121, %r636, %r117;
	and.b32  	%r637, %r73, %r121;
	setp.ne.s32 	%p43, %r637, 0;
	@%p43 bra 	$L__BB1_61;
	ld.volatile.global.u32 	%r638, [match_count];
	setp.ge.u32 	%p44, %r638, %r74;
	@%p44 bra 	$L__BB1_61;
	add.s32 	%r122, %r1011, 8;
	setp.gt.u32 	%p45, %r122, %r75;
	@%p45 bra 	$L__BB1_61;
	atom.global.add.u32 	%r639, [match_count], 1;
	mul.wide.u32 	%rd152, %r639, 4;
	add.s64 	%rd153, %rd5, %rd152;
	st.global.u32 	[%rd153], %r122;
$L__BB1_61:
	shr.u32 	%r640, %r93, 18;
	cvt.u64.u32 	%rd154, %r640;
	and.b64  	%rd155, %rd154, 12;
	add.s64 	%rd157, %rd96, %rd155;
	ld.const.u32 	%r641, [%rd157];
	shl.b32 	%r642, %r120, 1;
	or.b32  	%r123, %r641, %r642;
	shl.b32 	%r643, %r121, 1;
	or.b32  	%r644, %r643, %r641;
	and.b32  	%r645, %r120, %r123;
	shl.b32 	%r646, %r645, 1;
	and.b32  	%r647, %r644, %r646;
	and.b32  	%r124, %r647, %r120;
	and.b32  	%r648, %r73, %r124;
	setp.ne.s32 	%p46, %r648, 0;
	@%p46 bra 	$L__BB1_65;
	ld.volatile.global.u32 	%r649, [match_count];
	setp.ge.u32 	%p47, %r649, %r74;
	@%p47 bra 	$L__BB1_65;
	add.s32 	%r125, %r1011, 9;
	setp.gt.u32 	%p48, %r125, %r75;
	@%p48 bra 	$L__BB1_65;
	atom.global.add.u32 	%r650, [match_count], 1;
	mul.wide.u32 	%rd158, %r650, 4;
	add.s64 	%rd159, %rd5, %rd158;
	st.global.u32 	[%rd159], %r125;
$L__BB1_65:
	shr.u32 	%r651, %r93, 20;
	cvt.u64.u32 	%rd160, %r651;
	and.b64  	%rd161, %rd160, 12;
	add.s64 	%rd163, %rd96, %rd161;
	ld.const.u32 	%r652, [%rd163];
	shl.b32 	%r653, %r123, 1;
	or.b32  	%r126, %r652, %r653;
	shl.b32 	%r654, %r124, 1;
	or.b32  	%r655, %r654, %r652;
	and.b32  	%r656, %r123, %r126;
	shl.b32 	%r657, %r656, 1;
	and.b32  	%r658, %r655, %r657;
	and.b32  	%r127, %r658, %r123;
	and.b32  	%r659, %r73, %r127;
	setp.ne.s32 	%p49, %r659, 0;
	@%p49 bra 	$L__BB1_69;
	ld.volatile.global.u32 	%r660, [match_count];
	setp.ge.u32 	%p50, %r660, %r74;
	@%p50 bra 	$L__BB1_69;
	add.s32 	%r128, %r1011, 10;
	setp.gt.u32 	%p51, %r128, %r75;
	@%p51 bra 	$L__BB1_69;
	atom.global.add.u32 	%r661, [match_count], 1;
	mul.wide.u32 	%rd164, %r661, 4;
	add.s64 	%rd165, %rd5, %rd164;
	st.global.u32 	[%rd165], %r128;
$L__BB1_69:
	shr.u32 	%r662, %r93, 22;
	cvt.u64.u32 	%rd166, %r662;
	and.b64  	%rd167, %rd166, 12;
	add.s64 	%rd169, %rd96, %rd167;
	ld.const.u32 	%r663, [%rd169];
	shl.b32 	%r664, %r126, 1;
	or.b32  	%r129, %r663, %r664;
	shl.b32 	%r665, %r127, 1;
	or.b32  	%r666, %r665, %r663;
	and.b32  	%r667, %r126, %r129;
	shl.b32 	%r668, %r667, 1;
	and.b32  	%r669, %r666, %r668;
	and.b32  	%r130, %r669, %r126;
	and.b32  	%r670, %r73, %r130;
	setp.ne.s32 	%p52, %r670, 0;
	@%p52 bra 	$L__BB1_73;
	ld.volatile.global.u32 	%r671, [match_count];
	setp.ge.u32 	%p53, %r671, %r74;
	@%p53 bra 	$L__BB1_73;
	add.s32 	%r131, %r1011, 11;
	setp.gt.u32 	%p54, %r131, %r75;
	@%p54 bra 	$L__BB1_73;
	atom.global.add.u32 	%r672, [match_count], 1;
	mul.wide.u32 	%rd170, %r672, 4;
	add.s64 	%rd171, %rd5, %rd170;
	st.global.u32 	[%rd171], %r131;
$L__BB1_73:
	shr.u32 	%r673, %r93, 24;
	cvt.u64.u32 	%rd172, %r673;
	and.b64  	%rd173, %rd172, 12;
	add.s64 	%rd175, %rd96, %rd173;
	ld.const.u32 	%r674, [%rd175];
	shl.b32 	%r675, %r129, 1;
	or.b32  	%r132, %r674, %r675;
	shl.b32 	%r676, %r130, 1;
	or.b32  	%r677, %r676, %r674;
	and.b32  	%r678, %r129, %r132;
	shl.b32 	%r679, %r678, 1;
	and.b32  	%r680, %r677, %r679;
	and.b32  	%r133, %r680, %r129;
	and.b32  	%r681, %r73, %r133;
	setp.ne.s32 	%p55, %r681, 0;
	@%p55 bra 	$L__BB1_77;
	ld.volatile.global.u32 	%r682, [match_count];
	setp.ge.u32 	%p56, %r682, %r74;
	@%p56 bra 	$L__BB1_77;
	add.s32 	%r134, %r1011, 12;
	setp.gt.u32 	%p57, %r134, %r75;
	@%p57 bra 	$L__BB1_77;
	atom.global.add.u32 	%r683, [match_count], 1;
	mul.wide.u32 	%rd176, %r683, 4;
	add.s64 	%rd177, %rd5, %rd176;
	st.global.u32 	[%rd177], %r134;
$L__BB1_77:
	shr.u32 	%r684, %r93, 26;
	cvt.u64.u32 	%rd178, %r684;
	and.b64  	%rd179, %rd178, 12;
	add.s64 	%rd181, %rd96, %rd179;
	ld.const.u32 	%r685, [%rd181];
	shl.b32 	%r686, %r132, 1;
	or.b32  	%r135, %r685, %r686;
	shl.b32 	%r687, %r133, 1;
	or.b32  	%r688, %r687, %r685;
	and.b32  	%r689, %r132, %r135;
	shl.b32 	%r690, %r689, 1;
	and.b32  	%r691, %r688, %r690;
	and.b32  	%r136, %r691, %r132;
	and.b32  	%r692, %r73, %r136;
	setp.ne.s32 	%p58, %r692, 0;
	@%p58 bra 	$L__BB1_81;
	ld.volatile.global.u32 	%r693, [match_count];
	setp.ge.u32 	%p59, %r693, %r74;
	@%p59 bra 	$L__BB1_81;
	add.s32 	%r137, %r1011, 13;
	setp.gt.u32 	%p60, %r137, %r75;
	@%p60 bra 	$L__BB1_81;
	atom.global.add.u32 	%r694, [match_count], 1;
	mul.wide.u32 	%rd182, %r694, 4;
	add.s64 	%rd183, %rd5, %rd182;
	st.global.u32 	[%rd183], %r137;
$L__BB1_81:
	shr.u32 	%r695, %r93, 30;
	mul.wide.u32 	%rd184, %r695, 4;
	add.s64 	%rd186, %rd96, %rd184;
	ld.const.u32 	%r696, [%rd186];
	shl.b32 	%r697, %r135, 1;
	or.b32  	%r1007, %r696, %r697;
	shl.b32 	%r698, %r136, 1;
	or.b32  	%r699, %r698, %r696;
	and.b32  	%r700, %r135, %r1007;
	shl.b32 	%r701, %r700, 1;
	and.b32  	%r702, %r699, %r701;
	and.b32  	%r1006, %r702, %r135;
	and.b32  	%r703, %r73, %r1006;
	setp.ne.s32 	%p61, %r703, 0;
	@%p61 bra 	$L__BB1_85;
	ld.volatile.global.u32 	%r704, [match_count];
	setp.ge.u32 	%p62, %r704, %r74;
	@%p62 bra 	$L__BB1_85;
	add.s32 	%r140, %r1011, 14;
	setp.gt.u32 	%p63, %r140, %r75;
	@%p63 bra 	$L__BB1_85;
	atom.global.add.u32 	%r705, [match_count], 1;
	mul.wide.u32 	%rd187, %r705, 4;
	add.s64 	%rd188, %rd5, %rd187;
	st.global.u32 	[%rd188], %r140;
$L__BB1_85:
	add.s32 	%r1012, %r1012, 1;
	add.s32 	%r1011, %r1011, 16;
	setp.eq.s32 	%p64, %r1012, 255;
	@%p64 bra 	$L__BB1_86;
	bra.uni 	$L__BB1_21;
$L__BB1_86:
	setp.eq.s32 	%p65, %r5, 1;
	mov.b32 	%r1024, 0;
	@%p65 bra 	$L__BB1_154;
	mov.u32 	%r707, %ntid.x;
	add.s32 	%r79, %r707, -1;
	ld.const.u32 	%r80, [test_bit_32];
	ld.const.u32 	%r81, [max_match_count];
	ld.const.u32 	%r82, [character_count];
	ld.const.u64 	%rd189, [match];
	cvta.to.global.u64 	%rd6, %rd189;
	add.s32 	%r1024, %r5, -1;
	add.s32 	%r710, %r522, %r520;
	add.s32 	%r1018, %r710, 4;
	neg.s32 	%r1017, %r5;
	shl.b32 	%r711, %r1, 19;
	shl.b32 	%r712, %r3, 12;
	add.s32 	%r713, %r711, %r712;
	add.s32 	%r1016, %r713, 4097;
	mov.u64 	%rd194, mask_array_32;
	mov.u32 	%r1015, %r2;
$L__BB1_88:
	setp.ne.s32 	%p66, %r3, %r79;
	@%p66 bra 	$L__BB1_90;
	add.s32 	%r714, %r1015, 32768;
	mul.wide.u32 	%rd190, %r714, 4;
	add.s64 	%rd191, %rd3, %rd190;
	ld.global.u32 	%r1021, [%rd191];
	bra.uni 	$L__BB1_91;
$L__BB1_90:
	ld.shared.u32 	%r1021, [%r1018];
$L__BB1_91:
	add.s32 	%r152, %r1016, -1;
	shl.b32 	%r715, %r1021, 2;
	cvt.u64.u32 	%rd192, %r715;
	and.b64  	%rd193, %rd192, 12;
	add.s64 	%rd195, %rd194, %rd193;
	ld.const.u32 	%r716, [%rd195];
	shl.b32 	%r717, %r1007, 1;
	or.b32  	%r153, %r716, %r717;
	shl.b32 	%r718, %r1006, 1;
	or.b32  	%r719, %r718, %r716;
	and.b32  	%r720, %r1007, %r153;
	shl.b32 	%r721, %r720, 1;
	and.b32  	%r722, %r719, %r721;
	and.b32  	%r154, %r722, %r1007;
	and.b32  	%r723, %r80, %r154;
	setp.ne.s32 	%p67, %r723, 0;
	@%p67 bra 	$L__BB1_94;
	ld.volatile.global.u32 	%r724, [match_count];
	setp.ge.u32 	%p68, %r724, %r81;
	setp.gt.u32 	%p69, %r152, %r82;
	or.pred  	%p70, %p68, %p69;
	@%p70 bra 	$L__BB1_94;
	atom.global.add.u32 	%r725, [match_count], 1;
	mul.wide.u32 	%rd196, %r725, 4;
	add.s64 	%rd197, %rd6, %rd196;
	st.global.u32 	[%rd197], %r152;
$L__BB1_94:
	cvt.u64.u32 	%rd198, %r1021;
	and.b64  	%rd199, %rd198, 12;
	add.s64 	%rd201, %rd194, %rd199;
	ld.const.u32 	%r726, [%rd201];
	shl.b32 	%r727, %r153, 1;
	or.b32  	%r155, %r726, %r727;
	shl.b32 	%r728, %r154, 1;
	or.b32  	%r729, %r728, %r726;
	and.b32  	%r730, %r153, %r155;
	shl.b32 	%r731, %r730, 1;
	and.b32  	%r732, %r729, %r731;
	and.b32  	%r156, %r732, %r153;
	and.b32  	%r733, %r80, %r156;
	setp.ne.s32 	%p71, %r733, 0;
	@%p71 bra 	$L__BB1_97;
	ld.volatile.global.u32 	%r734, [match_count];
	setp.ge.u32 	%p72, %r734, %r81;
	setp.ge.u32 	%p73, %r152, %r82;
	or.pred  	%p74, %p72, %p73;
	@%p74 bra 	$L__BB1_97;
	atom.global.add.u32 	%r735, [match_count], 1;
	mul.wide.u32 	%rd202, %r735, 4;
	add.s64 	%rd203, %rd6, %rd202;
	st.global.u32 	[%rd203], %r1016;
$L__BB1_97:
	shr.u32 	%r736, %r1021, 2;
	cvt.u64.u32 	%rd204, %r736;
	and.b64  	%rd205, %rd204, 12;
	add.s64 	%rd207, %rd194, %rd205;
	ld.const.u32 	%r737, [%rd207];
	shl.b32 	%r738, %r155, 1;
	or.b32  	%r157, %r737, %r738;
	shl.b32 	%r739, %r156, 1;
	or.b32  	%r740, %r739, %r737;
	and.b32  	%r741, %r155, %r157;
	shl.b32 	%r742, %r741, 1;
	and.b32  	%r743, %r740, %r742;
	and.b32  	%r158, %r743, %r155;
	and.b32  	%r744, %r80, %r158;
	setp.ne.s32 	%p75, %r744, 0;
	@%p75 bra 	$L__BB1_101;
	ld.volatile.global.u32 	%r745, [match_count];
	setp.ge.u32 	%p76, %r745, %r81;
	@%p76 bra 	$L__BB1_101;
	add.s32 	%r159, %r1016, 1;
	setp.gt.u32 	%p77, %r159, %r82;
	@%p77 bra 	$L__BB1_101;
	atom.global.add.u32 	%r746, [match_count], 1;
	mul.wide.u32 	%rd208, %r746, 4;
	add.s64 	%rd209, %rd6, %rd208;
	st.global.u32 	[%rd209], %r159;
$L__BB1_101:
	shr.u32 	%r747, %r1021, 4;
	cvt.u64.u32 	%rd210, %r747;
	and.b64  	%rd211, %rd210, 12;
	add.s64 	%rd213, %rd194, %rd211;
	ld.const.u32 	%r748, [%rd213];
	shl.b32 	%r749, %r157, 1;
	or.b32  	%r160, %r748, %r749;
	shl.b32 	%r750, %r158, 1;
	or.b32  	%r751, %r750, %r748;
	and.b32  	%r752, %r157, %r160;
	shl.b32 	%r753, %r752, 1;
	and.b32  	%r754, %r751, %r753;
	and.b32  	%r161, %r754, %r157;
	and.b32  	%r755, %r80, %r161;
	setp.ne.s32 	%p78, %r755, 0;
	@%p78 bra 	$L__BB1_105;
	ld.volatile.global.u32 	%r756, [match_count];
	setp.ge.u32 	%p79, %r756, %r81;
	@%p79 bra 	$L__BB1_105;
	add.s32 	%r162, %r1016, 2;
	setp.gt.u32 	%p80, %r162, %r82;
	@%p80 bra 	$L__BB1_105;
	atom.global.add.u32 	%r757, [match_count], 1;
	mul.wide.u32 	%rd214, %r757, 4;
	add.s64 	%rd215, %rd6, %rd214;
	st.global.u32 	[%rd215], %r162;
$L__BB1_105:
	shr.u32 	%r758, %r1021, 6;
	cvt.u64.u32 	%rd216, %r758;
	and.b64  	%rd217, %rd216, 12;
	add.s64 	%rd219, %rd194, %rd217;
	ld.const.u32 	%r759, [%rd219];
	shl.b32 	%r760, %r160, 1;
	or.b32  	%r163, %r759, %r760;
	shl.b32 	%r761, %r161, 1;
	or.b32  	%r762, %r761, %r759;
	and.b32  	%r763, %r160, %r163;
	shl.b32 	%r764, %r763, 1;
	and.b32  	%r765, %r762, %r764;
	and.b32  	%r164, %r765, %r160;
	and.b32  	%r766, %r80, %r164;
	setp.ne.s32 	%p81, %r766, 0;
	@%p81 bra 	$L__BB1_109;
	ld.volatile.global.u32 	%r767, [match_count];
	setp.ge.u32 	%p82, %r767, %r81;
	@%p82 bra 	$L__BB1_109;
	add.s32 	%r165, %r1016, 3;
	setp.gt.u32 	%p83, %r165, %r82;
	@%p83 bra 	$L__BB1_109;
	atom.global.add.u32 	%r768, [match_count], 1;
	mul.wide.u32 	%rd220, %r768, 4;
	add.s64 	%rd221, %rd6, %rd220;
	st.global.u32 	[%rd221], %r165;
$L__BB1_109:
	shr.u32 	%r769, %r1021, 8;
	cvt.u64.u32 	%rd222, %r769;
	and.b64  	%rd223, %rd222, 12;
	add.s64 	%rd225, %rd194, %rd223;
	ld.const.u32 	%r770, [%rd225];
	shl.b32 	%r771, %r163, 1;
	or.b32  	%r166, %r770, %r771;
	shl.b32 	%r772, %r164, 1;
	or.b32  	%r773, %r772, %r770;
	and.b32  	%r774, %r163, %r166;
	shl.b32 	%r775, %r774, 1;
	and.b32  	%r776, %r773, %r775;
	and.b32  	%r167, %r776, %r163;
	and.b32  	%r777, %r80, %r167;
	setp.ne.s32 	%p84, %r777, 0;
	@%p84 bra 	$L__BB1_113;
	ld.volatile.global.u32 	%r778, [match_count];
	setp.ge.u32 	%p85, %r778, %r81;
	@%p85 bra 	$L__BB1_113;
	add.s32 	%r168, %r1016, 4;
	setp.gt.u32 	%p86, %r168, %r82;
	@%p86 bra 	$L__BB1_113;
	atom.global.add.u32 	%r779, [match_count], 1;
	mul.wide.u32 	%rd226, %r779, 4;
	add.s64 	%rd227, %rd6, %rd226;
	st.global.u32 	[%rd227], %r168;
$L__BB1_113:
	shr.u32 	%r780, %r1021, 10;
	cvt.u64.u32 	%rd228, %r780;
	and.b64  	%rd229, %rd228, 12;
	add.s64 	%rd231, %rd194, %rd229;
	ld.const.u32 	%r781, [%rd231];
	shl.b32 	%r782, %r166, 1;
	or.b32  	%r169, %r781, %r782;
	shl.b32 	%r783, %r167, 1;
	or.b32  	%r784, %r783, %r781;
	and.b32  	%r785, %r166, %r169;
	shl.b32 	%r786, %r785, 1;
	and.b32  	%r787, %r784, %r786;
	and.b32  	%r170, %r787, %r166;
	and.b32  	%r788, %r80, %r170;
	setp.ne.s32 	%p87, %r788, 0;
	@%p87 bra 	$L__BB1_117;
	ld.volatile.global.u32 	%r789, [match_count];
	setp.ge.u32 	%p88, %r789, %r81;
	@%p88 bra 	$L__BB1_117;
	add.s32 	%r171, %r1016, 5;
	setp.gt.u32 	%p89, %r171, %r82;
	@%p89 bra 	$L__BB1_117;
	atom.global.add.u32 	%r790, [match_count], 1;
	mul.wide.u32 	%rd232, %r790, 4;
	add.s64 	%rd233, %rd6, %rd232;
	st.global.u32 	[%rd233], %r171;
$L__BB1_117:
	shr.u32 	%r791, %r1021, 12;
	cvt.u64.u32 	%rd234, %r791;
	and.b64  	%rd235, %rd234, 12;
	add.s64 	%rd237, %rd194, %rd235;
	ld.const.u32 	%r792, [%rd237];
	shl.b32 	%r793, %r169, 1;
	or.b32  	%r172, %r792, %r793;
	shl.b32 	%r794, %r170, 1;
	or.b32  	%r795, %r794, %r792;
	and.b32  	%r796, %r169, %r172;
	shl.b32 	%r797, %r796, 1;
	and.b32  	%r798, %r795, %r797;
	and.b32  	%r173, %r798, %r169;
	and.b32  	%r799, %r80, %r173;
	setp.ne.s32 	%p90, %r799, 0;
	@%p90 bra 	$L__BB1_121;
	ld.volatile.global.u32 	%r800, [match_count];
	setp.ge.u32 	%p91, %r800, %r81;
	@%p91 bra 	$L__BB1_121;
	add.s32 	%r174, %r1016, 6;
	setp.gt.u32 	%p92, %r174, %r82;
	@%p92 bra 	$L__BB1_121;
	atom.global.add.u32 	%r801, [match_count], 1;
	mul.wide.u32 	%rd238, %r801, 4;
	add.s64 	%rd239, %rd6, %rd238;
	st.global.u32 	[%rd239], %r174;
$L__BB1_121:
	shr.u32 	%r802, %r1021, 14;
	cvt.u64.u32 	%rd240, %r802;
	and.b64  	%rd241, %rd240, 12;
	add.s64 	%rd243, %rd194, %rd241;
	ld.const.u32 	%r803, [%rd243];
	shl.b32 	%r804, %r172, 1;
	or.b32  	%r175, %r803, %r804;
	shl.b32 	%r805, %r173, 1;
	or.b32  	%r806, %r805, %r803;
	and.b32  	%r807, %r172, %r175;
	shl.b32 	%r808, %r807, 1;
	and.b32  	%r809, %r806, %r808;
	and.b32  	%r176, %r809, %r172;
	and.b32  	%r810, %r80, %r176;
	setp.ne.s32 	%p93, %r810, 0;
	@%p93 bra 	$L__BB1_125;
	ld.volatile.global.u32 	%r811, [match_count];
	setp.ge.u32 	%p94, %r811, %r81;
	@%p94 bra 	$L__BB1_125;
	add.s32 	%r177, %r1016, 7;
	setp.gt.u32 	%p95, %r177, %r82;
	@%p95 bra 	$L__BB1_125;
	atom.global.add.u32 	%r812, [match_count], 1;
	mul.wide.u32 	%rd244, %r812, 4;
	add.s64 	%rd245, %rd6, %rd244;
	st.global.u32 	[%rd245], %r177;
$L__BB1_125:
	shr.u32 	%r813, %r1021, 16;
	cvt.u64.u32 	%rd246, %r813;
	and.b64  	%rd247, %rd246, 12;
	add.s64 	%rd249, %rd194, %rd247;
	ld.const.u32 	%r814, [%rd249];
	shl.b32 	%r815, %r175, 1;
	or.b32  	%r178, %r814, %r815;
	shl.b32 	%r816, %r176, 1;
	or.b32  	%r817, %r816, %r814;
	and.b32  	%r818, %r175, %r178;
	shl.b32 	%r819, %r818, 1;
	and.b32  	%r820, %r817, %r819;
	and.b32  	%r179, %r820, %r175;
	and.b32  	%r821, %r80, %r179;
	setp.ne.s32 	%p96, %r821, 0;
	@%p96 bra 	$L__BB1_129;
	ld.volatile.global.u32 	%r822, [match_count];
	setp.ge.u32 	%p97, %r822, %r81;
	@%p97 bra 	$L__BB1_129;
	add.s32 	%r180, %r1016, 8;
	setp.gt.u32 	%p98, %r180, %r82;
	@%p98 bra 	$L__BB1_129;
	atom.global.add.u32 	%r823, [match_count], 1;
	mul.wide.u32 	%rd250, %r823, 4;
	add.s64 	%rd251, %rd6, %rd250;
	st.global.u32 	[%rd251], %r180;
$L__BB1_129:
	shr.u32 	%r824, %r1021, 18;
	cvt.u64.u32 	%rd252, %r824;
	and.b64  	%rd253, %rd252, 12;
	add.s64 	%rd255, %rd194, %rd253;
	ld.const.u32 	%r825, [%rd255];
	shl.b32 	%r826, %r178, 1;
	or.b32  	%r181, %r825, %r826;
	shl.b32 	%r827, %r179, 1;
	or.b32  	%r828, %r827, %r825;
	and.b32  	%r829, %r178, %r181;
	shl.b32 	%r830, %r829, 1;
	and.b32  	%r831, %r828, %r830;
	and.b32  	%r182, %r831, %r178;
	and.b32  	%r832, %r80, %r182;
	setp.ne.s32 	%p99, %r832, 0;
	@%p99 bra 	$L__BB1_133;
	ld.volatile.global.u32 	%r833, [match_count];
	setp.ge.u32 	%p100, %r833, %r81;
	@%p100 bra 	$L__BB1_133;
	add.s32 	%r183, %r1016, 9;
	setp.gt.u32 	%p101, %r183, %r82;
	@%p101 bra 	$L__BB1_133;
	atom.global.add.u32 	%r834, [match_count], 1;
	mul.wide.u32 	%rd256, %r834, 4;
	add.s64 	%rd257, %rd6, %rd256;
	st.global.u32 	[%rd257], %r183;
$L__BB1_133:
	shr.u32 	%r835, %r1021, 20;
	cvt.u64.u32 	%rd258, %r835;
	and.b64  	%rd259, %rd258, 12;
	add.s64 	%rd261, %rd194, %rd259;
	ld.const.u32 	%r836, [%rd261];
	shl.b32 	%r837, %r181, 1;
	or.b32  	%r184, %r836, %r837;
	shl.b32 	%r838, %r182, 1;
	or.b32  	%r839, %r838, %r836;
	and.b32  	%r840, %r181, %r184;
	shl.b32 	%r841, %r840, 1;
	and.b32  	%r842, %r839, %r841;
	and.b32  	%r185, %r842, %r181;
	and.b32  	%r843, %r80, %r185;
	setp.ne.s32 	%p102, %r843, 0;
	@%p102 bra 	$L__BB1_137;
	ld.volatile.global.u32 	%r844, [match_count];
	setp.ge.u32 	%p103, %r844, %r81;
	@%p103 bra 	$L__BB1_137;
	add.s32 	%r186, %r1016, 10;
	setp.gt.u32 	%p104, %r186, %r82;
	@%p104 bra 	$L__BB1_137;
	atom.global.add.u32 	%r845, [match_count], 1;
	mul.wide.u32 	%rd262, %r845, 4;
	add.s64 	%rd263, %rd6, %rd262;
	st.global.u32 	[%rd263], %r186;
$L__BB1_137:
	shr.u32 	%r846, %r1021, 22;
	cvt.u64.u32 	%rd264, %r846;
	and.b64  	%rd265, %rd264, 12;
	add.s64 	%rd267, %rd194, %rd265;
	ld.const.u32 	%r847, [%rd267];
	shl.b32 	%r848, %r184, 1;
	or.b32  	%r187, %r847, %r848;
	shl.b32 	%r849, %r185, 1;
	or.b32  	%r850, %r849, %r847;
	and.b32  	%r851, %r184, %r187;
	shl.b32 	%r852, %r851, 1;
	and.b32  	%r853, %r850, %r852;
	and.b32  	%r188, %r853, %r184;
	and.b32  	%r854, %r80, %r188;
	setp.ne.s32 	%p105, %r854, 0;
	@%p105 bra 	$L__BB1_141;
	ld.volatile.global.u32 	%r855, [match_count];
	setp.ge.u32 	%p106, %r855, %r81;
	@%p106 bra 	$L__BB1_141;
	add.s32 	%r189, %r1016, 11;
	setp.gt.u32 	%p107, %r189, %r82;
	@%p107 bra 	$L__BB1_141;
	atom.global.add.u32 	%r856, [match_count], 1;
	mul.wide.u32 	%rd268, %r856, 4;
	add.s64 	%rd269, %rd6, %rd268;
	st.global.u32 	[%rd269], %r189;
$L__BB1_141:
	shr.u32 	%r857, %r1021, 24;
	cvt.u64.u32 	%rd270, %r857;
	and.b64  	%rd271, %rd270, 12;
	add.s64 	%rd273, %rd194, %rd271;
	ld.const.u32 	%r858, [%rd273];
	shl.b32 	%r859, %r187, 1;
	or.b32  	%r190, %r858, %r859;
	shl.b32 	%r860, %r188, 1;
	or.b32  	%r861, %r860, %r858;
	and.b32  	%r862, %r187, %r190;
	shl.b32 	%r863, %r862, 1;
	and.b32  	%r864, %r861, %r863;
	and.b32  	%r191, %r864, %r187;
	and.b32  	%r865, %r80, %r191;
	setp.ne.s32 	%p108, %r865, 0;
	@%p108 bra 	$L__BB1_145;
	ld.volatile.global.u32 	%r866, [match_count];
	setp.ge.u32 	%p109, %r866, %r81;
	@%p109 bra 	$L__BB1_145;
	add.s32 	%r192, %r1016, 12;
	setp.gt.u32 	%p110, %r192, %r82;
	@%p110 bra 	$L__BB1_145;
	atom.global.add.u32 	%r867, [match_count], 1;
	mul.wide.u32 	%rd274, %r867, 4;
	add.s64 	%rd275, %rd6, %rd274;
	st.global.u32 	[%rd275], %r192;
$L__BB1_145:
	shr.u32 	%r868, %r1021, 26;
	cvt.u64.u32 	%rd276, %r868;
	and.b64  	%rd277, %rd276, 12;
	add.s64 	%rd279, %rd194, %rd277;
	ld.const.u32 	%r869, [%rd279];
	shl.b32 	%r870, %r190, 1;
	or.b32  	%r193, %r869, %r870;
	shl.b32 	%r871, %r191, 1;
	or.b32  	%r872, %r871, %r869;
	and.b32  	%r873, %r190, %r193;
	shl.b32 	%r874, %r873, 1;
	and.b32  	%r875, %r872, %r874;
	and.b32  	%r194, %r875, %r190;
	and.b32  	%r876, %r80, %r194;
	setp.ne.s32 	%p111, %r876, 0;
	@%p111 bra 	$L__BB1_149;
	ld.volatile.global.u32 	%r877, [match_count];
	setp.ge.u32 	%p112, %r877, %r81;
	@%p112 bra 	$L__BB1_149;
	add.s32 	%r195, %r1016, 13;
	setp.gt.u32 	%p113, %r195, %r82;
	@%p113 bra 	$L__BB1_149;
	atom.global.add.u32 	%r878, [match_count], 1;
	mul.wide.u32 	%rd280, %r878, 4;
	add.s64 	%rd281, %rd6, %rd280;
	st.global.u32 	[%rd281], %r195;
$L__BB1_149:
	shr.u32 	%r879, %r1021, 30;
	mul.wide.u32 	%rd282, %r879, 4;
	add.s64 	%rd284, %rd194, %rd282;
	ld.const.u32 	%r880, [%rd284];
	shl.b32 	%r881, %r193, 1;
	or.b32  	%r1007, %r880, %r881;
	shl.b32 	%r882, %r194, 1;
	or.b32  	%r883, %r882, %r880;
	and.b32  	%r884, %r193, %r1007;
	shl.b32 	%r885, %r884, 1;
	and.b32  	%r886, %r883, %r885;
	and.b32  	%r1006, %r886, %r193;
	and.b32  	%r887, %r80, %r1006;
	setp.ne.s32 	%p114, %r887, 0;
	@%p114 bra 	$L__BB1_153;
	ld.volatile.global.u32 	%r888, [match_count];
	setp.ge.u32 	%p115, %r888, %r81;
	@%p115 bra 	$L__BB1_153;
	add.s32 	%r198, %r1016, 14;
	setp.gt.u32 	%p116, %r198, %r82;
	@%p116 bra 	$L__BB1_153;
	atom.global.add.u32 	%r889, [match_count], 1;
	mul.wide.u32 	%rd285, %r889, 4;
	add.s64 	%rd286, %rd6, %rd285;
	st.global.u32 	[%rd286], %r198;
$L__BB1_153:
	add.s32 	%r1018, %r1018, 512;
	add.s32 	%r1017, %r1017, 1;
	add.s32 	%r1016, %r1016, 16;
	add.s32 	%r1015, %r1015, 128;
	setp.ne.s32 	%p117, %r1017, -1;
	@%p117 bra 	$L__BB1_88;
$L__BB1_154:
	mov.u32 	%r890, %ntid.x;
	add.s32 	%r891, %r890, -1;
	setp.ne.s32 	%p118, %r3, %r891;
	@%p118 bra 	$L__BB1_156;
	shl.b32 	%r897, %r1024, 7;
	add.s32 	%r898, %r2, %r897;
	add.s32 	%r899, %r898, 32768;
	mul.wide.u32 	%rd287, %r899, 4;
	add.s64 	%rd288, %rd3, %rd287;
	ld.global.u32 	%r1025, [%rd288];
	bra.uni 	$L__BB1_157;
$L__BB1_156:
	shl.b32 	%r892, %r1024, 9;
	add.s32 	%r894, %r520, %r892;
	add.s32 	%r896, %r894, %r522;
	ld.shared.u32 	%r1025, [%r896+4];
$L__BB1_157:
	setp.eq.s32 	%p119, %r24, %r25;
	@%p119 bra 	$L__BB1_184;
	ld.const.u32 	%r209, [test_bit_32];
	ld.const.u32 	%r210, [max_match_count];
	ld.const.u32 	%r211, [character_count];
	ld.const.u64 	%rd289, [match];
	cvta.to.global.u64 	%rd7, %rd289;
	sub.s32 	%r901, %r24, %r25;
	max.u32 	%r212, %r901, 1;
	and.b32  	%r213, %r212, 3;
	setp.lt.u32 	%p120, %r901, 4;
	mov.b32 	%r1031, 0;
	@%p120 bra 	$L__BB1_177;
	and.b32  	%r1031, %r212, -4;
	neg.s32 	%r1028, %r1031;
	shl.b32 	%r903, %r1, 19;
	shl.b32 	%r904, %r3, 12;
	add.s32 	%r905, %r903, %r904;
	shl.b32 	%r906, %r1024, 4;
	add.s32 	%r907, %r905, %r906;
	add.s32 	%r1026, %r907, 4096;
	mov.b32 	%r1027, 4;
	mov.u64 	%rd292, mask_array_32;
$L__BB1_160:
	add.s32 	%r908, %r1027, -4;
	shr.u32 	%r909, %r1025, %r908;
	shl.b32 	%r910, %r909, 2;
	cvt.u64.u32 	%rd290, %r910;
	and.b64  	%rd291, %rd290, 12;
	add.s64 	%rd293, %rd292, %rd291;
	ld.const.u32 	%r911, [%rd293];
	shl.b32 	%r912, %r1007, 1;
	or.b32  	%r222, %r911, %r912;
	shl.b32 	%r913, %r1006, 1;
	or.b32  	%r914, %r913, %r911;
	and.b32  	%r915, %r1007, %r222;
	shl.b32 	%r916, %r915, 1;
	and.b32  	%r917, %r914, %r916;
	and.b32  	%r223, %r917, %r1007;
	and.b32  	%r918, %r209, %r223;
	setp.ne.s32 	%p121, %r918, 0;
	@%p121 bra 	$L__BB1_164;
	ld.volatile.global.u32 	%r919, [match_count];
	setp.ge.u32 	%p122, %r919, %r210;
	@%p122 bra 	$L__BB1_164;
	setp.gt.u32 	%p123, %r1026, %r211;
	@%p123 bra 	$L__BB1_164;
	atom.global.add.u32 	%r920, [match_count], 1;
	mul.wide.u32 	%rd294, %r920, 4;
	add.s64 	%rd295, %rd7, %rd294;
	st.global.u32 	[%rd295], %r1026;
$L__BB1_164:
	add.s32 	%r921, %r1027, -2;
	shr.u32 	%r922, %r1025, %r921;
	shl.b32 	%r923, %r922, 2;
	cvt.u64.u32 	%rd296, %r923;
	and.b64  	%rd297, %rd296, 12;
	add.s64 	%rd299, %rd292, %rd297;
	ld.const.u32 	%r924, [%rd299];
	shl.b32 	%r925, %r222, 1;
	or.b32  	%r224, %r924, %r925;
	shl.b32 	%r926, %r223, 1;
	or.b32  	%r927, %r926, %r924;
	and.b32  	%r928, %r222, %r224;
	shl.b32 	%r929, %r928, 1;
	and.b32  	%r930, %r927, %r929;
	and.b32  	%r225, %r930, %r222;
	and.b32  	%r931, %r209, %r225;
	setp.ne.s32 	%p124, %r931, 0;
	@%p124 bra 	$L__BB1_168;
	ld.volatile.global.u32 	%r932, [match_count];
	setp.ge.u32 	%p125, %r932, %r210;
	@%p125 bra 	$L__BB1_168;
	add.s32 	%r226, %r1026, 1;
	setp.gt.u32 	%p126, %r226, %r211;
	@%p126 bra 	$L__BB1_168;
	atom.global.add.u32 	%r933, [match_count], 1;
	mul.wide.u32 	%rd300, %r933, 4;
	add.s64 	%rd301, %rd7, %rd300;
	st.global.u32 	[%rd301], %r226;
$L__BB1_168:
	shr.u32 	%r934, %r1025, %r1027;
	shl.b32 	%r935, %r934, 2;
	cvt.u64.u32 	%rd302, %r935;
	and.b64  	%rd303, %rd302, 12;
	add.s64 	%rd305, %rd292, %rd303;
	ld.const.u32 	%r936, [%rd305];
	shl.b32 	%r937, %r224, 1;
	or.b32  	%r227, %r936, %r937;
	shl.b32 	%r938, %r225, 1;
	or.b32  	%r939, %r938, %r936;
	and.b32  	%r940, %r224, %r227;
	shl.b32 	%r941, %r940, 1;
	and.b32  	%r942, %r939, %r941;
	and.b32  	%r228, %r942, %r224;
	and.b32  	%r943, %r209, %r228;
	setp.ne.s32 	%p127, %r943, 0;
	@%p127 bra 	$L__BB1_172;
	ld.volatile.global.u32 	%r944, [match_count];
	setp.ge.u32 	%p128, %r944, %r210;
	@%p128 bra 	$L__BB1_172;
	add.s32 	%r229, %r1026, 2;
	setp.gt.u32 	%p129, %r229, %r211;
	@%p129 bra 	$L__BB1_172;
	atom.global.add.u32 	%r945, [match_count], 1;
	mul.wide.u32 	%rd306, %r945, 4;
	add.s64 	%rd307, %rd7, %rd306;
	st.global.u32 	[%rd307], %r229;
$L__BB1_172:
	add.s32 	%r946, %r1027, 2;
	shr.u32 	%r947, %r1025, %r946;
	shl.b32 	%r948, %r947, 2;
	cvt.u64.u32 	%rd308, %r948;
	and.b64  	%rd309, %rd308, 12;
	add.s64 	%rd311, %rd292, %rd309;
	ld.const.u32 	%r949, [%rd311];
	shl.b32 	%r950, %r227, 1;
	or.b32  	%r1007, %r949, %r950;
	shl.b32 	%r951, %r228, 1;
	or.b32  	%r952, %r951, %r949;
	and.b32  	%r953, %r227, %r1007;
	shl.b32 	%r954, %r953, 1;
	and.b32  	%r955, %r952, %r954;
	and.b32  	%r1006, %r955, %r227;
	and.b32  	%r956, %r209, %r1006;
	setp.ne.s32 	%p130, %r956, 0;
	@%p130 bra 	$L__BB1_176;
	ld.volatile.global.u32 	%r957, [match_count];
	setp.ge.u32 	%p131, %r957, %r210;
	@%p131 bra 	$L__BB1_176;
	add.s32 	%r232, %r1026, 3;
	setp.gt.u32 	%p132, %r232, %r211;
	@%p132 bra 	$L__BB1_176;
	atom.global.add.u32 	%r958, [match_count], 1;
	mul.wide.u32 	%rd312, %r958, 4;
	add.s64 	%rd313, %rd7, %rd312;
	st.global.u32 	[%rd313], %r232;
$L__BB1_176:
	add.s32 	%r1028, %r1028, 4;
	add.s32 	%r1027, %r1027, 8;
	add.s32 	%r1026, %r1026, 4;
	setp.ne.s32 	%p133, %r1028, 0;
	@%p133 bra 	$L__BB1_160;
$L__BB1_177:
	setp.eq.s32 	%p134, %r213, 0;
	@%p134 bra 	$L__BB1_184;
	shl.b32 	%r959, %r1, 19;
	add.s32 	%r960, %r1031, %r959;
	shl.b32 	%r961, %r3, 12;
	add.s32 	%r962, %r960, %r961;
	shl.b32 	%r963, %r1024, 4;
	add.s32 	%r1036, %r962, %r963;
	shl.b32 	%r1035, %r1031, 1;
	neg.s32 	%r1034, %r213;
	mov.u64 	%rd316, mask_array_32;
$L__BB1_179:
	.pragma "nounroll";
	mov.u32 	%r245, %r1007;
	shr.u32 	%r964, %r1025, %r1035;
	shl.b32 	%r965, %r964, 2;
	cvt.u64.u32 	%rd314, %r965;
	and.b64  	%rd315, %rd314, 12;
	add.s64 	%rd317, %rd316, %rd315;
	ld.const.u32 	%r966, [%rd317];
	shl.b32 	%r967, %r245, 1;
	or.b32  	%r1007, %r966, %r967;
	shl.b32 	%r968, %r1006, 1;
	or.b32  	%r969, %r968, %r966;
	and.b32  	%r970, %r245, %r1007;
	shl.b32 	%r971, %r970, 1;
	and.b32  	%r972, %r969, %r971;
	and.b32  	%r1006, %r972, %r245;
	and.b32  	%r973, %r209, %r1006;
	setp.ne.s32 	%p135, %r973, 0;
	@%p135 bra 	$L__BB1_183;
	ld.volatile.global.u32 	%r974, [match_count];
	setp.ge.u32 	%p136, %r974, %r210;
	@%p136 bra 	$L__BB1_183;
	add.s32 	%r249, %r1036, 4096;
	setp.gt.u32 	%p137, %r249, %r211;
	@%p137 bra 	$L__BB1_183;
	atom.global.add.u32 	%r975, [match_count], 1;
	mul.wide.u32 	%rd318, %r975, 4;
	add.s64 	%rd319, %rd7, %rd318;
	st.global.u32 	[%rd319], %r249;
$L__BB1_183:
	add.s32 	%r1036, %r1036, 1;
	add.s32 	%r1035, %r1035, 2;
	add.s32 	%r1034, %r1034, 1;
	setp.ne.s32 	%p138, %r1034, 0;
	@%p138 bra 	$L__BB1_179;
$L__BB1_184:
	ret;

}
	// .globl	_Z15agrepKernel32K2v
.visible .entry _Z15agrepKernel32K2v()
{
	.reg .pred 	%p<100>;
	.reg .b32 	%r<1187>;
	.reg .b64 	%rd<242>;

	mov.u32 	%r1, %ctaid.x;
	shl.b32 	%r2, %r1, 15;
	mov.u32 	%r3, %tid.x;
	or.b32  	%r4, %r2, %r3;
	mad.lo.s32 	%r5, %r3, 255, %r4;
	ld.const.u32 	%r6, [overlapping_scodon_count];
	setp.eq.s32 	%p1, %r6, 1;
	ld.const.u64 	%rd1, [scodon];
	shl.b32 	%r251, %r3, 2;
	mov.u32 	%r252, scodon_header;
	add.s32 	%r7, %r252, %r251;
	mov.b32 	%r1121, 0;
	mov.b32 	%r1147, -1;
	mov.b32 	%r1146, -2;
	mov.b32 	%r1133, -4;
	@%p1 bra 	$L__BB2_3;
	cvta.to.global.u64 	%rd2, %rd1;
	add.s32 	%r1121, %r6, -1;
	mov.b32 	%r1117, 0;
	mov.b32 	%r1147, -1;
	mov.b32 	%r1146, -2;
	mov.b32 	%r1133, -4;
	mov.u64 	%rd12, mask_array_32;
$L__BB2_2:
	shl.b32 	%r257, %r1117, 7;
	add.s32 	%r258, %r257, %r4;
	mul.wide.u32 	%rd8, %r258, 4;
	add.s64 	%rd9, %rd2, %rd8;
	ld.global.u32 	%r259, [%rd9];
	shl.b32 	%r260, %r259, 2;
	cvt.u64.u32 	%rd10, %r260;
	and.b64  	%rd11, %rd10, 12;
	add.s64 	%rd13, %rd12, %rd11;
	ld.const.u32 	%r261, [%rd13];
	shl.b32 	%r262, %r1147, 1;
	or.b32  	%r263, %r262, %r261;
	shl.b32 	%r264, %r1146, 1;
	or.b32  	%r265, %r264, %r261;
	and.b32  	%r266, %r1147, %r263;
	shl.b32 	%r267, %r266, 1;
	and.b32  	%r268, %r267, %r265;
	and.b32  	%r269, %r268, %r1147;
	shl.b32 	%r270, %r1133, 1;
	or.b32  	%r271, %r270, %r261;
	and.b32  	%r272, %r1146, %r269;
	shl.b32 	%r273, %r272, 1;
	and.b32  	%r274, %r273, %r271;
	and.b32  	%r275, %r274, %r1146;
	shr.u32 	%r276, %r259, 2;
	cvt.u64.u32 	%rd14, %r259;
	and.b64  	%rd15, %rd14, 12;
	add.s64 	%rd16, %rd12, %rd15;
	ld.const.u32 	%r277, [%rd16];
	shl.b32 	%r278, %r263, 1;
	or.b32  	%r279, %r278, %r277;
	shl.b32 	%r280, %r269, 1;
	or.b32  	%r281, %r280, %r277;
	and.b32  	%r282, %r263, %r279;
	shl.b32 	%r283, %r282, 1;
	and.b32  	%r284, %r283, %r281;
	and.b32  	%r285, %r284, %r263;
	shl.b32 	%r286, %r275, 1;
	or.b32  	%r287, %r286, %r277;
	and.b32  	%r288, %r269, %r285;
	shl.b32 	%r289, %r288, 1;
	and.b32  	%r290, %r289, %r287;
	and.b32  	%r291, %r290, %r269;
	shr.u32 	%r292, %r259, 4;
	cvt.u64.u32 	%rd17, %r276;
	and.b64  	%rd18, %rd17, 12;
	add.s64 	%rd19, %rd12, %rd18;
	ld.const.u32 	%r293, [%rd19];
	shl.b32 	%r294, %r279, 1;
	or.b32  	%r295, %r294, %r293;
	shl.b32 	%r296, %r285, 1;
	or.b32  	%r297, %r296, %r293;
	and.b32  	%r298, %r279, %r295;
	shl.b32 	%r299, %r298, 1;
	and.b32  	%r300, %r299, %r297;
	and.b32  	%r301, %r300, %r279;
	shl.b32 	%r302, %r291, 1;
	or.b32  	%r303, %r302, %r293;
	and.b32  	%r304, %r285, %r301;
	shl.b32 	%r305, %r304, 1;
	and.b32  	%r306, %r305, %r303;
	and.b32  	%r307, %r306, %r285;
	shr.u32 	%r308, %r259, 6;
	cvt.u64.u32 	%rd20, %r292;
	and.b64  	%rd21, %rd20, 12;
	add.s64 	%rd22, %rd12, %rd21;
	ld.const.u32 	%r309, [%rd22];
	shl.b32 	%r310, %r295, 1;
	or.b32  	%r311, %r310, %r309;
	shl.b32 	%r312, %r301, 1;
	or.b32  	%r313, %r312, %r309;
	and.b32  	%r314, %r295, %r311;
	shl.b32 	%r315, %r314, 1;
	and.b32  	%r316, %r315, %r313;
	and.b32  	%r317, %r316, %r295;
	shl.b32 	%r318, %r307, 1;
	or.b32  	%r319, %r318, %r309;
	and.b32  	%r320, %r301, %r317;
	shl.b32 	%r321, %r320, 1;
	and.b32  	%r322, %r321, %r319;
	and.b32  	%r323, %r322, %r301;
	shr.u32 	%r324, %r259, 8;
	cvt.u64.u32 	%rd23, %r308;
	and.b64  	%rd24, %rd23, 12;
	add.s64 	%rd25, %rd12, %rd24;
	ld.const.u32 	%r325, [%rd25];
	shl.b32 	%r326, %r311, 1;
	or.b32  	%r327, %r326, %r325;
	shl.b32 	%r328, %r317, 1;
	or.b32  	%r329, %r328, %r325;
	and.b32  	%r330, %r311, %r327;
	shl.b32 	%r331, %r330, 1;
	and.b32  	%r332, %r331, %r329;
	and.b32  	%r333, %r332, %r311;
	shl.b32 	%r334, %r323, 1;
	or.b32  	%r335, %r334, %r325;
	and.b32  	%r336, %r317, %r333;
	shl.b32 	%r337, %r336, 1;
	and.b32  	%r338, %r337, %r335;
	and.b32  	%r339, %r338, %r317;
	shr.u32 	%r340, %r259, 10;
	cvt.u64.u32 	%rd26, %r324;
	and.b64  	%rd27, %rd26, 12;
	add.s64 	%rd28, %rd12, %rd27;
	ld.const.u32 	%r341, [%rd28];
	shl.b32 	%r342, %r327, 1;
	or.b32  	%r343, %r342, %r341;
	shl.b32 	%r344, %r333, 1;
	or.b32  	%r345, %r344, %r341;
	and.b32  	%r346, %r327, %r343;
	shl.b32 	%r347, %r346, 1;
	and.b32  	%r348, %r347, %r345;
	and.b32  	%r349, %r348, %r327;
	shl.b32 	%r350, %r339, 1;
	or.b32  	%r351, %r350, %r341;
	and.b32  	%r352, %r333, %r349;
	shl.b32 	%r353, %r352, 1;
	and.b32  	%r354, %r353, %r351;
	and.b32  	%r355, %r354, %r333;
	shr.u32 	%r356, %r259, 12;
	cvt.u64.u32 	%rd29, %r340;
	and.b64  	%rd30, %rd29, 12;
	add.s64 	%rd31, %rd12, %rd30;
	ld.const.u32 	%r357, [%rd31];
	shl.b32 	%r358, %r343, 1;
	or.b32  	%r359, %r358, %r357;
	shl.b32 	%r360, %r349, 1;
	or.b32  	%r361, %r360, %r357;
	and.b32  	%r362, %r343, %r359;
	shl.b32 	%r363, %r362, 1;
	and.b32  	%r364, %r363, %r361;
	and.b32  	%r365, %r364, %r343;
	shl.b32 	%r366, %r355, 1;
	or.b32  	%r367, %r366, %r357;
	and.b32  	%r368, %r349, %r365;
	shl.b32 	%r369, %r368, 1;
	and.b32  	%r370, %r369, %r367;
	and.b32  	%r371, %r370, %r349;
	shr.u32 	%r372, %r259, 14;
	cvt.u64.u32 	%rd32, %r356;
	and.b64  	%rd33, %rd32, 12;
	add.s64 	%rd34, %rd12, %rd33;
	ld.const.u32 	%r373, [%rd34];
	shl.b32 	%r374, %r359, 1;
	or.b32  	%r375, %r374, %r373;
	shl.b32 	%r376, %r365, 1;
	or.b32  	%r377, %r376, %r373;
	and.b32  	%r378, %r359, %r375;
	shl.b32 	%r379, %r378, 1;
	and.b32  	%r380, %r379, %r377;
	and.b32  	%r381, %r380, %r359;
	shl.b32 	%r382, %r371, 1;
	or.b32  	%r383, %r382, %r373;
	and.b32  	%r384, %r365, %r381;
	shl.b32 	%r385, %r384, 1;
	and.b32  	%r386, %r385, %r383;
	and.b32  	%r387, %r386, %r365;
	shr.u32 	%r388, %r259, 16;
	cvt.u64.u32 	%rd35, %r372;
	and.b64  	%rd36, %rd35, 12;
	add.s64 	%rd37, %rd12, %rd36;
	ld.const.u32 	%r389, [%rd37];
	shl.b32 	%r390, %r375, 1;
	or.b32  	%r391, %r390, %r389;
	shl.b32 	%r392, %r381, 1;
	or.b32  	%r393, %r392, %r389;
	and.b32  	%r394, %r375, %r391;
	shl.b32 	%r395, %r394, 1;
	and.b32  	%r396, %r395, %r393;
	and.b32  	%r397, %r396, %r375;
	shl.b32 	%r398, %r387, 1;
	or.b32  	%r399, %r398, %r389;
	and.b32  	%r400, %r381, %r397;
	shl.b32 	%r401, %r400, 1;
	and.b32  	%r402, %r401, %r399;
	and.b32  	%r403, %r402, %r381;
	shr.u32 	%r404, %r259, 18;
	cvt.u64.u32 	%rd38, %r388;
	and.b64  	%rd39, %rd38, 12;
	add.s64 	%rd40, %rd12, %rd39;
	ld.const.u32 	%r405, [%rd40];
	shl.b32 	%r406, %r391, 1;
	or.b32  	%r407, %r406, %r405;
	shl.b32 	%r408, %r397, 1;
	or.b32  	%r409, %r408, %r405;
	and.b32  	%r410, %r391, %r407;
	shl.b32 	%r411, %r410, 1;
	and.b32  	%r412, %r411, %r409;
	and.b32  	%r413, %r412, %r391;
	shl.b32 	%r414, %r403, 1;
	or.b32  	%r415, %r414, %r405;
	and.b32  	%r416, %r397, %r413;
	shl.b32 	%r417, %r416, 1;
	and.b32  	%r418, %r417, %r415;
	and.b32  	%r419, %r418, %r397;
	shr.u32 	%r420, %r259, 20;
	cvt.u64.u32 	%rd41, %r404;
	and.b64  	%rd42, %rd41, 12;
	add.s64 	%rd43, %rd12, %rd42;
	ld.const.u32 	%r421, [%rd43];
	shl.b32 	%r422, %r407, 1;
	or.b32  	%r423, %r422, %r421;
	shl.b32 	%r424, %r413, 1;
	or.b32  	%r425, %r424, %r421;
	and.b32  	%r426, %r407, %r423;
	shl.b32 	%r427, %r426, 1;
	and.b32  	%r428, %r427, %r425;
	and.b32  	%r429, %r428, %r407;
	shl.b32 	%r430, %r419, 1;
	or.b32  	%r431, %r430, %r421;
	and.b32  	%r432, %r413, %r429;
	shl.b32 	%r433, %r432, 1;
	and.b32  	%r434, %r433, %r431;
	and.b32  	%r435, %r434, %r413;
	shr.u32 	%r436, %r259, 22;
	cvt.u64.u32 	%rd44, %r420;
	and.b64  	%rd45, %rd44, 12;
	add.s64 	%rd46, %rd12, %rd45;
	ld.const.u32 	%r437, [%rd46];
	shl.b32 	%r438, %r423, 1;
	or.b32  	%r439, %r438, %r437;
	shl.b32 	%r440, %r429, 1;
	or.b32  	%r441, %r440, %r437;
	and.b32  	%r442, %r423, %r439;
	shl.b32 	%r443, %r442, 1;
	and.b32  	%r444, %r443, %r441;
	and.b32  	%r445, %r444, %r423;
	shl.b32 	%r446, %r435, 1;
	or.b32  	%r447, %r446, %r437;
	and.b32  	%r448, %r429, %r445;
	shl.b32 	%r449, %r448, 1;
	and.b32  	%r450, %r449, %r447;
	and.b32  	%r451, %r450, %r429;
	shr.u32 	%r452, %r259, 24;
	cvt.u64.u32 	%rd47, %r436;
	and.b64  	%rd48, %rd47, 12;
	add.s64 	%rd49, %rd12, %rd48;
	ld.const.u32 	%r453, [%rd49];
	shl.b32 	%r454, %r439, 1;
	or.b32  	%r455, %r454, %r453;
	shl.b32 	%r456, %r445, 1;
	or.b32  	%r457, %r456, %r453;
	and.b32  	%r458, %r439, %r455;
	shl.b32 	%r459, %r458, 1;
	and.b32  	%r460, %r459, %r457;
	and.b32  	%r461, %r460, %r439;
	shl.b32 	%r462, %r451, 1;
	or.b32  	%r463, %r462, %r453;
	and.b32  	%r464, %r445, %r461;
	shl.b32 	%r465, %r464, 1;
	and.b32  	%r466, %r465, %r463;
	and.b32  	%r467, %r466, %r445;
	shr.u32 	%r468, %r259, 26;
	cvt.u64.u32 	%rd50, %r452;
	and.b64  	%rd51, %rd50, 12;
	add.s64 	%rd52, %rd12, %rd51;
	ld.const.u32 	%r469, [%rd52];
	shl.b32 	%r470, %r455, 1;
	or.b32  	%r471, %r470, %r469;
	shl.b32 	%r472, %r461, 1;
	or.b32  	%r473, %r472, %r469;
	and.b32  	%r474, %r455, %r471;
	shl.b32 	%r475, %r474, 1;
	and.b32  	%r476, %r475, %r473;
	and.b32  	%r477, %r476, %r455;
	shl.b32 	%r478, %r467, 1;
	or.b32  	%r479, %r478, %r469;
	and.b32  	%r480, %r461, %r477;
	shl.b32 	%r481, %r480, 1;
	and.b32  	%r482, %r481, %r479;
	and.b32  	%r483, %r482, %r461;
	cvt.u64.u32 	%rd53, %r468;
	and.b64  	%rd54, %rd53, 12;
	add.s64 	%rd55, %rd12, %rd54;
	ld.const.u32 	%r484, [%rd55];
	shl.b32 	%r485, %r471, 1;
	or.b32  	%r486, %r485, %r484;
	shl.b32 	%r487, %r477, 1;
	or.b32  	%r488, %r487, %r484;
	and.b32  	%r489, %r471, %r486;
	shl.b32 	%r490, %r489, 1;
	and.b32  	%r491, %r490, %r488;
	and.b32  	%r492, %r491, %r471;
	shl.b32 	%r493, %r483, 1;
	or.b32  	%r494, %r493, %r484;
	and.b32  	%r495, %r477, %r492;
	shl.b32 	%r496, %r495, 1;
	and.b32  	%r497, %r496, %r494;
	and.b32  	%r498, %r497, %r477;
	shr.u32 	%r499, %r259, 30;
	mul.wide.u32 	%rd56, %r499, 4;
	add.s64 	%rd57, %rd12, %rd56;
	ld.const.u32 	%r500, [%rd57];
	shl.b32 	%r501, %r486, 1;
	or.b32  	%r1147, %r501, %r500;
	shl.b32 	%r502, %r492, 1;
	or.b32  	%r503, %r502, %r500;
	and.b32  	%r504, %r486, %r1147;
	shl.b32 	%r505, %r504, 1;
	and.b32  	%r506, %r505, %r503;
	and.b32  	%r1146, %r506, %r486;
	shl.b32 	%r507, %r498, 1;
	or.b32  	%r508, %r507, %r500;
	and.b32  	%r509, %r492, %r1146;
	shl.b32 	%r510, %r509, 1;
	and.b32  	%r511, %r510, %r508;
	and.b32  	%r1133, %r511, %r492;
	shl.b32 	%r512, %r1117, 9;
	add.s32 	%r513, %r7, %r512;
	st.shared.u32 	[%r513], %r259;
	add.s32 	%r1117, %r1117, 1;
	setp.ne.s32 	%p2, %r1117, %r1121;
	@%p2 bra 	$L__BB2_2;
$L__BB2_3:
	cvta.to.global.u64 	%rd3, %rd1;
	shl.b32 	%r515, %r1121, 7;
	add.s32 	%r516, %r515, %r4;
	mul.wide.u32 	%rd58, %r516, 4;
	add.s64 	%rd59, %rd3, %rd58;
	ld.global.u32 	%r21, [%rd59];
	ld.const.u32 	%r517, [overlapping_character_count];
	add.s32 	%r22, %r517, 16;
	shl.b32 	%r23, %r6, 4;
	setp.eq.s32 	%p3, %r22, %r23;
	mov.b32 	%r1136, 0;
	@%p3 bra 	$L__BB2_10;
	sub.s32 	%r520, %r22, %r23;
	max.u32 	%r24, %r520, 1;
	and.b32  	%r25, %r24, 3;
	setp.lt.u32 	%p4, %r520, 4;
	mov.b32 	%r1136, 0;
	@%p4 bra 	$L__BB2_7;
	and.b32  	%r1136, %r24, -4;
	mov.b32 	%r1140, 0;
	mov.u64 	%rd62, mask_array_32;
$L__BB2_6:
	shl.b32 	%r522, %r1140, 1;
	shr.u32 	%r523, %r21, %r522;
	shl.b32 	%r524, %r523, 2;
	cvt.u64.u32 	%rd60, %r524;
	and.b64  	%rd61, %rd60, 12;
	add.s64 	%rd63, %rd62, %rd61;
	ld.const.u32 	%r525, [%rd63];
	shl.b32 	%r526, %r1147, 1;
	or.b32  	%r527, %r526, %r525;
	shl.b32 	%r528, %r1146, 1;
	or.b32  	%r529, %r528, %r525;
	and.b32  	%r530, %r1147, %r527;
	shl.b32 	%r531, %r530, 1;
	and.b32  	%r532, %r531, %r529;
	and.b32  	%r533, %r532, %r1147;
	shl.b32 	%r534, %r1133, 1;
	or.b32  	%r535, %r534, %r525;
	and.b32  	%r536, %r1146, %r533;
	shl.b32 	%r537, %r536, 1;
	and.b32  	%r538, %r537, %r535;
	and.b32  	%r539, %r538, %r1146;
	add.s32 	%r540, %r522, 2;
	shr.u32 	%r541, %r21, %r540;
	shl.b32 	%r542, %r541, 2;
	cvt.u64.u32 	%rd64, %r542;
	and.b64  	%rd65, %rd64, 12;
	add.s64 	%rd66, %rd62, %rd65;
	ld.const.u32 	%r543, [%rd66];
	shl.b32 	%r544, %r527, 1;
	or.b32  	%r545, %r544, %r543;
	shl.b32 	%r546, %r533, 1;
	or.b32  	%r547, %r546, %r543;
	and.b32  	%r548, %r527, %r545;
	shl.b32 	%r549, %r548, 1;
	and.b32  	%r550, %r549, %r547;
	and.b32  	%r551, %r550, %r527;
	shl.b32 	%r552, %r539, 1;
	or.b32  	%r553, %r552, %r543;
	and.b32  	%r554, %r533, %r551;
	shl.b32 	%r555, %r554, 1;
	and.b32  	%r556, %r555, %r553;
	and.b32  	%r557, %r556, %r533;
	add.s32 	%r558, %r522, 4;
	shr.u32 	%r559, %r21, %r558;
	shl.b32 	%r560, %r559, 2;
	cvt.u64.u32 	%rd67, %r560;
	and.b64  	%rd68, %rd67, 12;
	add.s64 	%rd69, %rd62, %rd68;
	ld.const.u32 	%r561, [%rd69];
	shl.b32 	%r562, %r545, 1;
	or.b32  	%r563, %r562, %r561;
	shl.b32 	%r564, %r551, 1;
	or.b32  	%r565, %r564, %r561;
	and.b32  	%r566, %r545, %r563;
	shl.b32 	%r567, %r566, 1;
	and.b32  	%r568, %r567, %r565;
	and.b32  	%r569, %r568, %r545;
	shl.b32 	%r570, %r557, 1;
	or.b32  	%r571, %r570, %r561;
	and.b32  	%r572, %r551, %r569;
	shl.b32 	%r573, %r572, 1;
	and.b32  	%r574, %r573, %r571;
	and.b32  	%r575, %r574, %r551;
	add.s32 	%r576, %r522, 6;
	shr.u32 	%r577, %r21, %r576;
	shl.b32 	%r578, %r577, 2;
	cvt.u64.u32 	%rd70, %r578;
	and.b64  	%rd71, %rd70, 12;
	add.s64 	%rd72, %rd62, %rd71;
	ld.const.u32 	%r579, [%rd72];
	shl.b32 	%r580, %r563, 1;
	or.b32  	%r1147, %r580, %r579;
	shl.b32 	%r581, %r569, 1;
	or.b32  	%r582, %r581, %r579;
	and.b32  	%r583, %r563, %r1147;
	shl.b32 	%r584, %r583, 1;
	and.b32  	%r585, %r584, %r582;
	and.b32  	%r1146, %r585, %r563;
	shl.b32 	%r586, %r575, 1;
	or.b32  	%r587, %r586, %r579;
	and.b32  	%r588, %r569, %r1146;
	shl.b32 	%r589, %r588, 1;
	and.b32  	%r590, %r589, %r587;
	and.b32  	%r1133, %r590, %r569;
	sub.s32 	%r1140, %r558, %r1140;
	setp.eq.s32 	%p5, %r1140, %r1136;
	@%p5 bra 	$L__BB2_7;
	bra.uni 	$L__BB2_6;
$L__BB2_7:
	setp.eq.s32 	%p6, %r25, 0;
	@%p6 bra 	$L__BB2_10;
	mov.b32 	%r1132, 0;
	mov.u64 	%rd75, mask_array_32;
	mov.u32 	%r1129, %r1146;
	mov.u32 	%r1130, %r1147;
$L__BB2_9:
	.pragma "nounroll";
	shl.b32 	%r592, %r1136, 1;
	shr.u32 	%r593, %r21, %r592;
	shl.b32 	%r594, %r593, 2;
	cvt.u64.u32 	%rd73, %r594;
	and.b64  	%rd74, %rd73, 12;
	add.s64 	%rd76, %rd75, %rd74;
	ld.const.u32 	%r595, [%rd76];
	shl.b32 	%r596, %r1130, 1;
	or.b32  	%r1147, %r596, %r595;
	shl.b32 	%r597, %r1129, 1;
	or.b32  	%r598, %r597, %r595;
	and.b32  	%r599, %r1130, %r1147;
	shl.b32 	%r600, %r599, 1;
	and.b32  	%r601, %r600, %r598;
	and.b32  	%r1146, %r601, %r1130;
	shl.b32 	%r602, %r1133, 1;
	or.b32  	%r603, %r602, %r595;
	and.b32  	%r604, %r1129, %r1146;
	shl.b32 	%r605, %r604, 1;
	and.b32  	%r606, %r605, %r603;
	and.b32  	%r1133, %r606, %r1129;
	add.s32 	%r1136, %r1136, 1;
	add.s32 	%r1132, %r1132, 1;
	setp.ne.s32 	%p7, %r1132, %r25;
	mov.u32 	%r1129, %r1146;
	mov.u32 	%r1130, %r1147;
	@%p7 bra 	$L__BB2_9;
$L__BB2_10:
	setp.gt.u32 	%p8, %r1136, 15;
	@%p8 bra 	$L__BB2_17;
	ld.const.u32 	%r47, [test_bit_32];
	ld.const.u32 	%r48, [max_match_count];
	add.s32 	%r607, %r1121, %r5;
	shl.b32 	%r49, %r607, 4;
	ld.const.u32 	%r50, [character_count];
	ld.const.u64 	%rd77, [match];
	cvta.to.global.u64 	%rd4, %rd77;
	mov.u64 	%rd80, mask_array_32;
$L__BB2_12:
	mov.u32 	%r61, %r1147;
	mov.u32 	%r60, %r1146;
	shl.b32 	%r608, %r1136, 1;
	shr.u32 	%r609, %r21, %r608;
	shl.b32 	%r610, %r609, 2;
	cvt.u64.u32 	%rd78, %r610;
	and.b64  	%rd79, %rd78, 12;
	add.s64 	%rd81, %rd80, %rd79;
	ld.const.u32 	%r611, [%rd81];
	shl.b32 	%r612, %r61, 1;
	or.b32  	%r1147, %r612, %r611;
	shl.b32 	%r613, %r60, 1;
	or.b32  	%r614, %r613, %r611;
	and.b32  	%r615, %r61, %r1147;
	shl.b32 	%r616, %r615, 1;
	and.b32  	%r617, %r616, %r614;
	and.b32  	%r1146, %r617, %r61;
	shl.b32 	%r618, %r1133, 1;
	or.b32  	%r619, %r618, %r611;
	and.b32  	%r620, %r60, %r1146;
	shl.b32 	%r621, %r620, 1;
	and.b32  	%r622, %r621, %r619;
	and.b32  	%r1133, %r622, %r60;
	and.b32  	%r623, %r47, %r1133;
	setp.ne.s32 	%p9, %r623, 0;
	@%p9 bra 	$L__BB2_16;
	ld.volatile.global.u32 	%r624, [match_count];
	setp.ge.u32 	%p10, %r624, %r48;
	@%p10 bra 	$L__BB2_16;
	add.s32 	%r66, %r1136, %r49;
	setp.gt.u32 	%p11, %r66, %r50;
	@%p11 bra 	$L__BB2_16;
	atom.global.add.u32 	%r625, [match_count], 1;
	mul.wide.u32 	%rd82, %r625, 4;
	add.s64 	%rd83, %rd4, %rd82;
	st.global.u32 	[%rd83], %r66;
$L__BB2_16:
	add.s32 	%r1136, %r1136, 1;
	setp.ne.s32 	%p12, %r1136, 16;
	@%p12 bra 	$L__BB2_12;
$L__BB2_17:
	shl.b32 	%r626, %r1121, 9;
	add.s32 	%r628, %r252, %r626;
	add.s32 	%r630, %r628, %r251;
	st.shared.u32 	[%r630], %r21;
	bar.sync 	0;
	add.s32 	%r1154, %r1121, 1;
	setp.gt.u32 	%p13, %r1154, 255;
	@%p13 bra 	$L__BB2_84;
	ld.const.u32 	%r72, [test_bit_32];
	ld.const.u32 	%r73, [max_match_count];
	ld.const.u32 	%r74, [character_count];
	ld.const.u64 	%rd84, [match];
	cvta.to.global.u64 	%rd5, %rd84;
	mov.u64 	%rd89, mask_array_32;
$L__BB2_19:
	shl.b32 	%r631, %r1154, 7;
	add.s32 	%r632, %r631, %r4;
	mul.wide.u32 	%rd85, %r632, 4;
	add.s64 	%rd86, %rd3, %rd85;
	ld.global.u32 	%r89, [%rd86];
	shl.b32 	%r633, %r89, 2;
	cvt.u64.u32 	%rd87, %r633;
	and.b64  	%rd88, %rd87, 12;
	add.s64 	%rd90, %rd89, %rd88;
	ld.const.u32 	%r634, [%rd90];
	shl.b32 	%r635, %r1147, 1;
	or.b32  	%r90, %r635, %r634;
	shl.b32 	%r636, %r1146, 1;
	or.b32  	%r637, %r636, %r634;
	and.b32  	%r638, %r1147, %r90;
	shl.b32 	%r639, %r638, 1;
	and.b32  	%r640, %r639, %r637;
	and.b32  	%r91, %r640, %r1147;
	shl.b32 	%r641, %r1133, 1;
	or.b32  	%r642, %r641, %r634;
	and.b32  	%r643, %r1146, %r91;
	shl.b32 	%r644, %r643, 1;
	and.b32  	%r645, %r644, %r642;
	and.b32  	%r92, %r645, %r1146;
	and.b32  	%r646, %r72, %r92;
	setp.ne.s32 	%p14, %r646, 0;
	@%p14 bra 	$L__BB2_23;
	ld.volatile.global.u32 	%r647, [match_count];
	setp.ge.u32 	%p15, %r647, %r73;
	@%p15 bra 	$L__BB2_23;
	add.s32 	%r648, %r1154, %r5;
	shl.b32 	%r93, %r648, 4;
	setp.gt.u32 	%p16, %r93, %r74;
	@%p16 bra 	$L__BB2_23;
	atom.global.add.u32 	%r649, [match_count], 1;
	mul.wide.u32 	%rd91, %r649, 4;
	add.s64 	%rd92, %rd5, %rd91;
	st.global.u32 	[%rd92], %r93;
$L__BB2_23:
	cvt.u64.u32 	%rd93, %r89;
	and.b64  	%rd94, %rd93, 12;
	add.s64 	%rd96, %rd89, %rd94;
	ld.const.u32 	%r650, [%rd96];
	shl.b32 	%r651, %r90, 1;
	or.b32  	%r94, %r651, %r650;
	shl.b32 	%r652, %r91, 1;
	or.b32  	%r653, %r652, %r650;
	and.b32  	%r654, %r90, %r94;
	shl.b32 	%r655, %r654, 1;
	and.b32  	%r656, %r655, %r653;
	and.b32  	%r95, %r656, %r90;
	shl.b32 	%r657, %r92, 1;
	or.b32  	%r658, %r657, %r650;
	and.b32  	%r659, %r91, %r95;
	shl.b32 	%r660, %r659, 1;
	and.b32  	%r661, %r660, %r658;
	and.b32  	%r96, %r661, %r91;
	and.b32  	%r662, %r72, %r96;
	setp.ne.s32 	%p17, %r662, 0;
	@%p17 bra 	$L__BB2_27;
	ld.volatile.global.u32 	%r663, [match_count];
	setp.ge.u32 	%p18, %r663, %r73;
	@%p18 bra 	$L__BB2_27;
	add.s32 	%r664, %r1154, %r5;
	shl.b32 	%r97, %r664, 4;
	setp.ge.u32 	%p19, %r97, %r74;
	@%p19 bra 	$L__BB2_27;
	add.s32 	%r665, %r97, 1;
	atom.global.add.u32 	%r666, [match_count], 1;
	mul.wide.u32 	%rd97, %r666, 4;
	add.s64 	%rd98, %rd5, %rd97;
	st.global.u32 	[%rd98], %r665;
$L__BB2_27:
	shr.u32 	%r667, %r89, 2;
	cvt.u64.u32 	%rd99, %r667;
	and.b64  	%rd100, %rd99, 12;
	add.s64 	%rd102, %rd89, %rd100;
	ld.const.u32 	%r668, [%rd102];
	shl.b32 	%r669, %r94, 1;
	or.b32  	%r98, %r669, %r668;
	shl.b32 	%r670, %r95, 1;
	or.b32  	%r671, %r670, %r668;
	and.b32  	%r672, %r94, %r98;
	shl.b32 	%r673, %r672, 1;
	and.b32  	%r674, %r673, %r671;
	and.b32  	%r99, %r674, %r94;
	shl.b32 	%r675, %r96, 1;
	or.b32  	%r676, %r675, %r668;
	and.b32  	%r677, %r95, %r99;
	shl.b32 	%r678, %r677, 1;
	and.b32  	%r679, %r678, %r676;
	and.b32  	%r100, %r679, %r95;
	and.b32  	%r680, %r72, %r100;
	setp.ne.s32 	%p20, %r680, 0;
	@%p20 bra 	$L__BB2_31;
	ld.volatile.global.u32 	%r681, [match_count];
	setp.ge.u32 	%p21, %r681, %r73;
	@%p21 bra 	$L__BB2_31;
	add.s32 	%r682, %r1154, %r5;
	shl.b32 	%r683, %r682, 4;
	or.b32  	%r101, %r683, 2;
	setp.gt.u32 	%p22, %r101, %r74;
	@%p22 bra 	$L__BB2_31;
	atom.global.add.u32 	%r684, [match_count], 1;
	mul.wide.u32 	%rd103, %r684, 4;
	add.s64 	%rd104, %rd5, %rd103;
	st.global.u32 	[%rd104], %r101;
$L__BB2_31:
	shr.u32 	%r685, %r89, 4;
	cvt.u64.u32 	%rd105, %r685;
	and.b64  	%rd106, %rd105, 12;
	add.s64 	%rd108, %rd89, %rd106;
	ld.const.u32 	%r686, [%rd108];
	shl.b32 	%r687, %r98, 1;
	or.b32  	%r102, %r687, %r686;
	shl.b32 	%r688, %r99, 1;
	or.b32  	%r689, %r688, %r686;
	and.b32  	%r690, %r98, %r102;
	shl.b32 	%r691, %r690, 1;
	and.b32  	%r692, %r691, %r689;
	and.b32  	%r103, %r692, %r98;
	shl.b32 	%r693, %r100, 1;
	or.b32  	%r694, %r693, %r686;
	and.b32  	%r695, %r99, %r103;
	shl.b32 	%r696, %r695, 1;
	and.b32  	%r697, %r696, %r694;
	and.b32  	%r104, %r697, %r99;
	and.b32  	%r698, %r72, %r104;
	setp.ne.s32 	%p23, %r698, 0;
	@%p23 bra 	$L__BB2_35;
	ld.volatile.global.u32 	%r699, [match_count];
	setp.ge.u32 	%p24, %r699, %r73;
	@%p24 bra 	$L__BB2_35;
	add.s32 	%r700, %r1154, %r5;
	shl.b32 	%r701, %r700, 4;
	or.b32  	%r105, %r701, 3;
	setp.gt.u32 	%p25, %r105, %r74;
	@%p25 bra 	$L__BB2_35;
	atom.global.add.u32 	%r702, [match_count], 1;
	mul.wide.u32 	%rd109, %r702, 4;
	add.s64 	%rd110, %rd5, %rd109;
	st.global.u32 	[%rd110], %r105;
$L__BB2_35:
	shr.u32 	%r703, %r89, 6;
	cvt.u64.u32 	%rd111, %r703;
	and.b64  	%rd112, %rd111, 12;
	add.s64 	%rd114, %rd89, %rd112;
	ld.const.u32 	%r704, [%rd114];
	shl.b32 	%r705, %r102, 1;
	or.b32  	%r106, %r705, %r704;
	shl.b32 	%r706, %r103, 1;
	or.b32  	%r707, %r706, %r704;
	and.b32  	%r708, %r102, %r106;
	shl.b32 	%r709, %r708, 1;
	and.b32  	%r710, %r709, %r707;
	and.b32  	%r107, %r710, %r102;
	shl.b32 	%r711, %r104, 1;
	or.b32  	%r712, %r711, %r704;
	and.b32  	%r713, %r103, %r107;
	shl.b32 	%r714, %r713, 1;
	and.b32  	%r715, %r714, %r712;
	and.b32  	%r108, %r715, %r103;
	and.b32  	%r716, %r72, %r108;
	setp.ne.s32 	%p26, %r716, 0;
	@%p26 bra 	$L__BB2_39;
	ld.volatile.global.u32 	%r717, [match_count];
	setp.ge.u32 	%p27, %r717, %r73;
	@%p27 bra 	$L__BB2_39;
	add.s32 	%r718, %r1154, %r5;
	shl.b32 	%r719, %r718, 4;
	or.b32  	%r109, %r719, 4;
	setp.gt.u32 	%p28, %r109, %r74;
	@%p28 bra 	$L__BB2_39;
	atom.global.add.u32 	%r720, [match_count], 1;
	mul.wide.u32 	%rd115, %r720, 4;
	add.s64 	%rd116, %rd5, %rd115;
	st.global.u32 	[%rd116], %r109;
$L__BB2_39:
	shr.u32 	%r721, %r89, 8;
	cvt.u64.u32 	%rd117, %r721;
	and.b64  	%rd118, %rd117, 12;
	add.s64 	%rd120, %rd89, %rd118;
	ld.const.u32 	%r722, [%rd120];
	shl.b32 	%r723, %r106, 1;
	or.b32  	%r110, %r723, %r722;
	shl.b32 	%r724, %r107, 1;
	or.b32  	%r725, %r724, %r722;
	and.b32  	%r726, %r106, %r110;
	shl.b32 	%r727, %r726, 1;
	and.b32  	%r728, %r727, %r725;
	and.b32  	%r111, %r728, %r106;
	shl.b32 	%r729, %r108, 1;
	or.b32  	%r730, %r729, %r722;
	and.b32  	%r731, %r107, %r111;
	shl.b32 	%r732, %r731, 1;
	and.b32  	%r733, %r732, %r730;
	and.b32  	%r112, %r733, %r107;
	and.b32  	%r734, %r72, %r112;
	setp.ne.s32 	%p29, %r734, 0;
	@%p29 bra 	$L__BB2_43;
	ld.volatile.global.u32 	%r735, [match_count];
	setp.ge.u32 	%p30, %r735, %r73;
	@%p30 bra 	$L__BB2_43;
	add.s32 	%r736, %r1154, %r5;
	shl.b32 	%r737, %r736, 4;
	or.b32  	%r113, %r737, 5;
	setp.gt.u32 	%p31, %r113, %r74;
	@%p31 bra 	$L__BB2_43;
	atom.global.add.u32 	%r738, [match_count], 1;
	mul.wide.u32 	%rd121, %r738, 4;
	add.s64 	%rd122, %rd5, %rd121;
	st.global.u32 	[%rd122], %r113;
$L__BB2_43:
	shr.u32 	%r739, %r89, 10;
	cvt.u64.u32 	%rd123, %r739;
	and.b64  	%rd124, %rd123, 12;
	add.s64 	%rd126, %rd89, %rd124;
	ld.const.u32 	%r740, [%rd126];
	shl.b32 	%r741, %r110, 1;
	or.b32  	%r114, %r741, %r740;
	shl.b32 	%r742, %r111, 1;
	or.b32  	%r743, %r742, %r740;
	and.b32  	%r744, %r110, %r114;
	shl.b32 	%r745, %r744, 1;
	and.b32  	%r746, %r745, %r743;
	and.b32  	%r115, %r746, %r110;
	shl.b32 	%r747, %r112, 1;
	or.b32  	%r748, %r747, %r740;
	and.b32  	%r749, %r111, %r115;
	shl.b32 	%r750, %r749, 1;
	and.b32  	%r751, %r750, %r748;
	and.b32  	%r116, %r751, %r111;
	and.b32  	%r752, %r72, %r116;
	setp.ne.s32 	%p32, %r752, 0;
	@%p32 bra 	$L__BB2_47;
	ld.volatile.global.u32 	%r753, [match_count];
	setp.ge.u32 	%p33, %r753, %r73;
	@%p33 bra 	$L__BB2_47;
	add.s32 	%r754, %r1154, %r5;
	shl.b32 	%r755, %r754, 4;
	or.b32  	%r117, %r755, 6;
	setp.gt.u32 	%p34, %r117, %r74;
	@%p34 bra 	$L__BB2_47;
	atom.global.add.u32 	%r756, [match_count], 1;
	mul.wide.u32 	%rd127, %r756, 4;
	add.s64 	%rd128, %rd5, %rd127;
	st.global.u32 	[%rd128], %r117;
$L__BB2_47:
	shr.u32 	%r757, %r89, 12;
	cvt.u64.u32 	%rd129, %r757;
	and.b64  	%rd130, %rd129, 12;
	add.s64 	%rd132, %rd89, %rd130;
	ld.const.u32 	%r758, [%rd132];
	shl.b32 	%r759, %r114, 1;
	or.b32  	%r118, %r759, %r758;
	shl.b32 	%r760, %r115, 1;
	or.b32  	%r761, %r760, %r758;
	and.b32  	%r762, %r114, %r118;
	shl.b32 	%r763, %r762, 1;
	and.b32  	%r764, %r763, %r761;
	and.b32  	%r119, %r764, %r114;
	shl.b32 	%r765, %r116, 1;
	or.b32  	%r766, %r765, %r758;
	and.b32  	%r767, %r115, %r119;
	shl.b32 	%r768, %r767, 1;
	and.b32  	%r769, %r768, %r766;
	and.b32  	%r120, %r769, %r115;
	and.b32  	%r770, %r72, %r120;
	setp.ne.s32 	%p35, %r770, 0;
	@%p35 bra 	$L__BB2_51;
	ld.volatile.global.u32 	%r771, [match_count];
	setp.ge.u32 	%p36, %r771, %r73;
	@%p36 bra 	$L__BB2_51;
	add.s32 	%r772, %r1154, %r5;
	shl.b32 	%r773, %r772, 4;
	or.b32  	%r121, %r773, 7;
	setp.gt.u32 	%p37, %r121, %r74;
	@%p37 bra 	$L__BB2_51;
	atom.global.add.u32 	%r774, [match_count], 1;
	mul.wide.u32 	%rd133, %r774, 4;
	add.s64 	%rd134, %rd5, %rd133;
	st.global.u32 	[%rd134], %r121;
$L__BB2_51:
	shr.u32 	%r775, %r89, 14;
	cvt.u64.u32 	%rd135, %r775;
	and.b64  	%rd136, %rd135, 12;
	add.s64 	%rd138, %rd89, %rd136;
	ld.const.u32 	%r776, [%rd138];
	shl.b32 	%r777, %r118, 1;
	or.b32  	%r122, %r777, %r776;
	shl.b32 	%r778, %r119, 1;
	or.b32  	%r779, %r778, %r776;
	and.b32  	%r780, %r118, %r122;
	shl.b32 	%r781, %r780, 1;
	and.b32  	%r782, %r781, %r779;
	and.b32  	%r123, %r782, %r118;
	shl.b32 	%r783, %r120, 1;
	or.b32  	%r784, %r783, %r776;
	and.b32  	%r785, %r119, %r123;
	shl.b32 	%r786, %r785, 1;
	and.b32  	%r787, %r786, %r784;
	and.b32  	%r124, %r787, %r119;
	and.b32  	%r788, %r72, %r124;
	setp.ne.s32 	%p38, %r788, 0;
	@%p38 bra 	$L__BB2_55;
	ld.volatile.global.u32 	%r789, [match_count];
	setp.ge.u32 	%p39, %r789, %r73;
	@%p39 bra 	$L__BB2_55;
	add.s32 	%r790, %r1154, %r5;
	shl.b32 	%r791, %r790, 4;
	or.b32  	%r125, %r791, 8;
	setp.gt.u32 	%p40, %r125, %r74;
	@%p40 bra 	$L__BB2_55;
	atom.global.add.u32 	%r792, [match_count], 1;
	mul.wide.u32 	%rd139, %r792, 4;
	add.s64 	%rd140, %rd5, %rd139;
	st.global.u32 	[%rd140], %r125;
$L__BB2_55:
	shr.u32 	%r793, %r89, 16;
	cvt.u64.u32 	%rd141, %r793;
	and.b64  	%rd142, %rd141, 12;
	add.s64 	%rd144, %rd89, %rd142;
	ld.const.u32 	%r794, [%rd144];
	shl.b32 	%r795, %r122, 1;
	or.b32  	%r126, %r795, %r794;
	shl.b32 	%r796, %r123, 1;
	or.b32  	%r797, %r796, %r794;
	and.b32  	%r798, %r122, %r126;
	shl.b32 	%r799, %r798, 1;
	and.b32  	%r800, %r799, %r797;
	and.b32  	%r127, %r800, %r122;
	shl.b32 	%r801, %r124, 1;
	or.b32  	%r802, %r801, %r794;
	and.b32  	%r803, %r123, %r127;
	shl.b32 	%r804, %r803, 1;
	and.b32  	%r805, %r804, %r802;
	and.b32  	%r128, %r805, %r123;
	and.b32  	%r806, %r72, %r128;
	setp.ne.s32 	%p41, %r806, 0;
	@%p41 bra 	$L__BB2_59;
	ld.volatile.global.u32 	%r807, [match_count];
	setp.ge.u32 	%p42, %r807, %r73;
	@%p42 bra 	$L__BB2_59;
	add.s32 	%r808, %r1154, %r5;
	shl.b32 	%r809, %r808, 4;
	or.b32  	%r129, %r809, 9;
	setp.gt.u32 	%p43, %r129, %r74;
	@%p43 bra 	$L__BB2_59;
	atom.global.add.u32 	%r810, [match_count], 1;
	mul.wide.u32 	%rd145, %r810, 4;
	add.s64 	%rd146, %rd5, %rd145;
	st.global.u32 	[%rd146], %r129;
$L__BB2_59:
	shr.u32 	%r811, %r89, 18;
	cvt.u64.u32 	%rd147, %r811;
	and.b64  	%rd148, %rd147, 12;
	add.s64 	%rd150, %rd89, %rd148;
	ld.const.u32 	%r812, [%rd150];
	shl.b32 	%r813, %r126, 1;
	or.b32  	%r130, %r813, %r812;
	shl.b32 	%r814, %r127, 1;
	or.b32  	%r815, %r814, %r812;
	and.b32  	%r816, %r126, %r130;
	shl.b32 	%r817, %r816, 1;
	and.b32  	%r818, %r817, %r815;
	and.b32  	%r131, %r818, %r126;
	shl.b32 	%r819, %r128, 1;
	or.b32  	%r820, %r819, %r812;
	and.b32  	%r821, %r127, %r131;
	shl.b32 	%r822, %r821, 1;
	and.b32  	%r823, %r822, %r820;
	and.b32  	%r132, %r823, %r127;
	and.b32  	%r824, %r72, %r132;
	setp.ne.s32 	%p44, %r824, 0;
	@%p44 bra 	$L__BB2_63;
	ld.volatile.global.u32 	%r825, [match_count];
	setp.ge.u32 	%p45, %r825, %r73;
	@%p45 bra 	$L__BB2_63;
	add.s32 	%r826, %r1154, %r5;
	shl.b32 	%r827, %r826, 4;
	or.b32  	%r133, %r827, 10;
	setp.gt.u32 	%p46, %r133, %r74;
	@%p46 bra 	$L__BB2_63;
	atom.global.add.u32 	%r828, [match_count], 1;
	mul.wide.u32 	%rd151, %r828, 4;
	add.s64 	%rd152, %rd5, %rd151;
	st.global.u32 	[%rd152], %r133;
$L__BB2_63:
	shr.u32 	%r829, %r89, 20;
	cvt.u64.u32 	%rd153, %r829;
	and.b64  	%rd154, %rd153, 12;
	add.s64 	%rd156, %rd89, %rd154;
	ld.const.u32 	%r830, [%rd156];
	shl.b32 	%r831, %r130, 1;
	or.b32  	%r134, %r831, %r830;
	shl.b32 	%r832, %r131, 1;
	or.b32  	%r833, %r832, %r830;
	and.b32  	%r834, %r130, %r134;
	shl.b32 	%r835, %r834, 1;
	and.b32  	%r836, %r835, %r833;
	and.b32  	%r135, %r836, %r130;
	shl.b32 	%r837, %r132, 1;
	or.b32  	%r838, %r837, %r830;
	and.b32  	%r839, %r131, %r135;
	shl.b32 	%r840, %r839, 1;
	and.b32  	%r841, %r840, %r838;
	and.b32  	%r136, %r841, %r131;
	and.b32  	%r842, %r72, %r136;
	setp.ne.s32 	%p47, %r842, 0;
	@%p47 bra 	$L__BB2_67;
	ld.volatile.global.u32 	%r843, [match_count];
	setp.ge.u32 	%p48, %r843, %r73;
	@%p48 bra 	$L__BB2_67;
	add.s32 	%r844, %r1154, %r5;
	shl.b32 	%r845, %r844, 4;
	or.b32  	%r137, %r845, 11;
	setp.gt.u32 	%p49, %r137, %r74;
	@%p49 bra 	$L__BB2_67;
	atom.global.add.u32 	%r846, [match_count], 1;
	mul.wide.u32 	%rd157, %r846, 4;
	add.s64 	%rd158, %rd5, %rd157;
	st.global.u32 	[%rd158], %r137;
$L__BB2_67:
	shr.u32 	%r847, %r89, 22;
	cvt.u64.u32 	%rd159, %r847;
	and.b64  	%rd160, %rd159, 12;
	add.s64 	%rd162, %rd89, %rd160;
	ld.const.u32 	%r848, [%rd162];
	shl.b32 	%r849, %r134, 1;
	or.b32  	%r138, %r849, %r848;
	shl.b32 	%r850, %r135, 1;
	or.b32  	%r851, %r850, %r848;
	and.b32  	%r852, %r134, %r138;
	shl.b32 	%r853, %r852, 1;
	and.b32  	%r854, %r853, %r851;
	and.b32  	%r139, %r854, %r134;
	shl.b32 	%r855, %r136, 1;
	or.b32  	%r856, %r855, %r848;
	and.b32  	%r857, %r135, %r139;
	shl.b32 	%r858, %r857, 1;
	and.b32  	%r859, %r858, %r856;
	and.b32  	%r140, %r859, %r135;
	and.b32  	%r860, %r72, %r140;
	setp.ne.s32 	%p50, %r860, 0;
	@%p50 bra 	$L__BB2_71;
	ld.volatile.global.u32 	%r861, [match_count];
	setp.ge.u32 	%p51, %r861, %r73;
	@%p51 bra 	$L__BB2_71;
	add.s32 	%r862, %r1154, %r5;
	shl.b32 	%r863, %r862, 4;
	or.b32  	%r141, %r863, 12;
	setp.gt.u32 	%p52, %r141, %r74;
	@%p52 bra 	$L__BB2_71;
	atom.global.add.u32 	%r864, [match_count], 1;
	mul.wide.u32 	%rd163, %r864, 4;
	add.s64 	%rd164, %rd5, %rd163;
	st.global.u32 	[%rd164], %r141;
$L__BB2_71:
	shr.u32 	%r865, %r89, 24;
	cvt.u64.u32 	%rd165, %r865;
	and.b64  	%rd166, %rd165, 12;
	add.s64 	%rd168, %rd89, %rd166;
	ld.const.u32 	%r866, [%rd168];
	shl.b32 	%r867, %r138, 1;
	or.b32  	%r142, %r867, %r866;
	shl.b32 	%r868, %r139, 1;
	or.b32  	%r869, %r868, %r866;
	and.b32  	%r870, %r138, %r142;
	shl.b32 	%r871, %r870, 1;
	and.b32  	%r872, %r871, %r869;
	and.b32  	%r143, %r872, %r138;
	shl.b32 	%r873, %r140, 1;
	or.b32  	%r874, %r873, %r866;
	and.b32  	%r875, %r139, %r143;
	shl.b32 	%r876, %r875, 1;
	and.b32  	%r877, %r876, %r874;
	and.b32  	%r144, %r877, %r139;
	and.b32  	%r878, %r72, %r144;
	setp.ne.s32 	%p53, %r878, 0;
	@%p53 bra 	$L__BB2_75;
	ld.volatile.global.u32 	%r879, [match_count];
	setp.ge.u32 	%p54, %r879, %r73;
	@%p54 bra 	$L__BB2_75;
	add.s32 	%r880, %r1154, %r5;
	shl.b32 	%r881, %r880, 4;
	or.b32  	%r145, %r881, 13;
	setp.gt.u32 	%p55, %r145, %r74;
	@%p55 bra 	$L__BB2_75;
	atom.global.add.u32 	%r882, [match_count], 1;
	mul.wide.u32 	%rd169, %r882, 4;
	add.s64 	%rd170, %rd5, %rd169;
	st.global.u32 	[%rd170], %r145;
$L__BB2_75:
	shr.u32 	%r883, %r89, 26;
	cvt.u64.u32 	%rd171, %r883;
	and.b64  	%rd172, %rd171, 12;
	add.s64 	%rd174, %rd89, %rd172;
	ld.const.u32 	%r884, [%rd174];
	shl.b32 	%r885, %r142, 1;
	or.b32  	%r146, %r885, %r884;
	shl.b32 	%r886, %r143, 1;
	or.b32  	%r887, %r886, %r884;
	and.b32  	%r888, %r142, %r146;
	shl.b32 	%r889, %r888, 1;
	and.b32  	%r890, %r889, %r887;
	and.b32  	%r147, %r890, %r142;
	shl.b32 	%r891, %r144, 1;
	or.b32  	%r892, %r891, %r884;
	and.b32  	%r893, %r143, %r147;
	shl.b32 	%r894, %r893, 1;
	and.b32  	%r895, %r894, %r892;
	and.b32  	%r148, %r895, %r143;
	and.b32  	%r896, %r72, %r148;
	setp.ne.s32 	%p56, %r896, 0;
	@%p56 bra 	$L__BB2_79;
	ld.volatile.global.u32 	%r897, [match_count];
	setp.ge.u32 	%p57, %r897, %r73;
	@%p57 bra 	$L__BB2_79;
	add.s32 	%r898, %r1154, %r5;
	shl.b32 	%r899, %r898, 4;
	or.b32  	%r149, %r899, 14;
	setp.gt.u32 	%p58, %r149, %r74;
	@%p58 bra 	$L__BB2_79;
	atom.global.add.u32 	%r900, [match_count], 1;
	mul.wide.u32 	%rd175, %r900, 4;
	add.s64 	%rd176, %rd5, %rd175;
	st.global.u32 	[%rd176], %r149;
$L__BB2_79:
	shr.u32 	%r901, %r89, 30;
	mul.wide.u32 	%rd177, %r901, 4;
	add.s64 	%rd179, %rd89, %rd177;
	ld.const.u32 	%r902, [%rd179];
	shl.b32 	%r903, %r146, 1;
	or.b32  	%r1147, %r903, %r902;
	shl.b32 	%r904, %r147, 1;
	or.b32  	%r905, %r904, %r902;
	and.b32  	%r906, %r146, %r1147;
	shl.b32 	%r907, %r906, 1;
	and.b32  	%r908, %r907, %r905;
	and.b32  	%r1146, %r908, %r146;
	shl.b32 	%r909, %r148, 1;
	or.b32  	%r910, %r909, %r902;
	and.b32  	%r911, %r147, %r1146;
	shl.b32 	%r912, %r911, 1;
	and.b32  	%r913, %r912, %r910;
	and.b32  	%r1133, %r913, %r147;
	and.b32  	%r914, %r72, %r1133;
	setp.ne.s32 	%p59, %r914, 0;
	@%p59 bra 	$L__BB2_83;
	ld.volatile.global.u32 	%r915, [match_count];
	setp.ge.u32 	%p60, %r915, %r73;
	@%p60 bra 	$L__BB2_83;
	add.s32 	%r916, %r1154, %r5;
	shl.b32 	%r917, %r916, 4;
	or.b32  	%r153, %r917, 15;
	setp.gt.u32 	%p61, %r153, %r74;
	@%p61 bra 	$L__BB2_83;
	atom.global.add.u32 	%r918, [match_count], 1;
	mul.wide.u32 	%rd180, %r918, 4;
	add.s64 	%rd181, %rd5, %rd180;
	st.global.u32 	[%rd181], %r153;
$L__BB2_83:
	add.s32 	%r1154, %r1154, 1;
	setp.eq.s32 	%p62, %r1154, 256;
	@%p62 bra 	$L__BB2_84;
	bra.uni 	$L__BB2_19;
$L__BB2_84:
	setp.eq.s32 	%p63, %r6, 1;
	mov.b32 	%r1169, 0;
	@%p63 bra 	$L__BB2_108;
	mov.u32 	%r921, %ntid.x;
	add.s32 	%r78, %r921, -1;
	add.s32 	%r79, %r2, 32768;
	ld.const.u32 	%r80, [test_bit_32];
	ld.const.u32 	%r81, [max_match_count];
	ld.const.u32 	%r82, [character_count];
	ld.const.u64 	%rd182, [match];
	cvta.to.global.u64 	%rd6, %rd182;
	add.s32 	%r1169, %r6, -1;
	shl.b32 	%r922, %r1, 19;
	shl.b32 	%r923, %r3, 12;
	add.s32 	%r924, %r922, %r923;
	add.s32 	%r84, %r924, 4096;
	mov.b32 	%r1158, 0;
	mov.u64 	%rd187, mask_array_32;
$L__BB2_86:
	setp.ne.s32 	%p64, %r3, %r78;
	@%p64 bra 	$L__BB2_88;
	shl.b32 	%r927, %r1158, 7;
	add.s32 	%r928, %r79, %r927;
	mul.wide.u32 	%rd183, %r928, 4;
	add.s64 	%rd184, %rd3, %rd183;
	ld.global.u32 	%r1159, [%rd184];
	bra.uni 	$L__BB2_89;
$L__BB2_88:
	shl.b32 	%r925, %r1158, 9;
	add.s32 	%r926, %r7, %r925;
	ld.shared.u32 	%r1159, [%r926+4];
$L__BB2_89:
	shl.b32 	%r931, %r1158, 4;
	add.s32 	%r1160, %r84, %r931;
	mov.b32 	%r1162, 4096;
	mov.b32 	%r1161, 4;
$L__BB2_90:
	add.s32 	%r932, %r1161, -4;
	shr.u32 	%r933, %r1159, %r932;
	shl.b32 	%r934, %r933, 2;
	cvt.u64.u32 	%rd185, %r934;
	and.b64  	%rd186, %rd185, 12;
	add.s64 	%rd188, %rd187, %rd186;
	ld.const.u32 	%r935, [%rd188];
	shl.b32 	%r936, %r1147, 1;
	or.b32  	%r169, %r936, %r935;
	shl.b32 	%r937, %r1146, 1;
	or.b32  	%r938, %r937, %r935;
	and.b32  	%r939, %r1147, %r169;
	shl.b32 	%r940, %r939, 1;
	and.b32  	%r941, %r940, %r938;
	and.b32  	%r170, %r941, %r1147;
	shl.b32 	%r942, %r1133, 1;
	or.b32  	%r943, %r942, %r935;
	and.b32  	%r944, %r1146, %r170;
	shl.b32 	%r945, %r944, 1;
	and.b32  	%r946, %r945, %r943;
	and.b32  	%r171, %r946, %r1146;
	and.b32  	%r947, %r80, %r171;
	setp.ne.s32 	%p65, %r947, 0;
	@%p65 bra 	$L__BB2_94;
	ld.volatile.global.u32 	%r948, [match_count];
	setp.ge.u32 	%p66, %r948, %r81;
	@%p66 bra 	$L__BB2_94;
	setp.gt.u32 	%p67, %r1160, %r82;
	@%p67 bra 	$L__BB2_94;
	atom.global.add.u32 	%r949, [match_count], 1;
	mul.wide.u32 	%rd189, %r949, 4;
	add.s64 	%rd190, %rd6, %rd189;
	st.global.u32 	[%rd190], %r1160;
$L__BB2_94:
	add.s32 	%r950, %r1161, -2;
	shr.u32 	%r951, %r1159, %r950;
	shl.b32 	%r952, %r951, 2;
	cvt.u64.u32 	%rd191, %r952;
	and.b64  	%rd192, %rd191, 12;
	add.s64 	%rd194, %rd187, %rd192;
	ld.const.u32 	%r953, [%rd194];
	shl.b32 	%r954, %r169, 1;
	or.b32  	%r172, %r954, %r953;
	shl.b32 	%r955, %r170, 1;
	or.b32  	%r956, %r955, %r953;
	and.b32  	%r957, %r169, %r172;
	shl.b32 	%r958, %r957, 1;
	and.b32  	%r959, %r958, %r956;
	and.b32  	%r173, %r959, %r169;
	shl.b32 	%r960, %r171, 1;
	or.b32  	%r961, %r960, %r953;
	and.b32  	%r962, %r170, %r173;
	shl.b32 	%r963, %r962, 1;
	and.b32  	%r964, %r963, %r961;
	and.b32  	%r174, %r964, %r170;
	and.b32  	%r965, %r80, %r174;
	setp.ne.s32 	%p68, %r965, 0;
	@%p68 bra 	$L__BB2_98;
	ld.volatile.global.u32 	%r966, [match_count];
	setp.ge.u32 	%p69, %r966, %r81;
	@%p69 bra 	$L__BB2_98;
	add.s32 	%r175, %r1160, 1;
	setp.gt.u32 	%p70, %r175, %r82;
	@%p70 bra 	$L__BB2_98;
	atom.global.add.u32 	%r967, [match_count], 1;
	mul.wide.u32 	%rd195, %r967, 4;
	add.s64 	%rd196, %rd6, %rd195;
	st.global.u32 	[%rd196], %r175;
$L__BB2_98:
	shr.u32 	%r968, %r1159, %r1161;
	shl.b32 	%r969, %r968, 2;
	cvt.u64.u32 	%rd197, %r969;
	and.b64  	%rd198, %rd197, 12;
	add.s64 	%rd200, %rd187, %rd198;
	ld.const.u32 	%r970, [%rd200];
	shl.b32 	%r971, %r172, 1;
	or.b32  	%r176, %r971, %r970;
	shl.b32 	%r972, %r173, 1;
	or.b32  	%r973, %r972, %r970;
	and.b32  	%r974, %r172, %r176;
	shl.b32 	%r975, %r974, 1;
	and.b32  	%r976, %r975, %r973;
	and.b32  	%r177, %r976, %r172;
	shl.b32 	%r977, %r174, 1;
	or.b32  	%r978, %r977, %r970;
	and.b32  	%r979, %r173, %r177;
	shl.b32 	%r980, %r979, 1;
	and.b32  	%r981, %r980, %r978;
	and.b32  	%r178, %r981, %r173;
	and.b32  	%r982, %r80, %r178;
	setp.ne.s32 	%p71, %r982, 0;
	@%p71 bra 	$L__BB2_102;
	ld.volatile.global.u32 	%r983, [match_count];
	setp.ge.u32 	%p72, %r983, %r81;
	@%p72 bra 	$L__BB2_102;
	add.s32 	%r179, %r1160, 2;
	setp.gt.u32 	%p73, %r179, %r82;
	@%p73 bra 	$L__BB2_102;
	atom.global.add.u32 	%r984, [match_count], 1;
	mul.wide.u32 	%rd201, %r984, 4;
	add.s64 	%rd202, %rd6, %rd201;
	st.global.u32 	[%rd202], %r179;
$L__BB2_102:
	add.s32 	%r985, %r1161, 2;
	shr.u32 	%r986, %r1159, %r985;
	shl.b32 	%r987, %r986, 2;
	cvt.u64.u32 	%rd203, %r987;
	and.b64  	%rd204, %rd203, 12;
	add.s64 	%rd206, %rd187, %rd204;
	ld.const.u32 	%r988, [%rd206];
	shl.b32 	%r989, %r176, 1;
	or.b32  	%r1147, %r989, %r988;
	shl.b32 	%r990, %r177, 1;
	or.b32  	%r991, %r990, %r988;
	and.b32  	%r992, %r176, %r1147;
	shl.b32 	%r993, %r992, 1;
	and.b32  	%r994, %r993, %r991;
	and.b32  	%r1146, %r994, %r176;
	shl.b32 	%r995, %r178, 1;
	or.b32  	%r996, %r995, %r988;
	and.b32  	%r997, %r177, %r1146;
	shl.b32 	%r998, %r997, 1;
	and.b32  	%r999, %r998, %r996;
	and.b32  	%r1133, %r999, %r177;
	and.b32  	%r1000, %r80, %r1133;
	setp.ne.s32 	%p74, %r1000, 0;
	@%p74 bra 	$L__BB2_106;
	ld.volatile.global.u32 	%r1001, [match_count];
	setp.ge.u32 	%p75, %r1001, %r81;
	@%p75 bra 	$L__BB2_106;
	add.s32 	%r183, %r1160, 3;
	setp.gt.u32 	%p76, %r183, %r82;
	@%p76 bra 	$L__BB2_106;
	atom.global.add.u32 	%r1002, [match_count], 1;
	mul.wide.u32 	%rd207, %r1002, 4;
	add.s64 	%rd208, %rd6, %rd207;
	st.global.u32 	[%rd208], %r183;
$L__BB2_106:
	add.s32 	%r1162, %r1162, 4;
	add.s32 	%r1161, %r1161, 8;
	add.s32 	%r1160, %r1160, 4;
	setp.ne.s32 	%p77, %r1162, 4112;
	@%p77 bra 	$L__BB2_90;
	add.s32 	%r1158, %r1158, 1;
	setp.ne.s32 	%p78, %r1158, %r1169;
	@%p78 bra 	$L__BB2_86;
$L__BB2_108:
	mov.u32 	%r1003, %ntid.x;
	add.s32 	%r1004, %r1003, -1;
	setp.ne.s32 	%p79, %r3, %r1004;
	@%p79 bra 	$L__BB2_110;
	shl.b32 	%r1010, %r1169, 7;
	add.s32 	%r1011, %r2, %r1010;
	add.s32 	%r1012, %r1011, 32768;
	mul.wide.u32 	%rd209, %r1012, 4;
	add.s64 	%rd210, %rd3, %rd209;
	ld.global.u32 	%r1170, [%rd210];
	bra.uni 	$L__BB2_111;
$L__BB2_110:
	shl.b32 	%r1005, %r1169, 9;
	mov.u32 	%r1006, scodon_header;
	add.s32 	%r1007, %r1006, %r1005;
	shl.b32 	%r1008, %r3, 2;
	add.s32 	%r1009, %r1007, %r1008;
	ld.shared.u32 	%r1170, [%r1009+4];
$L__BB2_111:
	setp.eq.s32 	%p80, %r22, %r23;
	@%p80 bra 	$L__BB2_138;
	ld.const.u32 	%r195, [test_bit_32];
	ld.const.u32 	%r196, [max_match_count];
	ld.const.u32 	%r197, [character_count];
	ld.const.u64 	%rd211, [match];
	cvta.to.global.u64 	%rd7, %rd211;
	sub.s32 	%r1014, %r22, %r23;
	max.u32 	%r198, %r1014, 1;
	and.b32  	%r199, %r198, 3;
	setp.lt.u32 	%p81, %r1014, 4;
	mov.b32 	%r1180, 0;
	@%p81 bra 	$L__BB2_131;
	and.b32  	%r1180, %r198, -4;
	neg.s32 	%r1173, %r1180;
	shl.b32 	%r1016, %r1, 19;
	shl.b32 	%r1017, %r3, 12;
	add.s32 	%r1018, %r1016, %r1017;
	shl.b32 	%r1019, %r1169, 4;
	add.s32 	%r1020, %r1018, %r1019;
	add.s32 	%r1171, %r1020, 4096;
	mov.b32 	%r1172, 4;
	mov.u64 	%rd214, mask_array_32;
$L__BB2_114:
	add.s32 	%r1021, %r1172, -4;
	shr.u32 	%r1022, %r1170, %r1021;
	shl.b32 	%r1023, %r1022, 2;
	cvt.u64.u32 	%rd212, %r1023;
	and.b64  	%rd213, %rd212, 12;
	add.s64 	%rd215, %rd214, %rd213;
	ld.const.u32 	%r1024, [%rd215];
	shl.b32 	%r1025, %r1147, 1;
	or.b32  	%r209, %r1025, %r1024;
	shl.b32 	%r1026, %r1146, 1;
	or.b32  	%r1027, %r1026, %r1024;
	and.b32  	%r1028, %r1147, %r209;
	shl.b32 	%r1029, %r1028, 1;
	and.b32  	%r1030, %r1029, %r1027;
	and.b32  	%r210, %r1030, %r1147;
	shl.b32 	%r1031, %r1133, 1;
	or.b32  	%r1032, %r1031, %r1024;
	and.b32  	%r1033, %r1146, %r210;
	shl.b32 	%r1034, %r1033, 1;
	and.b32  	%r1035, %r1034, %r1032;
	and.b32  	%r211, %r1035, %r1146;
	and.b32  	%r1036, %r195, %r211;
	setp.ne.s32 	%p82, %r1036, 0;
	@%p82 bra 	$L__BB2_118;
	ld.volatile.global.u32 	%r1037, [match_count];
	setp.ge.u32 	%p83, %r1037, %r196;
	@%p83 bra 	$L__BB2_118;
	setp.gt.u32 	%p84, %r1171, %r197;
	@%p84 bra 	$L__BB2_118;
	atom.global.add.u32 	%r1038, [match_count], 1;
	mul.wide.u32 	%rd216, %r1038, 4;
	add.s64 	%rd217, %rd7, %rd216;
	st.global.u32 	[%rd217], %r1171;
$L__BB2_118:
	add.s32 	%r1039, %r1172, -2;
	shr.u32 	%r1040, %r1170, %r1039;
	shl.b32 	%r1041, %r1040, 2;
	cvt.u64.u32 	%rd218, %r1041;
	and.b64  	%rd219, %rd218, 12;
	add.s64 	%rd221, %rd214, %rd219;
	ld.const.u32 	%r1042, [%rd221];
	shl.b32 	%r1043, %r209, 1;
	or.b32  	%r212, %r1043, %r1042;
	shl.b32 	%r1044, %r210, 1;
	or.b32  	%r1045, %r1044, %r1042;
	and.b32  	%r1046, %r209, %r212;
	shl.b32 	%r1047, %r1046, 1;
	and.b32  	%r1048, %r1047, %r1045;
	and.b32  	%r213, %r1048, %r209;
	shl.b32 	%r1049, %r211, 1;
	or.b32  	%r1050, %r1049, %r1042;
	and.b32  	%r1051, %r210, %r213;
	shl.b32 	%r1052, %r1051, 1;
	and.b32  	%r1053, %r1052, %r1050;
	and.b32  	%r214, %r1053, %r210;
	and.b32  	%r1054, %r195, %r214;
	setp.ne.s32 	%p85, %r1054, 0;
	@%p85 bra 	$L__BB2_122;
	ld.volatile.global.u32 	%r1055, [match_count];
	setp.ge.u32 	%p86, %r1055, %r196;
	@%p86 bra 	$L__BB2_122;
	add.s32 	%r215, %r1171, 1;
	setp.gt.u32 	%p87, %r215, %r197;
	@%p87 bra 	$L__BB2_122;
	atom.global.add.u32 	%r1056, [match_count], 1;
	mul.wide.u32 	%rd222, %r1056, 4;
	add.s64 	%rd223, %rd7, %rd222;
	st.global.u32 	[%rd223], %r215;
$L__BB2_122:
	shr.u32 	%r1057, %r1170, %r1172;
	shl.b32 	%r1058, %r1057, 2;
	cvt.u64.u32 	%rd224, %r1058;
	and.b64  	%rd225, %rd224, 12;
	add.s64 	%rd227, %rd214, %rd225;
	ld.const.u32 	%r1059, [%rd227];
	shl.b32 	%r1060, %r212, 1;
	or.b32  	%r216, %r1060, %r1059;
	shl.b32 	%r1061, %r213, 1;
	or.b32  	%r1062, %r1061, %r1059;
	and.b32  	%r1063, %r212, %r216;
	shl.b32 	%r1064, %r1063, 1;
	and.b32  	%r1065, %r1064, %r1062;
	and.b32  	%r217, %r1065, %r212;
	shl.b32 	%r1066, %r214, 1;
	or.b32  	%r1067, %r1066, %r1059;
	and.b32  	%r1068, %r213, %r217;
	shl.b32 	%r1069, %r1068, 1;
	and.b32  	%r1070, %r1069, %r1067;
	and.b32  	%r218, %r1070, %r213;
	and.b32  	%r1071, %r195, %r218;
	setp.ne.s32 	%p88, %r1071, 0;
	@%p88 bra 	$L__BB2_126;
	ld.volatile.global.u32 	%r1072, [match_count];
	setp.ge.u32 	%p89, %r1072, %r196;
	@%p89 bra 	$L__BB2_126;
	add.s32 	%r219, %r1171, 2;
	setp.gt.u32 	%p90, %r219, %r197;
	@%p90 bra 	$L__BB2_126;
	atom.global.add.u32 	%r1073, [match_count], 1;
	mul.wide.u32 	%rd228, %r1073, 4;
	add.s64 	%rd229, %rd7, %rd228;
	st.global.u32 	[%rd229], %r219;
$L__BB2_126:
	add.s32 	%r1074, %r1172, 2;
	shr.u32 	%r1075, %r1170, %r1074;
	shl.b32 	%r1076, %r1075, 2;
	cvt.u64.u32 	%rd230, %r1076;
	and.b64  	%rd231, %rd230, 12;
	add.s64 	%rd233, %rd214, %rd231;
	ld.const.u32 	%r1077, [%rd233];
	shl.b32 	%r1078, %r216, 1;
	or.b32  	%r1147, %r1078, %r1077;
	shl.b32 	%r1079, %r217, 1;
	or.b32  	%r1080, %r1079, %r1077;
	and.b32  	%r1081, %r216, %r1147;
	shl.b32 	%r1082, %r1081, 1;
	and.b32  	%r1083, %r1082, %r1080;
	and.b32  	%r1146, %r1083, %r216;
	shl.b32 	%r1084, %r218, 1;
	or.b32  	%r1085, %r1084, %r1077;
	and.b32  	%r1086, %r217, %r1146;
	shl.b32 	%r1087, %r1086, 1;
	and.b32  	%r1088, %r1087, %r1085;
	and.b32  	%r1133, %r1088, %r217;
	and.b32  	%r1089, %r195, %r1133;
	setp.ne.s32 	%p91, %r1089, 0;
	@%p91 bra 	$L__BB2_130;
	ld.volatile.global.u32 	%r1090, [match_count];
	setp.ge.u32 	%p92, %r1090, %r196;
	@%p92 bra 	$L__BB2_130;
	add.s32 	%r223, %r1171, 3;
	setp.gt.u32 	%p93, %r223, %r197;
	@%p93 bra 	$L__BB2_130;
	atom.global.add.u32 	%r1091, [match_count], 1;
	mul.wide.u32 	%rd234, %r1091, 4;
	add.s64 	%rd235, %rd7, %rd234;
	st.global.u32 	[%rd235], %r223;
$L__BB2_130:
	add.s32 	%r1173, %r1173, 4;
	add.s32 	%r1172, %r1172, 8;
	add.s32 	%r1171, %r1171, 4;
	setp.ne.s32 	%p94, %r1173, 0;
	@%p94 bra 	$L__BB2_114;
$L__BB2_131:
	setp.eq.s32 	%p95, %r199, 0;
	@%p95 bra 	$L__BB2_138;
	shl.b32 	%r1092, %r1, 19;
	add.s32 	%r1093, %r1180, %r1092;
	shl.b32 	%r1094, %r3, 12;
	add.s32 	%r1095, %r1093, %r1094;
	shl.b32 	%r1096, %r1169, 4;
	add.s32 	%r1183, %r1095, %r1096;
	shl.b32 	%r1182, %r1180, 1;
	neg.s32 	%r1181, %r199;
	mov.u64 	%rd238, mask_array_32;
$L__BB2_133:
	.pragma "nounroll";
	mov.u32 	%r239, %r1147;
	mov.u32 	%r238, %r1146;
	shr.u32 	%r1097, %r1170, %r1182;
	shl.b32 	%r1098, %r1097, 2;
	cvt.u64.u32 	%rd236, %r1098;
	and.b64  	%rd237, %rd236, 12;
	add.s64 	%rd239, %rd238, %rd237;
	ld.const.u32 	%r1099, [%rd239];
	shl.b32 	%r1100, %r239, 1;
	or.b32  	%r1147, %r1100, %r1099;
	shl.b32 	%r1101, %r238, 1;
	or.b32  	%r1102, %r1101, %r1099;
	and.b32  	%r1103, %r239, %r1147;
	shl.b32 	%r1104, %r1103, 1;
	and.b32  	%r1105, %r1104, %r1102;
	and.b32  	%r1146, %r1105, %r239;
	shl.b32 	%r1106, %r1133, 1;
	or.b32  	%r1107, %r1106, %r1099;
	and.b32  	%r1108, %r238, %r1146;
	shl.b32 	%r1109, %r1108, 1;
	and.b32  	%r1110, %r1109, %r1107;
	and.b32  	%r1133, %r1110, %r238;
	and.b32  	%r1111, %r195, %r1133;
	setp.ne.s32 	%p96, %r1111, 0;
	@%p96 bra 	$L__BB2_137;
	ld.volatile.global.u32 	%r1112, [match_count];
	setp.ge.u32 	%p97, %r1112, %r196;
	@%p97 bra 	$L__BB2_137;
	add.s32 	%r243, %r1183, 4096;
	setp.gt.u32 	%p98, %r243, %r197;
	@%p98 bra 	$L__BB2_137;
	atom.global.add.u32 	%r1113, [match_count], 1;
	mul.wide.u32 	%rd240, %r1113, 4;
	add.s64 	%rd241, %rd7, %rd240;
	st.global.u32 	[%rd241], %r243;
$L__BB2_137:
	add.s32 	%r1183, %r1183, 1;
	add.s32 	%r1182, %r1182, 2;
	add.s32 	%r1181, %r1181, 1;
	setp.ne.s32 	%p99, %r1181, 0;
	@%p99 bra 	$L__BB2_133;
$L__BB2_138:
	ret;

}
	// .globl	_Z15agrepKernel32K3v
.visible .entry _Z15agrepKernel32K3v()
{
	.reg .pred 	%p<101>;
	.reg .b32 	%r<1260>;
	.reg .b64 	%rd<207>;

	mov.u32 	%r1, %ctaid.x;
	shl.b32 	%r2, %r1, 15;
	mov.u32 	%r3, %tid.x;
	or.b32  	%r4, %r2, %r3;
	mad.lo.s32 	%r5, %r3, 255, %r4;
	ld.const.u32 	%r6, [overlapping_scodon_count];
	setp.eq.s32 	%p1, %r6, 1;
	ld.const.u64 	%rd1, [scodon];
	shl.b32 	%r304, %r3, 2;
	mov.u32 	%r305, scodon_header;
	add.s32 	%r7, %r305, %r304;
	mov.b32 	%r1180, 0;
	mov.b32 	%r1212, -1;
	mov.b32 	%r1211, -2;
	mov.b32 	%r1210, -4;
	mov.b32 	%r1194, -8;
	@%p1 bra 	$L__BB3_5;
	cvta.to.global.u64 	%rd2, %rd1;
	add.s32 	%r1180, %r6, -1;
	mov.b32 	%r1170, 0;
	mov.b32 	%r1212, -1;
	mov.b32 	%r1211, -2;
	mov.b32 	%r1210, -4;
	mov.b32 	%r1194, -8;
	mov.u64 	%rd12, mask_array_32;
$L__BB3_2:
	shl.b32 	%r312, %r1170, 7;
	add.s32 	%r313, %r312, %r4;
	mul.wide.u32 	%rd8, %r313, 4;
	add.s64 	%rd9, %rd2, %rd8;
	ld.global.u32 	%r14, [%rd9];
	mov.b32 	%r1175, 0;
$L__BB3_3:
	shl.b32 	%r314, %r1175, 1;
	shr.u32 	%r315, %r14, %r314;
	shl.b32 	%r316, %r315, 2;
	cvt.u64.u32 	%rd10, %r316;
	and.b64  	%rd11, %rd10, 12;
	add.s64 	%rd13, %rd12, %rd11;
	ld.const.u32 	%r317, [%rd13];
	shl.b32 	%r318, %r1212, 1;
	or.b32  	%r319, %r318, %r317;
	shl.b32 	%r320, %r1211, 1;
	or.b32  	%r321, %r320, %r317;
	and.b32  	%r322, %r1212, %r319;
	shl.b32 	%r323, %r322, 1;
	and.b32  	%r324, %r323, %r321;
	and.b32  	%r325, %r324, %r1212;
	shl.b32 	%r326, %r1210, 1;
	or.b32  	%r327, %r326, %r317;
	and.b32  	%r328, %r1211, %r325;
	shl.b32 	%r329, %r328, 1;
	and.b32  	%r330, %r329, %r327;
	and.b32  	%r331, %r330, %r1211;
	shl.b32 	%r332, %r1194, 1;
	or.b32  	%r333, %r332, %r317;
	and.b32  	%r334, %r1210, %r331;
	shl.b32 	%r335, %r334, 1;
	and.b32  	%r336, %r335, %r333;
	and.b32  	%r337, %r336, %r1210;
	add.s32 	%r338, %r314, 2;
	shr.u32 	%r339, %r14, %r338;
	shl.b32 	%r340, %r339, 2;
	cvt.u64.u32 	%rd14, %r340;
	and.b64  	%rd15, %rd14, 12;
	add.s64 	%rd16, %rd12, %rd15;
	ld.const.u32 	%r341, [%rd16];
	shl.b32 	%r342, %r319, 1;
	or.b32  	%r343, %r342, %r341;
	shl.b32 	%r344, %r325, 1;
	or.b32  	%r345, %r344, %r341;
	and.b32  	%r346, %r319, %r343;
	shl.b32 	%r347, %r346, 1;
	and.b32  	%r348, %r347, %r345;
	and.b32  	%r349, %r348, %r319;
	shl.b32 	%r350, %r331, 1;
	or.b32  	%r351, %r350, %r341;
	and.b32  	%r352, %r325, %r349;
	shl.b32 	%r353, %r352, 1;
	and.b32  	%r354, %r353, %r351;
	and.b32  	%r355, %r354, %r325;
	shl.b32 	%r356, %r337, 1;
	or.b32  	%r357, %r356, %r341;
	and.b32  	%r358, %r331, %r355;
	shl.b32 	%r359, %r358, 1;
	and.b32  	%r360, %r359, %r357;
	and.b32  	%r361, %r360, %r331;
	add.s32 	%r362, %r314, 4;
	shr.u32 	%r363, %r14, %r362;
	shl.b32 	%r364, %r363, 2;
	cvt.u64.u32 	%rd17, %r364;
	and.b64  	%rd18, %rd17, 12;
	add.s64 	%rd19, %rd12, %rd18;
	ld.const.u32 	%r365, [%rd19];
	shl.b32 	%r366, %r343, 1;
	or.b32  	%r367, %r366, %r365;
	shl.b32 	%r368, %r349, 1;
	or.b32  	%r369, %r368, %r365;
	and.b32  	%r370, %r343, %r367;
	shl.b32 	%r371, %r370, 1;
	and.b32  	%r372, %r371, %r369;
	and.b32  	%r373, %r372, %r343;
	shl.b32 	%r374, %r355, 1;
	or.b32  	%r375, %r374, %r365;
	and.b32  	%r376, %r349, %r373;
	shl.b32 	%r377, %r376, 1;
	and.b32  	%r378, %r377, %r375;
	and.b32  	%r379, %r378, %r349;
	shl.b32 	%r380, %r361, 1;
	or.b32  	%r381, %r380, %r365;
	and.b32  	%r382, %r355, %r379;
	shl.b32 	%r383, %r382, 1;
	and.b32  	%r384, %r383, %r381;
	and.b32  	%r385, %r384, %r355;
	add.s32 	%r386, %r314, 6;
	shr.u32 	%r387, %r14, %r386;
	shl.b32 	%r388, %r387, 2;
	cvt.u64.u32 	%rd20, %r388;
	and.b64  	%rd21, %rd20, 12;
	add.s64 	%rd22, %rd12, %rd21;
	ld.const.u32 	%r389, [%rd22];
	shl.b32 	%r390, %r367, 1;
	or.b32  	%r1212, %r390, %r389;
	shl.b32 	%r391, %r373, 1;
	or.b32  	%r392, %r391, %r389;
	and.b32  	%r393, %r367, %r1212;
	shl.b32 	%r394, %r393, 1;
	and.b32  	%r395, %r394, %r392;
	and.b32  	%r1211, %r395, %r367;
	shl.b32 	%r396, %r379, 1;
	or.b32  	%r397, %r396, %r389;
	and.b32  	%r398, %r373, %r1211;
	shl.b32 	%r399, %r398, 1;
	and.b32  	%r400, %r399, %r397;
	and.b32  	%r1210, %r400, %r373;
	shl.b32 	%r401, %r385, 1;
	or.b32  	%r402, %r401, %r389;
	and.b32  	%r403, %r379, %r1210;
	shl.b32 	%r404, %r403, 1;
	and.b32  	%r405, %r404, %r402;
	and.b32  	%r1194, %r405, %r379;
	sub.s32 	%r1175, %r362, %r1175;
	setp.ne.s32 	%p2, %r1175, 16;
	@%p2 bra 	$L__BB3_3;
	shl.b32 	%r406, %r1170, 9;
	add.s32 	%r407, %r7, %r406;
	st.shared.u32 	[%r407], %r14;
	add.s32 	%r1170, %r1170, 1;
	setp.ne.s32 	%p3, %r1170, %r1180;
	@%p3 bra 	$L__BB3_2;
$L__BB3_5:
	cvta.to.global.u64 	%rd3, %rd1;
	shl.b32 	%r409, %r1180, 7;
	add.s32 	%r410, %r409, %r4;
	mul.wide.u32 	%rd23, %r410, 4;
	add.s64 	%rd24, %rd3, %rd23;
	ld.global.u32 	%r31, [%rd24];
	ld.const.u32 	%r411, [overlapping_character_count];
	add.s32 	%r32, %r411, 16;
	shl.b32 	%r33, %r6, 4;
	setp.eq.s32 	%p4, %r32, %r33;
	mov.b32 	%r1198, 0;
	@%p4 bra 	$L__BB3_12;
	sub.s32 	%r414, %r32, %r33;
	max.u32 	%r34, %r414, 1;
	and.b32  	%r35, %r34, 3;
	setp.lt.u32 	%p5, %r414, 4;
	mov.b32 	%r1198, 0;
	@%p5 bra 	$L__BB3_9;
	and.b32  	%r1198, %r34, -4;
	mov.b32 	%r1203, 0;
	mov.u64 	%rd27, mask_array_32;
$L__BB3_8:
	shl.b32 	%r416, %r1203, 1;
	shr.u32 	%r417, %r31, %r416;
	shl.b32 	%r418, %r417, 2;
	cvt.u64.u32 	%rd25, %r418;
	and.b64  	%rd26, %rd25, 12;
	add.s64 	%rd28, %rd27, %rd26;
	ld.const.u32 	%r419, [%rd28];
	shl.b32 	%r420, %r1212, 1;
	or.b32  	%r421, %r420, %r419;
	shl.b32 	%r422, %r1211, 1;
	or.b32  	%r423, %r422, %r419;
	and.b32  	%r424, %r1212, %r421;
	shl.b32 	%r425, %r424, 1;
	and.b32  	%r426, %r425, %r423;
	and.b32  	%r427, %r426, %r1212;
	shl.b32 	%r428, %r1210, 1;
	or.b32  	%r429, %r428, %r419;
	and.b32  	%r430, %r1211, %r427;
	shl.b32 	%r431, %r430, 1;
	and.b32  	%r432, %r431, %r429;
	and.b32  	%r433, %r432, %r1211;
	shl.b32 	%r434, %r1194, 1;
	or.b32  	%r435, %r434, %r419;
	and.b32  	%r436, %r1210, %r433;
	shl.b32 	%r437, %r436, 1;
	and.b32  	%r438, %r437, %r435;
	and.b32  	%r439, %r438, %r1210;
	add.s32 	%r440, %r416, 2;
	shr.u32 	%r441, %r31, %r440;
	shl.b32 	%r442, %r441, 2;
	cvt.u64.u32 	%rd29, %r442;
	and.b64  	%rd30, %rd29, 12;
	add.s64 	%rd31, %rd27, %rd30;
	ld.const.u32 	%r443, [%rd31];
	shl.b32 	%r444, %r421, 1;
	or.b32  	%r445, %r444, %r443;
	shl.b32 	%r446, %r427, 1;
	or.b32  	%r447, %r446, %r443;
	and.b32  	%r448, %r421, %r445;
	shl.b32 	%r449, %r448, 1;
	and.b32  	%r450, %r449, %r447;
	and.b32  	%r451, %r450, %r421;
	shl.b32 	%r452, %r433, 1;
	or.b32  	%r453, %r452, %r443;
	and.b32  	%r454, %r427, %r451;
	shl.b32 	%r455, %r454, 1;
	and.b32  	%r456, %r455, %r453;
	and.b32  	%r457, %r456, %r427;
	shl.b32 	%r458, %r439, 1;
	or.b32  	%r459, %r458, %r443;
	and.b32  	%r460, %r433, %r457;
	shl.b32 	%r461, %r460, 1;
	and.b32  	%r462, %r461, %r459;
	and.b32  	%r463, %r462, %r433;
	add.s32 	%r464, %r416, 4;
	shr.u32 	%r465, %r31, %r464;
	shl.b32 	%r466, %r465, 2;
	cvt.u64.u32 	%rd32, %r466;
	and.b64  	%rd33, %rd32, 12;
	add.s64 	%rd34, %rd27, %rd33;
	ld.const.u32 	%r467, [%rd34];
	shl.b32 	%r468, %r445, 1;
	or.b32  	%r469, %r468, %r467;
	shl.b32 	%r470, %r451, 1;
	or.b32  	%r471, %r470, %r467;
	and.b32  	%r472, %r445, %r469;
	shl.b32 	%r473, %r472, 1;
	and.b32  	%r474, %r473, %r471;
	and.b32  	%r475, %r474, %r445;
	shl.b32 	%r476, %r457, 1;
	or.b32  	%r477, %r476, %r467;
	and.b32  	%r478, %r451, %r475;
	shl.b32 	%r479, %r478, 1;
	and.b32  	%r480, %r479, %r477;
	and.b32  	%r481, %r480, %r451;
	shl.b32 	%r482, %r463, 1;
	or.b32  	%r483, %r482, %r467;
	and.b32  	%r484, %r457, %r481;
	shl.b32 	%r485, %r484, 1;
	and.b32  	%r486, %r485, %r483;
	and.b32  	%r487, %r486, %r457;
	add.s32 	%r488, %r416, 6;
	shr.u32 	%r489, %r31, %r488;
	shl.b32 	%r490, %r489, 2;
	cvt.u64.u32 	%rd35, %r490;
	and.b64  	%rd36, %rd35, 12;
	add.s64 	%rd37, %rd27, %rd36;
	ld.const.u32 	%r491, [%rd37];
	shl.b32 	%r492, %r469, 1;
	or.b32  	%r1212, %r492, %r491;
	shl.b32 	%r493, %r475, 1;
	or.b32  	%r494, %r493, %r491;
	and.b32  	%r495, %r469, %r1212;
	shl.b32 	%r496, %r495, 1;
	and.b32  	%r497, %r496, %r494;
	and.b32  	%r1211, %r497, %r469;
	shl.b32 	%r498, %r481, 1;
	or.b32  	%r499, %r498, %r491;
	and.b32  	%r500, %r475, %r1211;
	shl.b32 	%r501, %r500, 1;
	and.b32  	%r502, %r501, %r499;
	and.b32  	%r1210, %r502, %r475;
	shl.b32 	%r503, %r487, 1;
	or.b32  	%r504, %r503, %r491;
	and.b32  	%r505, %r481, %r1210;
	shl.b32 	%r506, %r505, 1;
	and.b32  	%r507, %r506, %r504;
	and.b32  	%r1194, %r507, %r481;
	sub.s32 	%r1203, %r464, %r1203;
	setp.eq.s32 	%p6, %r1203, %r1198;
	@%p6 bra 	$L__BB3_9;
	bra.uni 	$L__BB3_8;
$L__BB3_9:
	setp.eq.s32 	%p7, %r35, 0;
	@%p7 bra 	$L__BB3_12;
	mov.b32 	%r1193, 0;
	mov.u64 	%rd40, mask_array_32;
	mov.u32 	%r1189, %r1210;
	mov.u32 	%r1190, %r1211;
	mov.u32 	%r1191, %r1212;
$L__BB3_11:
	.pragma "nounroll";
	shl.b32 	%r509, %r1198, 1;
	shr.u32 	%r510, %r31, %r509;
	shl.b32 	%r511, %r510, 2;
	cvt.u64.u32 	%rd38, %r511;
	and.b64  	%rd39, %rd38, 12;
	add.s64 	%rd41, %rd40, %rd39;
	ld.const.u32 	%r512, [%rd41];
	shl.b32 	%r513, %r1191, 1;
	or.b32  	%r1212, %r513, %r512;
	shl.b32 	%r514, %r1190, 1;
	or.b32  	%r515, %r514, %r512;
	and.b32  	%r516, %r1191, %r1212;
	shl.b32 	%r517, %r516, 1;
	and.b32  	%r518, %r517, %r515;
	and.b32  	%r1211, %r518, %r1191;
	shl.b32 	%r519, %r1189, 1;
	or.b32  	%r520, %r519, %r512;
	and.b32  	%r521, %r1190, %r1211;
	shl.b32 	%r522, %r521, 1;
	and.b32  	%r523, %r522, %r520;
	and.b32  	%r1210, %r523, %r1190;
	shl.b32 	%r524, %r1194, 1;
	or.b32  	%r525, %r524, %r512;
	and.b32  	%r526, %r1189, %r1210;
	shl.b32 	%r527, %r526, 1;
	and.b32  	%r528, %r527, %r525;
	and.b32  	%r1194, %r528, %r1189;
	add.s32 	%r1198, %r1198, 1;
	add.s32 	%r1193, %r1193, 1;
	setp.ne.s32 	%p8, %r1193, %r35;
	mov.u32 	%r1189, %r1210;
	mov.u32 	%r1190, %r1211;
	mov.u32 	%r1191, %r1212;
	@%p8 bra 	$L__BB3_11;
$L__BB3_12:
	setp.gt.u32 	%p9, %r1198, 15;
	@%p9 bra 	$L__BB3_19;
	ld.const.u32 	%r61, [test_bit_32];
	ld.const.u32 	%r62, [max_match_count];
	add.s32 	%r529, %r1180, %r5;
	shl.b32 	%r63, %r529, 4;
	ld.const.u32 	%r64, [character_count];
	ld.const.u64 	%rd42, [match];
	cvta.to.global.u64 	%rd4, %rd42;
	mov.u64 	%rd45, mask_array_32;
$L__BB3_14:
	mov.u32 	%r78, %r1212;
	mov.u32 	%r77, %r1211;
	mov.u32 	%r76, %r1210;
	shl.b32 	%r530, %r1198, 1;
	shr.u32 	%r531, %r31, %r530;
	shl.b32 	%r532, %r531, 2;
	cvt.u64.u32 	%rd43, %r532;
	and.b64  	%rd44, %rd43, 12;
	add.s64 	%rd46, %rd45, %rd44;
	ld.const.u32 	%r533, [%rd46];
	shl.b32 	%r534, %r78, 1;
	or.b32  	%r1212, %r534, %r533;
	shl.b32 	%r535, %r77, 1;
	or.b32  	%r536, %r535, %r533;
	and.b32  	%r537, %r78, %r1212;
	shl.b32 	%r538, %r537, 1;
	and.b32  	%r539, %r538, %r536;
	and.b32  	%r1211, %r539, %r78;
	shl.b32 	%r540, %r76, 1;
	or.b32  	%r541, %r540, %r533;
	and.b32  	%r542, %r77, %r1211;
	shl.b32 	%r543, %r542, 1;
	and.b32  	%r544, %r543, %r541;
	and.b32  	%r1210, %r544, %r77;
	shl.b32 	%r545, %r1194, 1;
	or.b32  	%r546, %r545, %r533;
	and.b32  	%r547, %r76, %r1210;
	shl.b32 	%r548, %r547, 1;
	and.b32  	%r549, %r548, %r546;
	and.b32  	%r1194, %r549, %r76;
	and.b32  	%r550, %r61, %r1194;
	setp.ne.s32 	%p10, %r550, 0;
	@%p10 bra 	$L__BB3_18;
	ld.volatile.global.u32 	%r551, [match_count];
	setp.ge.u32 	%p11, %r551, %r62;
	@%p11 bra 	$L__BB3_18;
	add.s32 	%r84, %r1198, %r63;
	setp.gt.u32 	%p12, %r84, %r64;
	@%p12 bra 	$L__BB3_18;
	atom.global.add.u32 	%r552, [match_count], 1;
	mul.wide.u32 	%rd47, %r552, 4;
	add.s64 	%rd48, %rd4, %rd47;
	st.global.u32 	[%rd48], %r84;
$L__BB3_18:
	add.s32 	%r1198, %r1198, 1;
	setp.ne.s32 	%p13, %r1198, 16;
	@%p13 bra 	$L__BB3_14;
$L__BB3_19:
	shl.b32 	%r553, %r1180, 9;
	add.s32 	%r555, %r305, %r553;
	shl.b32 	%r556, %r3, 2;
	add.s32 	%r557, %r555, %r556;
	st.shared.u32 	[%r557], %r31;
	bar.sync 	0;
	add.s32 	%r1221, %r1180, 1;
	setp.gt.u32 	%p14, %r1221, 255;
	@%p14 bra 	$L__BB3_86;
	ld.const.u32 	%r91, [test_bit_32];
	ld.const.u32 	%r92, [max_match_count];
	ld.const.u32 	%r93, [character_count];
	ld.const.u64 	%rd49, [match];
	cvta.to.global.u64 	%rd5, %rd49;
	mov.u64 	%rd54, mask_array_32;
$L__BB3_21:
	shl.b32 	%r558, %r1221, 7;
	add.s32 	%r559, %r558, %r4;
	mul.wide.u32 	%rd50, %r559, 4;
	add.s64 	%rd51, %rd3, %rd50;
	ld.global.u32 	%r110, [%rd51];
	shl.b32 	%r560, %r110, 2;
	cvt.u64.u32 	%rd52, %r560;
	and.b64  	%rd53, %rd52, 12;
	add.s64 	%rd55, %rd54, %rd53;
	ld.const.u32 	%r561, [%rd55];
	shl.b32 	%r562, %r1212, 1;
	or.b32  	%r111, %r562, %r561;
	shl.b32 	%r563, %r1211, 1;
	or.b32  	%r564, %r563, %r561;
	and.b32  	%r565, %r1212, %r111;
	shl.b32 	%r566, %r565, 1;
	and.b32  	%r567, %r566, %r564;
	and.b32  	%r112, %r567, %r1212;
	shl.b32 	%r568, %r1210, 1;
	or.b32  	%r569, %r568, %r561;
	and.b32  	%r570, %r1211, %r112;
	shl.b32 	%r571, %r570, 1;
	and.b32  	%r572, %r571, %r569;
	and.b32  	%r113, %r572, %r1211;
	shl.b32 	%r573, %r1194, 1;
	or.b32  	%r574, %r573, %r561;
	and.b32  	%r575, %r1210, %r113;
	shl.b32 	%r576, %r575, 1;
	and.b32  	%r577, %r576, %r574;
	and.b32  	%r114, %r577, %r1210;
	and.b32  	%r578, %r91, %r114;
	setp.ne.s32 	%p15, %r578, 0;
	@%p15 bra 	$L__BB3_25;
	ld.volatile.global.u32 	%r579, [match_count];
	setp.ge.u32 	%p16, %r579, %r92;
	@%p16 bra 	$L__BB3_25;
	add.s32 	%r580, %r1221, %r5;
	shl.b32 	%r115, %r580, 4;
	setp.gt.u32 	%p17, %r115, %r93;
	@%p17 bra 	$L__BB3_25;
	atom.global.add.u32 	%r581, [match_count], 1;
	mul.wide.u32 	%rd56, %r581, 4;
	add.s64 	%rd57, %rd5, %rd56;
	st.global.u32 	[%rd57], %r115;
$L__BB3_25:
	cvt.u64.u32 	%rd58, %r110;
	and.b64  	%rd59, %rd58, 12;
	add.s64 	%rd61, %rd54, %rd59;
	ld.const.u32 	%r582, [%rd61];
	shl.b32 	%r583, %r111, 1;
	or.b32  	%r116, %r583, %r582;
	shl.b32 	%r584, %r112, 1;
	or.b32  	%r585, %r584, %r582;
	and.b32  	%r586, %r111, %r116;
	shl.b32 	%r587, %r586, 1;
	and.b32  	%r588, %r587, %r585;
	and.b32  	%r117, %r588, %r111;
	shl.b32 	%r589, %r113, 1;
	or.b32  	%r590, %r589, %r582;
	and.b32  	%r591, %r112, %r117;
	shl.b32 	%r592, %r591, 1;
	and.b32  	%r593, %r592, %r590;
	and.b32  	%r118, %r593, %r112;
	shl.b32 	%r594, %r114, 1;
	or.b32  	%r595, %r594, %r582;
	and.b32  	%r596, %r113, %r118;
	shl.b32 	%r597, %r596, 1;
	and.b32  	%r598, %r597, %r595;
	and.b32  	%r119, %r598, %r113;
	and.b32  	%r599, %r91, %r119;
	setp.ne.s32 	%p18, %r599, 0;
	@%p18 bra 	$L__BB3_29;
	ld.volatile.global.u32 	%r600, [match_count];
	setp.ge.u32 	%p19, %r600, %r92;
	@%p19 bra 	$L__BB3_29;
	add.s32 	%r601, %r1221, %r5;
	shl.b32 	%r120, %r601, 4;
	setp.ge.u32 	%p20, %r120, %r93;
	@%p20 bra 	$L__BB3_29;
	add.s32 	%r602, %r120, 1;
	atom.global.add.u32 	%r603, [match_count], 1;
	mul.wide.u32 	%rd62, %r603, 4;
	add.s64 	%rd63, %rd5, %rd62;
	st.global.u32 	[%rd63], %r602;
$L__BB3_29:
	shr.u32 	%r604, %r110, 2;
	cvt.u64.u32 	%rd64, %r604;
	and.b64  	%rd65, %rd64, 12;
	add.s64 	%rd67, %rd54, %rd65;
	ld.const.u32 	%r605, [%rd67];
	shl.b32 	%r606, %r116, 1;
	or.b32  	%r121, %r606, %r605;
	shl.b32 	%r607, %r117, 1;
	or.b32  	%r608, %r607, %r605;
	and.b32  	%r609, %r116, %r121;
	shl.b32 	%r610, %r609, 1;
	and.b32  	%r611, %r610, %r608;
	and.b32  	%r122, %r611, %r116;
	shl.b32 	%r612, %r118, 1;
	or.b32  	%r613, %r612, %r605;
	and.b32  	%r614, %r117, %r122;
	shl.b32 	%r615, %r614, 1;
	and.b32  	%r616, %r615, %r613;
	and.b32  	%r123, %r616, %r117;
	shl.b32 	%r617, %r119, 1;
	or.b32  	%r618, %r617, %r605;
	and.b32  	%r619, %r118, %r123;
	shl.b32 	%r620, %r619, 1;
	and.b32  	%r621, %r620, %r618;
	and.b32  	%r124, %r621, %r118;
	and.b32  	%r622, %r91, %r124;
	setp.ne.s32 	%p21, %r622, 0;
	@%p21 bra 	$L__BB3_33;
	ld.volatile.global.u32 	%r623, [match_count];
	setp.ge.u32 	%p22, %r623, %r92;
	@%p22 bra 	$L__BB3_33;
	add.s32 	%r624, %r1221, %r5;
	shl.b32 	%r625, %r624, 4;
	or.b32  	%r125, %r625, 2;
	setp.gt.u32 	%p23, %r125, %r93;
	@%p23 bra 	$L__BB3_33;
	atom.global.add.u32 	%r626, [match_count], 1;
	mul.wide.u32 	%rd68, %r626, 4;
	add.s64 	%rd69, %rd5, %rd68;
	st.global.u32 	[%rd69], %r125;
$L__BB3_33:
	shr.u32 	%r627, %r110, 4;
	cvt.u64.u32 	%rd70, %r627;
	and.b64  	%rd71, %rd70, 12;
	add.s64 	%rd73, %rd54, %rd71;
	ld.const.u32 	%r628, [%rd73];
	shl.b32 	%r629, %r121, 1;
	or.b32  	%r126, %r629, %r628;
	shl.b32 	%r630, %r122, 1;
	or.b32  	%r631, %r630, %r628;
	and.b32  	%r632, %r121, %r126;
	shl.b32 	%r633, %r632, 1;
	and.b32  	%r634, %r633, %r631;
	and.b32  	%r127, %r634, %r121;
	shl.b32 	%r635, %r123, 1;
	or.b32  	%r636, %r635, %r628;
	and.b32  	%r637, %r122, %r127;
	shl.b32 	%r638, %r637, 1;
	and.b32  	%r639, %r638, %r636;
	and.b32  	%r128, %r639, %r122;
	shl.b32 	%r640, %r124, 1;
	or.b32  	%r641, %r640, %r628;
	and.b32  	%r642, %r123, %r128;
	shl.b32 	%r643, %r642, 1;
	and.b32  	%r644, %r643, %r641;
	and.b32  	%r129, %r644, %r123;
	and.b32  	%r645, %r91, %r129;
	setp.ne.s32 	%p24, %r645, 0;
	@%p24 bra 	$L__BB3_37;
	ld.volatile.global.u32 	%r646, [match_count];
	setp.ge.u32 	%p25, %r646, %r92;
	@%p25 bra 	$L__BB3_37;
	add.s32 	%r647, %r1221, %r5;
	shl.b32 	%r648, %r647, 4;
	or.b32  	%r130, %r648, 3;
	setp.gt.u32 	%p26, %r130, %r93;
	@%p26 bra 	$L__BB3_37;
	atom.global.add.u32 	%r649, [match_count], 1;
	mul.wide.u32 	%rd74, %r649, 4;
	add.s64 	%rd75, %rd5, %rd74;
	st.global.u32 	[%rd75], %r130;
$L__BB3_37:
	shr.u32 	%r650, %r110, 6;
	cvt.u64.u32 	%rd76, %r650;
	and.b64  	%rd77, %rd76, 12;
	add.s64 	%rd79, %rd54, %rd77;
	ld.const.u32 	%r651, [%rd79];
	shl.b32 	%r652, %r126, 1;
	or.b32  	%r131, %r652, %r651;
	shl.b32 	%r653, %r127, 1;
	or.b32  	%r654, %r653, %r651;
	and.b32  	%r655, %r126, %r131;
	shl.b32 	%r656, %r655, 1;
	and.b32  	%r657, %r656, %r654;
	and.b32  	%r132, %r657, %r126;
	shl.b32 	%r658, %r128, 1;
	or.b32  	%r659, %r658, %r651;
	and.b32  	%r660, %r127, %r132;
	shl.b32 	%r661, %r660, 1;
	and.b32  	%r662, %r661, %r659;
	and.b32  	%r133, %r662, %r127;
	shl.b32 	%r663, %r129, 1;
	or.b32  	%r664, %r663, %r651;
	and.b32  	%r665, %r128, %r133;
	shl.b32 	%r666, %r665, 1;
	and.b32  	%r667, %r666, %r664;
	and.b32  	%r134, %r667, %r128;
	and.b32  	%r668, %r91, %r134;
	setp.ne.s32 	%p27, %r668, 0;
	@%p27 bra 	$L__BB3_41;
	ld.volatile.global.u32 	%r669, [match_count];
	setp.ge.u32 	%p28, %r669, %r92;
	@%p28 bra 	$L__BB3_41;
	add.s32 	%r670, %r1221, %r5;
	shl.b32 	%r671, %r670, 4;
	or.b32  	%r135, %r671, 4;
	setp.gt.u32 	%p29, %r135, %r93;
	@%p29 bra 	$L__BB3_41;
	atom.global.add.u32 	%r672, [match_count], 1;
	mul.wide.u32 	%rd80, %r672, 4;
	add.s64 	%rd81, %rd5, %rd80;
	st.global.u32 	[%rd81], %r135;
$L__BB3_41:
	shr.u32 	%r673, %r110, 8;
	cvt.u64.u32 	%rd82, %r673;
	and.b64  	%rd83, %rd82, 12;
	add.s64 	%rd85, %rd54, %rd83;
	ld.const.u32 	%r674, [%rd85];
	shl.b32 	%r675, %r131, 1;
	or.b32  	%r136, %r675, %r674;
	shl.b32 	%r676, %r132, 1;
	or.b32  	%r677, %r676, %r674;
	and.b32  	%r678, %r131, %r136;
	shl.b32 	%r679, %r678, 1;
	and.b32  	%r680, %r679, %r677;
	and.b32  	%r137, %r680, %r131;
	shl.b32 	%r681, %r133, 1;
	or.b32  	%r682, %r681, %r674;
	and.b32  	%r683, %r132, %r137;
	shl.b32 	%r684, %r683, 1;
	and.b32  	%r685, %r684, %r682;
	and.b32  	%r138, %r685, %r132;
	shl.b32 	%r686, %r134, 1;
	or.b32  	%r687, %r686, %r674;
	and.b32  	%r688, %r133, %r138;
	shl.b32 	%r689, %r688, 1;
	and.b32  	%r690, %r689, %r687;
	and.b32  	%r139, %r690, %r133;
	and.b32  	%r691, %r91, %r139;
	setp.ne.s32 	%p30, %r691, 0;
	@%p30 bra 	$L__BB3_45;
	ld.volatile.global.u32 	%r692, [match_count];
	setp.ge.u32 	%p31, %r692, %r92;
	@%p31 bra 	$L__BB3_45;
	add.s32 	%r693, %r1221, %r5;
	shl.b32 	%r694, %r693, 4;
	or.b32  	%r140, %r694, 5;
	setp.gt.u32 	%p32, %r140, %r93;
	@%p32 bra 	$L__BB3_45;
	atom.global.add.u32 	%r695, [match_count], 1;
	mul.wide.u32 	%rd86, %r695, 4;
	add.s64 	%rd87, %rd5, %rd86;
	st.global.u32 	[%rd87], %r140;
$L__BB3_45:
	shr.u32 	%r696, %r110, 10;
	cvt.u64.u32 	%rd88, %r696;
	and.b64  	%rd89, %rd88, 12;
	add.s64 	%rd91, %rd54, %rd89;
	ld.const.u32 	%r697, [%rd91];
	shl.b32 	%r698, %r136, 1;
	or.b32  	%r141, %r698, %r697;
	shl.b32 	%r699, %r137, 1;
	or.b32  	%r700, %r699, %r697;
	and.b32  	%r701, %r136, %r141;
	shl.b32 	%r702, %r701, 1;
	and.b32  	%r703, %r702, %r700;
	and.b32  	%r142, %r703, %r136;
	shl.b32 	%r704, %r138, 1;
	or.b32  	%r705, %r704, %r697;
	and.b32  	%r706, %r137, %r142;
	shl.b32 	%r707, %r706, 1;
	and.b32  	%r708, %r707, %r705;
	and.b32  	%r143, %r708, %r137;
	shl.b32 	%r709, %r139, 1;
	or.b32  	%r710, %r709, %r697;
	and.b32  	%r711, %r138, %r143;
	shl.b32 	%r712, %r711, 1;
	and.b32  	%r713, %r712, %r710;
	and.b32  	%r144, %r713, %r138;
	and.b32  	%r714, %r91, %r144;
	setp.ne.s32 	%p33, %r714, 0;
	@%p33 bra 	$L__BB3_49;
	ld.volatile.global.u32 	%r715, [match_count];
	setp.ge.u32 	%p34, %r715, %r92;
	@%p34 bra 	$L__BB3_49;
	add.s32 	%r716, %r1221, %r5;
	shl.b32 	%r717, %r716, 4;
	or.b32  	%r145, %r717, 6;
	setp.gt.u32 	%p35, %r145, %r93;
	@%p35 bra 	$L__BB3_49;
	atom.global.add.u32 	%r718, [match_count], 1;
	mul.wide.u32 	%rd92, %r718, 4;
	add.s64 	%rd93, %rd5, %rd92;
	st.global.u32 	[%rd93], %r145;
$L__BB3_49:
	shr.u32 	%r719, %r110, 12;
	cvt.u64.u32 	%rd94, %r719;
	and.b64  	%rd95, %rd94, 12;
	add.s64 	%rd97, %rd54, %rd95;
	ld.const.u32 	%r720, [%rd97];
	shl.b32 	%r721, %r141, 1;
	or.b32  	%r146, %r721, %r720;
	shl.b32 	%r722, %r142, 1;
	or.b32  	%r723, %r722, %r720;
	and.b32  	%r724, %r141, %r146;
	shl.b32 	%r725, %r724, 1;
	and.b32  	%r726, %r725, %r723;
	and.b32  	%r147, %r726, %r141;
	shl.b32 	%r727, %r143, 1;
	or.b32  	%r728, %r727, %r720;
	and.b32  	%r729, %r142, %r147;
	shl.b32 	%r730, %r729, 1;
	and.b32  	%r731, %r730, %r728;
	and.b32  	%r148, %r731, %r142;
	shl.b32 	%r732, %r144, 1;
	or.b32  	%r733, %r732, %r720;
	and.b32  	%r734, %r143, %r148;
	shl.b32 	%r735, %r734, 1;
	and.b32  	%r736, %r735, %r733;
	and.b32  	%r149, %r736, %r143;
	and.b32  	%r737, %r91, %r149;
	setp.ne.s32 	%p36, %r737, 0;
	@%p36 bra 	$L__BB3_53;
	ld.volatile.global.u32 	%r738, [match_count];
	setp.ge.u32 	%p37, %r738, %r92;
	@%p37 bra 	$L__BB3_53;
	add.s32 	%r739, %r1221, %r5;
	shl.b32 	%r740, %r739, 4;
	or.b32  	%r150, %r740, 7;
	setp.gt.u32 	%p38, %r150, %r93;
	@%p38 bra 	$L__BB3_53;
	atom.global.add.u32 	%r741, [match_count], 1;
	mul.wide.u32 	%rd98, %r741, 4;
	add.s64 	%rd99, %rd5, %rd98;
	st.global.u32 	[%rd99], %r150;
$L__BB3_53:
	shr.u32 	%r742, %r110, 14;
	cvt.u64.u32 	%rd100, %r742;
	and.b64  	%rd101, %rd100, 12;
	add.s64 	%rd103, %rd54, %rd101;
	ld.const.u32 	%r743, [%rd103];
	shl.b32 	%r744, %r146, 1;
	or.b32  	%r151, %r744, %r743;
	shl.b32 	%r745, %r147, 1;
	or.b32  	%r746, %r745, %r743;
	and.b32  	%r747, %r146, %r151;
	shl.b32 	%r748, %r747, 1;
	and.b32  	%r749, %r748, %r746;
	and.b32  	%r152, %r749, %r146;
	shl.b32 	%r750, %r148, 1;
	or.b32  	%r751, %r750, %r743;
	and.b32  	%r752, %r147, %r152;
	shl.b32 	%r753, %r752, 1;
	and.b32  	%r754, %r753, %r751;
	and.b32  	%r153, %r754, %r147;
	shl.b32 	%r755, %r149, 1;
	or.b32  	%r756, %r755, %r743;
	and.b32  	%r757, %r148, %r153;
	shl.b32 	%r758, %r757, 1;
	and.b32  	%r759, %r758, %r756;
	and.b32  	%r154, %r759, %r148;
	and.b32  	%r760, %r91, %r154;
	setp.ne.s32 	%p39, %r760, 0;
	@%p39 bra 	$L__BB3_57;
	ld.volatile.global.u32 	%r761, [match_count];
	setp.ge.u32 	%p40, %r761, %r92;
	@%p40 bra 	$L__BB3_57;
	add.s32 	%r762, %r1221, %r5;
	shl.b32 	%r763, %r762, 4;
	or.b32  	%r155, %r763, 8;
	setp.gt.u32 	%p41, %r155, %r93;
	@%p41 bra 	$L__BB3_57;
	atom.global.add.u32 	%r764, [match_count], 1;
	mul.wide.u32 	%rd104, %r764, 4;
	add.s64 	%rd105, %rd5, %rd104;
	st.global.u32 	[%rd105], %r155;
$L__BB3_57:
	shr.u32 	%r765, %r110, 16;
	cvt.u64.u32 	%rd106, %r765;
	and.b64  	%rd107, %rd106, 12;
	add.s64 	%rd109, %rd54, %rd107;
	ld.const.u32 	%r766, [%rd109];
	shl.b32 	%r767, %r151, 1;
	or.b32  	%r156, %r767, %r766;
	shl.b32 	%r768, %r152, 1;
	or.b32  	%r769, %r768, %r766;
	and.b32  	%r770, %r151, %r156;
	shl.b32 	%r771, %r770, 1;
	and.b32  	%r772, %r771, %r769;
	and.b32  	%r157, %r772, %r151;
	shl.b32 	%r773, %r153, 1;
	or.b32  	%r774, %r773, %r766;
	and.b32  	%r775, %r152, %r157;
	shl.b32 	%r776, %r775, 1;
	and.b32  	%r777, %r776, %r774;
	and.b32  	%r158, %r777, %r152;
	shl.b32 	%r778, %r154, 1;
	or.b32  	%r779, %r778, %r766;
	and.b32  	%r780, %r153, %r158;
	shl.b32 	%r781, %r780, 1;
	and.b32  	%r782, %r781, %r779;
	and.b32  	%r159, %r782, %r153;
	and.b32  	%r783, %r91, %r159;
	setp.ne.s32 	%p42, %r783, 0;
	@%p42 bra 	$L__BB3_61;
	ld.volatile.global.u32 	%r784, [match_count];
	setp.ge.u32 	%p43, %r784, %r92;
	@%p43 bra 	$L__BB3_61;
	add.s32 	%r785, %r1221, %r5;
	shl.b32 	%r786, %r785, 4;
	or.b32  	%r160, %r786, 9;
	setp.gt.u32 	%p44, %r160, %r93;
	@%p44 bra 	$L__BB3_61;
	atom.global.add.u32 	%r787, [match_count], 1;
	mul.wide.u32 	%rd110, %r787, 4;
	add.s64 	%rd111, %rd5, %rd110;
	st.global.u32 	[%rd111], %r160;
$L__BB3_61:
	shr.u32 	%r788, %r110, 18;
	cvt.u64.u32 	%rd112, %r788;
	and.b64  	%rd113, %rd112, 12;
	add.s64 	%rd115, %rd54, %rd113;
	ld.const.u32 	%r789, [%rd115];
	shl.b32 	%r790, %r156, 1;
	or.b32  	%r161, %r790, %r789;
	shl.b32 	%r791, %r157, 1;
	or.b32  	%r792, %r791, %r789;
	and.b32  	%r793, %r156, %r161;
	shl.b32 	%r794, %r793, 1;
	and.b32  	%r795, %r794, %r792;
	and.b32  	%r162, %r795, %r156;
	shl.b32 	%r796, %r158, 1;
	or.b32  	%r797, %r796, %r789;
	and.b32  	%r798, %r157, %r162;
	shl.b32 	%r799, %r798, 1;
	and.b32  	%r800, %r799, %r797;
	and.b32  	%r163, %r800, %r157;
	shl.b32 	%r801, %r159, 1;
	or.b32  	%r802, %r801, %r789;
	and.b32  	%r803, %r158, %r163;
	shl.b32 	%r804, %r803, 1;
	and.b32  	%r805, %r804, %r802;
	and.b32  	%r164, %r805, %r158;
	and.b32  	%r806, %r91, %r164;
	setp.ne.s32 	%p45, %r806, 0;
	@%p45 bra 	$L__BB3_65;
	ld.volatile.global.u32 	%r807, [match_count];
	setp.ge.u32 	%p46, %r807, %r92;
	@%p46 bra 	$L__BB3_65;
	add.s32 	%r808, %r1221, %r5;
	shl.b32 	%r809, %r808, 4;
	or.b32  	%r165, %r809, 10;
	setp.gt.u32 	%p47, %r165, %r93;
	@%p47 bra 	$L__BB3_65;
	atom.global.add.u32 	%r810, [match_count], 1;
	mul.wide.u32 	%rd116, %r810, 4;
	add.s64 	%rd117, %rd5, %rd116;
	st.global.u32 	[%rd117], %r165;
$L__BB3_65:
	shr.u32 	%r811, %r110, 20;
	cvt.u64.u32 	%rd118, %r811;
	and.b64  	%rd119, %rd118, 12;
	add.s64 	%rd121, %rd54, %rd119;
	ld.const.u32 	%r812, [%rd121];
	shl.b32 	%r813, %r161, 1;
	or.b32  	%r166, %r813, %r812;
	shl.b32 	%r814, %r162, 1;
	or.b32  	%r815, %r814, %r812;
	and.b32  	%r816, %r161, %r166;
	shl.b32 	%r817, %r816, 1;
	and.b32  	%r818, %r817, %r815;
	and.b32  	%r167, %r818, %r161;
	shl.b32 	%r819, %r163, 1;
	or.b32  	%r820, %r819, %r812;
	and.b32  	%r821, %r162, %r167;
	shl.b32 	%r822, %r821, 1;
	and.b32  	%r823, %r822, %r820;
	and.b32  	%r168, %r823, %r162;
	shl.b32 	%r824, %r164, 1;
	or.b32  	%r825, %r824, %r812;
	and.b32  	%r826, %r163, %r168;
	shl.b32 	%r827, %r826, 1;
	and.b32  	%r828, %r827, %r825;
	and.b32  	%r169, %r828, %r163;
	and.b32  	%r829, %r91, %r169;
	setp.ne.s32 	%p48, %r829, 0;
	@%p48 bra 	$L__BB3_69;
	ld.volatile.global.u32 	%r830, [match_count];
	setp.ge.u32 	%p49, %r830, %r92;
	@%p49 bra 	$L__BB3_69;
	add.s32 	%r831, %r1221, %r5;
	shl.b32 	%r832, %r831, 4;
	or.b32  	%r170, %r832, 11;
	setp.gt.u32 	%p50, %r170, %r93;
	@%p50 bra 	$L__BB3_69;
	atom.global.add.u32 	%r833, [match_count], 1;
	mul.wide.u32 	%rd122, %r833, 4;
	add.s64 	%rd123, %rd5, %rd122;
	st.global.u32 	[%rd123], %r170;
$L__BB3_69:
	shr.u32 	%r834, %r110, 22;
	cvt.u64.u32 	%rd124, %r834;
	and.b64  	%rd125, %rd124, 12;
	add.s64 	%rd127, %rd54, %rd125;
	ld.const.u32 	%r835, [%rd127];
	shl.b32 	%r836, %r166, 1;
	or.b32  	%r171, %r836, %r835;
	shl.b32 	%r837, %r167, 1;
	or.b32  	%r838, %r837, %r835;
	and.b32  	%r839, %r166, %r171;
	shl.b32 	%r840, %r839, 1;
	and.b32  	%r841, %r840, %r838;
	and.b32  	%r172, %r841, %r166;
	shl.b32 	%r842, %r168, 1;
	or.b32  	%r843, %r842, %r835;
	and.b32  	%r844, %r167, %r172;
	shl.b32 	%r845, %r844, 1;
	and.b32  	%r846, %r845, %r843;
	and.b32  	%r173, %r846, %r167;
	shl.b32 	%r847, %r169, 1;
	or.b32  	%r848, %r847, %r835;
	and.b32  	%r849, %r168, %r173;
	shl.b32 	%r850, %r849, 1;
	and.b32  	%r851, %r850, %r848;
	and.b32  	%r174, %r851, %r168;
	and.b32  	%r852, %r91, %r174;
	setp.ne.s32 	%p51, %r852, 0;
	@%p51 bra 	$L__BB3_73;
	ld.volatile.global.u32 	%r853, [match_count];
	setp.ge.u32 	%p52, %r853, %r92;
	@%p52 bra 	$L__BB3_73;
	add.s32 	%r854, %r1221, %r5;
	shl.b32 	%r855, %r854, 4;
	or.b32  	%r175, %r855, 12;
	setp.gt.u32 	%p53, %r175, %r93;
	@%p53 bra 	$L__BB3_73;
	atom.global.add.u32 	%r856, [match_count], 1;
	mul.wide.u32 	%rd128, %r856, 4;
	add.s64 	%rd129, %rd5, %rd128;
	st.global.u32 	[%rd129], %r175;
$L__BB3_73:
	shr.u32 	%r857, %r110, 24;
	cvt.u64.u32 	%rd130, %r857;
	and.b64  	%rd131, %rd130, 12;
	add.s64 	%rd133, %rd54, %rd131;
	ld.const.u32 	%r858, [%rd133];
	shl.b32 	%r859, %r171, 1;
	or.b32  	%r176, %r859, %r858;
	shl.b32 	%r860, %r172, 1;
	or.b32  	%r861, %r860, %r858;
	and.b32  	%r862, %r171, %r176;
	shl.b32 	%r863, %r862, 1;
	and.b32  	%r864, %r863, %r861;
	and.b32  	%r177, %r864, %r171;
	shl.b32 	%r865, %r173, 1;
	or.b32  	%r866, %r865, %r858;
	and.b32  	%r867, %r172, %r177;
	shl.b32 	%r868, %r867, 1;
	and.b32  	%r869, %r868, %r866;
	and.b32  	%r178, %r869, %r172;
	shl.b32 	%r870, %r174, 1;
	or.b32  	%r871, %r870, %r858;
	and.b32  	%r872, %r173, %r178;
	shl.b32 	%r873, %r872, 1;
	and.b32  	%r874, %r873, %r871;
	and.b32  	%r179, %r874, %r173;
	and.b32  	%r875, %r91, %r179;
	setp.ne.s32 	%p54, %r875, 0;
	@%p54 bra 	$L__BB3_77;
	ld.volatile.global.u32 	%r876, [match_count];
	setp.ge.u32 	%p55, %r876, %r92;
	@%p55 bra 	$L__BB3_77;
	add.s32 	%r877, %r1221, %r5;
	shl.b32 	%r878, %r877, 4;
	or.b32  	%r180, %r878, 13;
	setp.gt.u32 	%p56, %r180, %r93;
	@%p56 bra 	$L__BB3_77;
	atom.global.add.u32 	%r879, [match_count], 1;
	mul.wide.u32 	%rd134, %r879, 4;
	add.s64 	%rd135, %rd5, %rd134;
	st.global.u32 	[%rd135], %r180;
$L__BB3_77:
	shr.u32 	%r880, %r110, 26;
	cvt.u64.u32 	%rd136, %r880;
	and.b64  	%rd137, %rd136, 12;
	add.s64 	%rd139, %rd54, %rd137;
	ld.const.u32 	%r881, [%rd139];
	shl.b32 	%r882, %r176, 1;
	or.b32  	%r181, %r882, %r881;
	shl.b32 	%r883, %r177, 1;
	or.b32  	%r884, %r883, %r881;
	and.b32  	%r885, %r176, %r181;
	shl.b32 	%r886, %r885, 1;
	and.b32  	%r887, %r886, %r884;
	and.b32  	%r182, %r887, %r176;
	shl.b32 	%r888, %r178, 1;
	or.b32  	%r889, %r888, %r881;
	and.b32  	%r890, %r177, %r182;
	shl.b32 	%r891, %r890, 1;
	and.b32  	%r892, %r891, %r889;
	and.b32  	%r183, %r892, %r177;
	shl.b32 	%r893, %r179, 1;
	or.b32  	%r894, %r893, %r881;
	and.b32  	%r895, %r178, %r183;
	shl.b32 	%r896, %r895, 1;
	and.b32  	%r897, %r896, %r894;
	and.b32  	%r184, %r897, %r178;
	and.b32  	%r898, %r91, %r184;
	setp.ne.s32 	%p57, %r898, 0;
	@%p57 bra 	$L__BB3_81;
	ld.volatile.global.u32 	%r899, [match_count];
	setp.ge.u32 	%p58, %r899, %r92;
	@%p58 bra 	$L__BB3_81;
	add.s32 	%r900, %r1221, %r5;
	shl.b32 	%r901, %r900, 4;
	or.b32  	%r185, %r901, 14;
	setp.gt.u32 	%p59, %r185, %r93;
	@%p59 bra 	$L__BB3_81;
	atom.global.add.u32 	%r902, [match_count], 1;
	mul.wide.u32 	%rd140, %r902, 4;
	add.s64 	%rd141, %rd5, %rd140;
	st.global.u32 	[%rd141], %r185;
$L__BB3_81:
	shr.u32 	%r903, %r110, 30;
	mul.wide.u32 	%rd142, %r903, 4;
	add.s64 	%rd144, %rd54, %rd142;
	ld.const.u32 	%r904, [%rd144];
	shl.b32 	%r905, %r181, 1;
	or.b32  	%r1212, %r905, %r904;
	shl.b32 	%r906, %r182, 1;
	or.b32  	%r907, %r906, %r904;
	and.b32  	%r908, %r181, %r1212;
	shl.b32 	%r909, %r908, 1;
	and.b32  	%r910, %r909, %r907;
	and.b32  	%r1211, %r910, %r181;
	shl.b32 	%r911, %r183, 1;
	or.b32  	%r912, %r911, %r904;
	and.b32  	%r913, %r182, %r1211;
	shl.b32 	%r914, %r913, 1;
	and.b32  	%r915, %r914, %r912;
	and.b32  	%r1210, %r915, %r182;
	shl.b32 	%r916, %r184, 1;
	or.b32  	%r917, %r916, %r904;
	and.b32  	%r918, %r183, %r1210;
	shl.b32 	%r919, %r918, 1;
	and.b32  	%r920, %r919, %r917;
	and.b32  	%r1194, %r920, %r183;
	and.b32  	%r921, %r91, %r1194;
	setp.ne.s32 	%p60, %r921, 0;
	@%p60 bra 	$L__BB3_85;
	ld.volatile.global.u32 	%r922, [match_count];
	setp.ge.u32 	%p61, %r922, %r92;
	@%p61 bra 	$L__BB3_85;
	add.s32 	%r923, %r1221, %r5;
	shl.b32 	%r924, %r923, 4;
	or.b32  	%r190, %r924, 15;
	setp.gt.u32 	%p62, %r190, %r93;
	@%p62 bra 	$L__BB3_85;
	atom.global.add.u32 	%r925, [match_count], 1;
	mul.wide.u32 	%rd145, %r925, 4;
	add.s64 	%rd146, %rd5, %rd145;
	st.global.u32 	[%rd146], %r190;
$L__BB3_85:
	add.s32 	%r1221, %r1221, 1;
	setp.eq.s32 	%p63, %r1221, 256;
	@%p63 bra 	$L__BB3_86;
	bra.uni 	$L__BB3_21;
$L__BB3_86:
	setp.eq.s32 	%p64, %r6, 1;
	mov.b32 	%r1239, 0;
	@%p64 bra 	$L__BB3_110;
	mov.u32 	%r928, %ntid.x;
	add.s32 	%r98, %r928, -1;
	add.s32 	%r99, %r2, 32768;
	ld.const.u32 	%r100, [test_bit_32];
	ld.const.u32 	%r101, [max_match_count];
	ld.const.u32 	%r102, [character_count];
	ld.const.u64 	%rd147, [match];
	cvta.to.global.u64 	%rd6, %rd147;
	add.s32 	%r1239, %r6, -1;
	shl.b32 	%r929, %r1, 19;
	shl.b32 	%r930, %r3, 12;
	add.s32 	%r931, %r929, %r930;
	add.s32 	%r104, %r931, 4096;
	mov.b32 	%r1226, 0;
	mov.u64 	%rd152, mask_array_32;
$L__BB3_88:
	setp.ne.s32 	%p65, %r3, %r98;
	@%p65 bra 	$L__BB3_90;
	shl.b32 	%r934, %r1226, 7;
	add.s32 	%r935, %r99, %r934;
	mul.wide.u32 	%rd148, %r935, 4;
	add.s64 	%rd149, %rd3, %rd148;
	ld.global.u32 	%r1227, [%rd149];
	bra.uni 	$L__BB3_91;
$L__BB3_90:
	shl.b32 	%r932, %r1226, 9;
	add.s32 	%r933, %r7, %r932;
	ld.shared.u32 	%r1227, [%r933+4];
$L__BB3_91:
	shl.b32 	%r938, %r1226, 4;
	add.s32 	%r1228, %r104, %r938;
	mov.b32 	%r1230, 4096;
	mov.b32 	%r1229, 4;
$L__BB3_92:
	add.s32 	%r939, %r1229, -4;
	shr.u32 	%r940, %r1227, %r939;
	shl.b32 	%r941, %r940, 2;
	cvt.u64.u32 	%rd150, %r941;
	and.b64  	%rd151, %rd150, 12;
	add.s64 	%rd153, %rd152, %rd151;
	ld.const.u32 	%r942, [%rd153];
	shl.b32 	%r943, %r1212, 1;
	or.b32  	%r208, %r943, %r942;
	shl.b32 	%r944, %r1211, 1;
	or.b32  	%r945, %r944, %r942;
	and.b32  	%r946, %r1212, %r208;
	shl.b32 	%r947, %r946, 1;
	and.b32  	%r948, %r947, %r945;
	and.b32  	%r209, %r948, %r1212;
	shl.b32 	%r949, %r1210, 1;
	or.b32  	%r950, %r949, %r942;
	and.b32  	%r951, %r1211, %r209;
	shl.b32 	%r952, %r951, 1;
	and.b32  	%r953, %r952, %r950;
	and.b32  	%r210, %r953, %r1211;
	shl.b32 	%r954, %r1194, 1;
	or.b32  	%r955, %r954, %r942;
	and.b32  	%r956, %r1210, %r210;
	shl.b32 	%r957, %r956, 1;
	and.b32  	%r958, %r957, %r955;
	and.b32  	%r211, %r958, %r1210;
	and.b32  	%r959, %r100, %r211;
	setp.ne.s32 	%p66, %r959, 0;
	@%p66 bra 	$L__BB3_96;
	ld.volatile.global.u32 	%r960, [match_count];
	setp.ge.u32 	%p67, %r960, %r101;
	@%p67 bra 	$L__BB3_96;
	setp.gt.u32 	%p68, %r1228, %r102;
	@%p68 bra 	$L__BB3_96;
	atom.global.add.u32 	%r961, [match_count], 1;
	mul.wide.u32 	%rd154, %r961, 4;
	add.s64 	%rd155, %rd6, %rd154;
	st.global.u32 	[%rd155], %r1228;
$L__BB3_96:
	add.s32 	%r962, %r1229, -2;
	shr.u32 	%r963, %r1227, %r962;
	shl.b32 	%r964, %r963, 2;
	cvt.u64.u32 	%rd156, %r964;
	and.b64  	%rd157, %rd156, 12;
	add.s64 	%rd159, %rd152, %rd157;
	ld.const.u32 	%r965, [%rd159];
	shl.b32 	%r966, %r208, 1;
	or.b32  	%r212, %r966, %r965;
	shl.b32 	%r967, %r209, 1;
	or.b32  	%r968, %r967, %r965;
	and.b32  	%r969, %r208, %r212;
	shl.b32 	%r970, %r969, 1;
	and.b32  	%r971, %r970, %r968;
	and.b32  	%r213, %r971, %r208;
	shl.b32 	%r972, %r210, 1;
	or.b32  	%r973, %r972, %r965;
	and.b32  	%r974, %r209, %r213;
	shl.b32 	%r975, %r974, 1;
	and.b32  	%r976, %r975, %r973;
	and.b32  	%r214, %r976, %r209;
	shl.b32 	%r977, %r211, 1;
	or.b32  	%r978, %r977, %r965;
	and.b32  	%r979, %r210, %r214;
	shl.b32 	%r980, %r979, 1;
	and.b32  	%r981, %r980, %r978;
	and.b32  	%r215, %r981, %r210;
	and.b32  	%r982, %r100, %r215;
	setp.ne.s32 	%p69, %r982, 0;
	@%p69 bra 	$L__BB3_100;
	ld.volatile.global.u32 	%r983, [match_count];
	setp.ge.u32 	%p70, %r983, %r101;
	@%p70 bra 	$L__BB3_100;
	add.s32 	%r216, %r1228, 1;
	setp.gt.u32 	%p71, %r216, %r102;
	@%p71 bra 	$L__BB3_100;
	atom.global.add.u32 	%r984, [match_count], 1;
	mul.wide.u32 	%rd160, %r984, 4;
	add.s64 	%rd161, %rd6, %rd160;
	st.global.u32 	[%rd161], %r216;
$L__BB3_100:
	shr.u32 	%r985, %r1227, %r1229;
	shl.b32 	%r986, %r985, 2;
	cvt.u64.u32 	%rd162, %r986;
	and.b64  	%rd163, %rd162, 12;
	add.s64 	%rd165, %rd152, %rd163;
	ld.const.u32 	%r987, [%rd165];
	shl.b32 	%r988, %r212, 1;
	or.b32  	%r217, %r988, %r987;
	shl.b32 	%r989, %r213, 1;
	or.b32  	%r990, %r989, %r987;
	and.b32  	%r991, %r212, %r217;
	shl.b32 	%r992, %r991, 1;
	and.b32  	%r993, %r992, %r990;
	and.b32  	%r218, %r993, %r212;
	shl.b32 	%r994, %r214, 1;
	or.b32  	%r995, %r994, %r987;
	and.b32  	%r996, %r213, %r218;
	shl.b32 	%r997, %r996, 1;
	and.b32  	%r998, %r997, %r995;
	and.b32  	%r219, %r998, %r213;
	shl.b32 	%r999, %r215, 1;
	or.b32  	%r1000, %r999, %r987;
	and.b32  	%r1001, %r214, %r219;
	shl.b32 	%r1002, %r1001, 1;
	and.b32  	%r1003, %r1002, %r1000;
	and.b32  	%r220, %r1003, %r214;
	and.b32  	%r1004, %r100, %r220;
	setp.ne.s32 	%p72, %r1004, 0;
	@%p72 bra 	$L__BB3_104;
	ld.volatile.global.u32 	%r1005, [match_count];
	setp.ge.u32 	%p73, %r1005, %r101;
	@%p73 bra 	$L__BB3_104;
	add.s32 	%r221, %r1228, 2;
	setp.gt.u32 	%p74, %r221, %r102;
	@%p74 bra 	$L__BB3_104;
	atom.global.add.u32 	%r1006, [match_count], 1;
	mul.wide.u32 	%rd166, %r1006, 4;
	add.s64 	%rd167, %rd6, %rd166;
	st.global.u32 	[%rd167], %r221;
$L__BB3_104:
	add.s32 	%r1007, %r1229, 2;
	shr.u32 	%r1008, %r1227, %r1007;
	shl.b32 	%r1009, %r1008, 2;
	cvt.u64.u32 	%rd168, %r1009;
	and.b64  	%rd169, %rd168, 12;
	add.s64 	%rd171, %rd152, %rd169;
	ld.const.u32 	%r1010, [%rd171];
	shl.b32 	%r1011, %r217, 1;
	or.b32  	%r1212, %r1011, %r1010;
	shl.b32 	%r1012, %r218, 1;
	or.b32  	%r1013, %r1012, %r1010;
	and.b32  	%r1014, %r217, %r1212;
	shl.b32 	%r1015, %r1014, 1;
	and.b32  	%r1016, %r1015, %r1013;
	and.b32  	%r1211, %r1016, %r217;
	shl.b32 	%r1017, %r219, 1;
	or.b32  	%r1018, %r1017, %r1010;
	and.b32  	%r1019, %r218, %r1211;
	shl.b32 	%r1020, %r1019, 1;
	and.b32  	%r1021, %r1020, %r1018;
	and.b32  	%r1210, %r1021, %r218;
	shl.b32 	%r1022, %r220, 1;
	or.b32  	%r1023, %r1022, %r1010;
	and.b32  	%r1024, %r219, %r1210;
	shl.b32 	%r1025, %r1024, 1;
	and.b32  	%r1026, %r1025, %r1023;
	and.b32  	%r1194, %r1026, %r219;
	and.b32  	%r1027, %r100, %r1194;
	setp.ne.s32 	%p75, %r1027, 0;
	@%p75 bra 	$L__BB3_108;
	ld.volatile.global.u32 	%r1028, [match_count];
	setp.ge.u32 	%p76, %r1028, %r101;
	@%p76 bra 	$L__BB3_108;
	add.s32 	%r226, %r1228, 3;
	setp.gt.u32 	%p77, %r226, %r102;
	@%p77 bra 	$L__BB3_108;
	atom.global.add.u32 	%r1029, [match_count], 1;
	mul.wide.u32 	%rd172, %r1029, 4;
	add.s64 	%rd173, %rd6, %rd172;
	st.global.u32 	[%rd173], %r226;
$L__BB3_108:
	add.s32 	%r1230, %r1230, 4;
	add.s32 	%r1229, %r1229, 8;
	add.s32 	%r1228, %r1228, 4;
	setp.ne.s32 	%p78, %r1230, 4112;
	@%p78 bra 	$L__BB3_92;
	add.s32 	%r1226, %r1226, 1;
	setp.ne.s32 	%p79, %r1226, %r1239;
	@%p79 bra 	$L__BB3_88;
$L__BB3_110:
	mov.u32 	%r1030, %ntid.x;
	add.s32 	%r1031, %r1030, -1;
	setp.ne.s32 	%p80, %r3, %r1031;
	@%p80 bra 	$L__BB3_112;
	shl.b32 	%r1037, %r1239, 7;
	add.s32 	%r1038, %r2, %r1037;
	add.s32 	%r1039, %r1038, 32768;
	mul.wide.u32 	%rd174, %r1039, 4;
	add.s64 	%rd175, %rd3, %rd174;
	ld.global.u32 	%r1240, [%rd175];
	bra.uni 	$L__BB3_113;
$L__BB3_112:
	shl.b32 	%r1032, %r1239, 9;
	mov.u32 	%r1033, scodon_header;
	add.s32 	%r1034, %r1033, %r1032;
	shl.b32 	%r1035, %r3, 2;
	add.s32 	%r1036, %r1034, %r1035;
	ld.shared.u32 	%r1240, [%r1036+4];
$L__BB3_113:
	setp.eq.s32 	%p81, %r32, %r33;
	@%p81 bra 	$L__BB3_140;
	ld.const.u32 	%r239, [test_bit_32];
	ld.const.u32 	%r240, [max_match_count];
	ld.const.u32 	%r241, [character_count];
	ld.const.u64 	%rd176, [match];
	cvta.to.global.u64 	%rd7, %rd176;
	sub.s32 	%r1041, %r32, %r33;
	max.u32 	%r242, %r1041, 1;
	and.b32  	%r243, %r242, 3;
	setp.lt.u32 	%p82, %r1041, 4;
	mov.b32 	%r1252, 0;
	@%p82 bra 	$L__BB3_133;
	and.b32  	%r1252, %r242, -4;
	neg.s32 	%r1243, %r1252;
	shl.b32 	%r1043, %r1, 19;
	shl.b32 	%r1044, %r3, 12;
	add.s32 	%r1045, %r1043, %r1044;
	shl.b32 	%r1046, %r1239, 4;
	add.s32 	%r1047, %r1045, %r1046;
	add.s32 	%r1241, %r1047, 4096;
	mov.b32 	%r1242, 4;
	mov.u64 	%rd179, mask_array_32;
$L__BB3_116:
	add.s32 	%r1048, %r1242, -4;
	shr.u32 	%r1049, %r1240, %r1048;
	shl.b32 	%r1050, %r1049, 2;
	cvt.u64.u32 	%rd177, %r1050;
	and.b64  	%rd178, %rd177, 12;
	add.s64 	%rd180, %rd179, %rd178;
	ld.const.u32 	%r1051, [%rd180];
	shl.b32 	%r1052, %r1212, 1;
	or.b32  	%r254, %r1052, %r1051;
	shl.b32 	%r1053, %r1211, 1;
	or.b32  	%r1054, %r1053, %r1051;
	and.b32  	%r1055, %r1212, %r254;
	shl.b32 	%r1056, %r1055, 1;
	and.b32  	%r1057, %r1056, %r1054;
	and.b32  	%r255, %r1057, %r1212;
	shl.b32 	%r1058, %r1210, 1;
	or.b32  	%r1059, %r1058, %r1051;
	and.b32  	%r1060, %r1211, %r255;
	shl.b32 	%r1061, %r1060, 1;
	and.b32  	%r1062, %r1061, %r1059;
	and.b32  	%r256, %r1062, %r1211;
	shl.b32 	%r1063, %r1194, 1;
	or.b32  	%r1064, %r1063, %r1051;
	and.b32  	%r1065, %r1210, %r256;
	shl.b32 	%r1066, %r1065, 1;
	and.b32  	%r1067, %r1066, %r1064;
	and.b32  	%r257, %r1067, %r1210;
	and.b32  	%r1068, %r239, %r257;
	setp.ne.s32 	%p83, %r1068, 0;
	@%p83 bra 	$L__BB3_120;
	ld.volatile.global.u32 	%r1069, [match_count];
	setp.ge.u32 	%p84, %r1069, %r240;
	@%p84 bra 	$L__BB3_120;
	setp.gt.u32 	%p85, %r1241, %r241;
	@%p85 bra 	$L__BB3_120;
	atom.global.add.u32 	%r1070, [match_count], 1;
	mul.wide.u32 	%rd181, %r1070, 4;
	add.s64 	%rd182, %rd7, %rd181;
	st.global.u32 	[%rd182], %r1241;
$L__BB3_120:
	add.s32 	%r1071, %r1242, -2;
	shr.u32 	%r1072, %r1240, %r1071;
	shl.b32 	%r1073, %r1072, 2;
	cvt.u64.u32 	%rd183, %r1073;
	and.b64  	%rd184, %rd183, 12;
	add.s64 	%rd186, %rd179, %rd184;
	ld.const.u32 	%r1074, [%rd186];
	shl.b32 	%r1075, %r254, 1;
	or.b32  	%r258, %r1075, %r1074;
	shl.b32 	%r1076, %r255, 1;
	or.b32  	%r1077, %r1076, %r1074;
	and.b32  	%r1078, %r254, %r258;
	shl.b32 	%r1079, %r1078, 1;
	and.b32  	%r1080, %r1079, %r1077;
	and.b32  	%r259, %r1080, %r254;
	shl.b32 	%r1081, %r256, 1;
	or.b32  	%r1082, %r1081, %r1074;
	and.b32  	%r1083, %r255, %r259;
	shl.b32 	%r1084, %r1083, 1;
	and.b32  	%r1085, %r1084, %r1082;
	and.b32  	%r260, %r1085, %r255;
	shl.b32 	%r1086, %r257, 1;
	or.b32  	%r1087, %r1086, %r1074;
	and.b32  	%r1088, %r256, %r260;
	shl.b32 	%r1089, %r1088, 1;
	and.b32  	%r1090, %r1089, %r1087;
	and.b32  	%r261, %r1090, %r256;
	and.b32  	%r1091, %r239, %r261;
	setp.ne.s32 	%p86, %r1091, 0;
	@%p86 bra 	$L__BB3_124;
	ld.volatile.global.u32 	%r1092, [match_count];
	setp.ge.u32 	%p87, %r1092, %r240;
	@%p87 bra 	$L__BB3_124;
	add.s32 	%r262, %r1241, 1;
	setp.gt.u32 	%p88, %r262, %r241;
	@%p88 bra 	$L__BB3_124;
	atom.global.add.u32 	%r1093, [match_count], 1;
	mul.wide.u32 	%rd187, %r1093, 4;
	add.s64 	%rd188, %rd7, %rd187;
	st.global.u32 	[%rd188], %r262;
$L__BB3_124:
	shr.u32 	%r1094, %r1240, %r1242;
	shl.b32 	%r1095, %r1094, 2;
	cvt.u64.u32 	%rd189, %r1095;
	and.b64  	%rd190, %rd189, 12;
	add.s64 	%rd192, %rd179, %rd190;
	ld.const.u32 	%r1096, [%rd192];
	shl.b32 	%r1097, %r258, 1;
	or.b32  	%r263, %r1097, %r1096;
	shl.b32 	%r1098, %r259, 1;
	or.b32  	%r1099, %r1098, %r1096;
	and.b32  	%r1100, %r258, %r263;
	shl.b32 	%r1101, %r1100, 1;
	and.b32  	%r1102, %r1101, %r1099;
	and.b32  	%r264, %r1102, %r258;
	shl.b32 	%r1103, %r260, 1;
	or.b32  	%r1104, %r1103, %r1096;
	and.b32  	%r1105, %r259, %r264;
	shl.b32 	%r1106, %r1105, 1;
	and.b32  	%r1107, %r1106, %r1104;
	and.b32  	%r265, %r1107, %r259;
	shl.b32 	%r1108, %r261, 1;
	or.b32  	%r1109, %r1108, %r1096;
	and.b32  	%r1110, %r260, %r265;
	shl.b32 	%r1111, %r1110, 1;
	and.b32  	%r1112, %r1111, %r1109;
	and.b32  	%r266, %r1112, %r260;
	and.b32  	%r1113, %r239, %r266;
	setp.ne.s32 	%p89, %r1113, 0;
	@%p89 bra 	$L__BB3_128;
	ld.volatile.global.u32 	%r1114, [match_count];
	setp.ge.u32 	%p90, %r1114, %r240;
	@%p90 bra 	$L__BB3_128;
	add.s32 	%r267, %r1241, 2;
	setp.gt.u32 	%p91, %r267, %r241;
	@%p91 bra 	$L__BB3_128;
	atom.global.add.u32 	%r1115, [match_count], 1;
	mul.wide.u32 	%rd193, %r1115, 4;
	add.s64 	%rd194, %rd7, %rd193;
	st.global.u32 	[%rd194], %r267;
$L__BB3_128:
	add.s32 	%r1116, %r1242, 2;
	shr.u32 	%r1117, %r1240, %r1116;
	shl.b32 	%r1118, %r1117, 2;
	cvt.u64.u32 	%rd195, %r1118;
	and.b64  	%rd196, %rd195, 12;
	add.s64 	%rd198, %rd179, %rd196;
	ld.const.u32 	%r1119, [%rd198];
	shl.b32 	%r1120, %r263, 1;
	or.b32  	%r1212, %r1120, %r1119;
	shl.b32 	%r1121, %r264, 1;
	or.b32  	%r1122, %r1121, %r1119;
	and.b32  	%r1123, %r263, %r1212;
	shl.b32 	%r1124, %r1123, 1;
	and.b32  	%r1125, %r1124, %r1122;
	and.b32  	%r1211, %r1125, %r263;
	shl.b32 	%r1126, %r265, 1;
	or.b32  	%r1127, %r1126, %r1119;
	and.b32  	%r1128, %r264, %r1211;
	shl.b32 	%r1129, %r1128, 1;
	and.b32  	%r1130, %r1129, %r1127;
	and.b32  	%r1210, %r1130, %r264;
	shl.b32 	%r1131, %r266, 1;
	or.b32  	%r1132, %r1131, %r1119;
	and.b32  	%r1133, %r265, %r1210;
	shl.b32 	%r1134, %r1133, 1;
	and.b32  	%r1135, %r1134, %r1132;
	and.b32  	%r1194, %r1135, %r265;
	and.b32  	%r1136, %r239, %r1194;
	setp.ne.s32 	%p92, %r1136, 0;
	@%p92 bra 	$L__BB3_132;
	ld.volatile.global.u32 	%r1137, [match_count];
	setp.ge.u32 	%p93, %r1137, %r240;
	@%p93 bra 	$L__BB3_132;
	add.s32 	%r272, %r1241, 3;
	setp.gt.u32 	%p94, %r272, %r241;
	@%p94 bra 	$L__BB3_132;
	atom.global.add.u32 	%r1138, [match_count], 1;
	mul.wide.u32 	%rd199, %r1138, 4;
	add.s64 	%rd200, %rd7, %rd199;
	st.global.u32 	[%rd200], %r272;
$L__BB3_132:
	add.s32 	%r1243, %r1243, 4;
	add.s32 	%r1242, %r1242, 8;
	add.s32 	%r1241, %r1241, 4;
	setp.ne.s32 	%p95, %r1243, 0;
	@%p95 bra 	$L__BB3_116;
$L__BB3_133:
	setp.eq.s32 	%p96, %r243, 0;
	@%p96 bra 	$L__BB3_140;
	shl.b32 	%r1139, %r1, 19;
	add.s32 	%r1140, %r1252, %r1139;
	shl.b32 	%r1141, %r3, 12;
	add.s32 	%r1142, %r1140, %r1141;
	shl.b32 	%r1143, %r1239, 4;
	add.s32 	%r1255, %r1142, %r1143;
	shl.b32 	%r1254, %r1252, 1;
	neg.s32 	%r1253, %r243;
	mov.u64 	%rd203, mask_array_32;
$L__BB3_135:
	.pragma "nounroll";
	mov.u32 	%r290, %r1212;
	mov.u32 	%r289, %r1211;
	mov.u32 	%r288, %r1210;
	shr.u32 	%r1144, %r1240, %r1254;
	shl.b32 	%r1145, %r1144, 2;
	cvt.u64.u32 	%rd201, %r1145;
	and.b64  	%rd202, %rd201, 12;
	add.s64 	%rd204, %rd203, %rd202;
	ld.const.u32 	%r1146, [%rd204];
	shl.b32 	%r1147, %r290, 1;
	or.b32  	%r1212, %r1147, %r1146;
	shl.b32 	%r1148, %r289, 1;
	or.b32  	%r1149, %r1148, %r1146;
	and.b32  	%r1150, %r290, %r1212;
	shl.b32 	%r1151, %r1150, 1;
	and.b32  	%r1152, %r1151, %r1149;
	and.b32  	%r1211, %r1152, %r290;
	shl.b32 	%r1153, %r288, 1;
	or.b32  	%r1154, %r1153, %r1146;
	and.b32  	%r1155, %r289, %r1211;
	shl.b32 	%r1156, %r1155, 1;
	and.b32  	%r1157, %r1156, %r1154;
	and.b32  	%r1210, %r1157, %r289;
	shl.b32 	%r1158, %r1194, 1;
	or.b32  	%r1159, %r1158, %r1146;
	and.b32  	%r1160, %r288, %r1210;
	shl.b32 	%r1161, %r1160, 1;
	and.b32  	%r1162, %r1161, %r1159;
	and.b32  	%r1194, %r1162, %r288;
	and.b32  	%r1163, %r239, %r1194;
	setp.ne.s32 	%p97, %r1163, 0;
	@%p97 bra 	$L__BB3_139;
	ld.volatile.global.u32 	%r1164, [match_count];
	setp.ge.u32 	%p98, %r1164, %r240;
	@%p98 bra 	$L__BB3_139;
	add.s32 	%r295, %r1255, 4096;
	setp.gt.u32 	%p99, %r295, %r241;
	@%p99 bra 	$L__BB3_139;
	atom.global.add.u32 	%r1165, [match_count], 1;
	mul.wide.u32 	%rd205, %r1165, 4;
	add.s64 	%rd206, %rd7, %rd205;
	st.global.u32 	[%rd206], %r295;
$L__BB3_139:
	add.s32 	%r1255, %r1255, 1;
	add.s32 	%r1254, %r1254, 2;
	add.s32 	%r1253, %r1253, 1;
	setp.ne.s32 	%p100, %r1253, 0;
	@%p100 bra 	$L__BB3_135;
$L__BB3_140:
	ret;

}
	// .globl	_Z15agrepKernel32K4v
.visible .entry _Z15agrepKernel32K4v()
{
	.reg .pred 	%p<101>;
	.reg .b32 	%r<1506>;
	.reg .b64 	%rd<207>;

	mov.u32 	%r1, %ctaid.x;
	shl.b32 	%r2, %r1, 15;
	mov.u32 	%r3, %tid.x;
	or.b32  	%r4, %r2, %r3;
	mad.lo.s32 	%r5, %r3, 255, %r4;
	ld.const.u32 	%r6, [overlapping_scodon_count];
	setp.eq.s32 	%p1, %r6, 1;
	ld.const.u64 	%rd1, [scodon];
	shl.b32 	%r351, %r3, 2;
	mov.u32 	%r352, scodon_header;
	add.s32 	%r7, %r352, %r351;
	mov.b32 	%r1412, 0;
	mov.b32 	%r1450, -1;
	mov.b32 	%r1449, -2;
	mov.b32 	%r1448, -4;
	mov.b32 	%r1447, -8;
	mov.b32 	%r1428, -16;
	@%p1 bra 	$L__BB4_5;
	cvta.to.global.u64 	%rd2, %rd1;
	add.s32 	%r1412, %r6, -1;
	mov.b32 	%r1400, 0;
	mov.b32 	%r1450, -1;
	mov.b32 	%r1449, -2;
	mov.b32 	%r1448, -4;
	mov.b32 	%r1447, -8;
	mov.b32 	%r1428, -16;
	mov.u64 	%rd12, mask_array_32;
$L__BB4_2:
	shl.b32 	%r360, %r1400, 7;
	add.s32 	%r361, %r360, %r4;
	mul.wide.u32 	%rd8, %r361, 4;
	add.s64 	%rd9, %rd2, %rd8;
	ld.global.u32 	%r15, [%rd9];
	mov.b32 	%r1406, 0;
$L__BB4_3:
	shl.b32 	%r362, %r1406, 1;
	shr.u32 	%r363, %r15, %r362;
	shl.b32 	%r364, %r363, 2;
	cvt.u64.u32 	%rd10, %r364;
	and.b64  	%rd11, %rd10, 12;
	add.s64 	%rd13, %rd12, %rd11;
	ld.const.u32 	%r365, [%rd13];
	shl.b32 	%r366, %r1450, 1;
	or.b32  	%r367, %r366, %r365;
	shl.b32 	%r368, %r1449, 1;
	or.b32  	%r369, %r368, %r365;
	and.b32  	%r370, %r1450, %r367;
	shl.b32 	%r371, %r370, 1;
	and.b32  	%r372, %r371, %r369;
	and.b32  	%r373, %r372, %r1450;
	shl.b32 	%r374, %r1448, 1;
	or.b32  	%r375, %r374, %r365;
	and.b32  	%r376, %r1449, %r373;
	shl.b32 	%r377, %r376, 1;
	and.b32  	%r378, %r377, %r375;
	and.b32  	%r379, %r378, %r1449;
	shl.b32 	%r380, %r1447, 1;
	or.b32  	%r381, %r380, %r365;
	and.b32  	%r382, %r1448, %r379;
	shl.b32 	%r383, %r382, 1;
	and.b32  	%r384, %r383, %r381;
	and.b32  	%r385, %r384, %r1448;
	shl.b32 	%r386, %r1428, 1;
	or.b32  	%r387, %r386, %r365;
	and.b32  	%r388, %r1447, %r385;
	shl.b32 	%r389, %r388, 1;
	and.b32  	%r390, %r389, %r387;
	and.b32  	%r391, %r390, %r1447;
	add.s32 	%r392, %r362, 2;
	shr.u32 	%r393, %r15, %r392;
	shl.b32 	%r394, %r393, 2;
	cvt.u64.u32 	%rd14, %r394;
	and.b64  	%rd15, %rd14, 12;
	add.s64 	%rd16, %rd12, %rd15;
	ld.const.u32 	%r395, [%rd16];
	shl.b32 	%r396, %r367, 1;
	or.b32  	%r397, %r396, %r395;
	shl.b32 	%r398, %r373, 1;
	or.b32  	%r399, %r398, %r395;
	and.b32  	%r400, %r367, %r397;
	shl.b32 	%r401, %r400, 1;
	and.b32  	%r402, %r401, %r399;
	and.b32  	%r403, %r402, %r367;
	shl.b32 	%r404, %r379, 1;
	or.b32  	%r405, %r404, %r395;
	and.b32  	%r406, %r373, %r403;
	shl.b32 	%r407, %r406, 1;
	and.b32  	%r408, %r407, %r405;
	and.b32  	%r409, %r408, %r373;
	shl.b32 	%r410, %r385, 1;
	or.b32  	%r411, %r410, %r395;
	and.b32  	%r412, %r379, %r409;
	shl.b32 	%r413, %r412, 1;
	and.b32  	%r414, %r413, %r411;
	and.b32  	%r415, %r414, %r379;
	shl.b32 	%r416, %r391, 1;
	or.b32  	%r417, %r416, %r395;
	and.b32  	%r418, %r385, %r415;
	shl.b32 	%r419, %r418, 1;
	and.b32  	%r420, %r419, %r417;
	and.b32  	%r421, %r420, %r385;
	add.s32 	%r422, %r362, 4;
	shr.u32 	%r423, %r15, %r422;
	shl.b32 	%r424, %r423, 2;
	cvt.u64.u32 	%rd17, %r424;
	and.b64  	%rd18, %rd17, 12;
	add.s64 	%rd19, %rd12, %rd18;
	ld.const.u32 	%r425, [%rd19];
	shl.b32 	%r426, %r397, 1;
	or.b32  	%r427, %r426, %r425;
	shl.b32 	%r428, %r403, 1;
	or.b32  	%r429, %r428, %r425;
	and.b32  	%r430, %r397, %r427;
	shl.b32 	%r431, %r430, 1;
	and.b32  	%r432, %r431, %r429;
	and.b32  	%r433, %r432, %r397;
	shl.b32 	%r434, %r409, 1;
	or.b32  	%r435, %r434, %r425;
	and.b32  	%r436, %r403, %r433;
	shl.b32 	%r437, %r436, 1;
	and.b32  	%r438, %r437, %r435;
	and.b32  	%r439, %r438, %r403;
	shl.b32 	%r440, %r415, 1;
	or.b32  	%r441, %r440, %r425;
	and.b32  	%r442, %r409, %r439;
	shl.b32 	%r443, %r442, 1;
	and.b32  	%r444, %r443, %r441;
	and.b32  	%r445, %r444, %r409;
	shl.b32 	%r446, %r421, 1;
	or.b32  	%r447, %r446, %r425;
	and.b32  	%r448, %r415, %r445;
	shl.b32 	%r449, %r448, 1;
	and.b32  	%r450, %r449, %r447;
	and.b32  	%r451, %r450, %r415;
	add.s32 	%r452, %r362, 6;
	shr.u32 	%r453, %r15, %r452;
	shl.b32 	%r454, %r453, 2;
	cvt.u64.u32 	%rd20, %r454;
	and.b64  	%rd21, %rd20, 12;
	add.s64 	%rd22, %rd12, %rd21;
	ld.const.u32 	%r455, [%rd22];
	shl.b32 	%r456, %r427, 1;
	or.b32  	%r1450, %r456, %r455;
	shl.b32 	%r457, %r433, 1;
	or.b32  	%r458, %r457, %r455;
	and.b32  	%r459, %r427, %r1450;
	shl.b32 	%r460, %r459, 1;
	and.b32  	%r461, %r460, %r458;
	and.b32  	%r1449, %r461, %r427;
	shl.b32 	%r462, %r439, 1;
	or.b32  	%r463, %r462, %r455;
	and.b32  	%r464, %r433, %r1449;
	shl.b32 	%r465, %r464, 1;
	and.b32  	%r466, %r465, %r463;
	and.b32  	%r1448, %r466, %r433;
	shl.b32 	%r467, %r445, 1;
	or.b32  	%r468, %r467, %r455;
	and.b32  	%r469, %r439, %r1448;
	shl.b32 	%r470, %r469, 1;
	and.b32  	%r471, %r470, %r468;
	and.b32  	%r1447, %r471, %r439;
	shl.b32 	%r472, %r451, 1;
	or.b32  	%r473, %r472, %r455;
	and.b32  	%r474, %r445, %r1447;
	shl.b32 	%r475, %r474, 1;
	and.b32  	%r476, %r475, %r473;
	and.b32  	%r1428, %r476, %r445;
	sub.s32 	%r1406, %r422, %r1406;
	setp.ne.s32 	%p2, %r1406, 16;
	@%p2 bra 	$L__BB4_3;
	shl.b32 	%r477, %r1400, 9;
	add.s32 	%r478, %r7, %r477;
	st.shared.u32 	[%r478], %r15;
	add.s32 	%r1400, %r1400, 1;
	setp.ne.s32 	%p3, %r1400, %r1412;
	@%p3 bra 	$L__BB4_2;
$L__BB4_5:
	cvta.to.global.u64 	%rd3, %rd1;
	shl.b32 	%r480, %r1412, 7;
	add.s32 	%r481, %r480, %r4;
	mul.wide.u32 	%rd23, %r481, 4;
	add.s64 	%rd24, %rd3, %rd23;
	ld.global.u32 	%r35, [%rd24];
	ld.const.u32 	%r482, [overlapping_character_count];
	add.s32 	%r36, %r482, 16;
	shl.b32 	%r37, %r6, 4;
	setp.eq.s32 	%p4, %r36, %r37;
	mov.b32 	%r1433, 0;
	@%p4 bra 	$L__BB4_12;
	sub.s32 	%r485, %r36, %r37;
	max.u32 	%r38, %r485, 1;
	and.b32  	%r39, %r38, 3;
	setp.lt.u32 	%p5, %r485, 4;
	mov.b32 	%r1433, 0;
	@%p5 bra 	$L__BB4_9;
	and.b32  	%r1433, %r38, -4;
	mov.b32 	%r1439, 0;
	mov.u64 	%rd27, mask_array_32;
$L__BB4_8:
	shl.b32 	%r487, %r1439, 1;
	shr.u32 	%r488, %r35, %r487;
	shl.b32 	%r489, %r488, 2;
	cvt.u64.u32 	%rd25, %r489;
	and.b64  	%rd26, %rd25, 12;
	add.s64 	%rd28, %rd27, %rd26;
	ld.const.u32 	%r490, [%rd28];
	shl.b32 	%r491, %r1450, 1;
	or.b32  	%r492, %r491, %r490;
	shl.b32 	%r493, %r1449, 1;
	or.b32  	%r494, %r493, %r490;
	and.b32  	%r495, %r1450, %r492;
	shl.b32 	%r496, %r495, 1;
	and.b32  	%r497, %r496, %r494;
	and.b32  	%r498, %r497, %r1450;
	shl.b32 	%r499, %r1448, 1;
	or.b32  	%r500, %r499, %r490;
	and.b32  	%r501, %r1449, %r498;
	shl.b32 	%r502, %r501, 1;
	and.b32  	%r503, %r502, %r500;
	and.b32  	%r504, %r503, %r1449;
	shl.b32 	%r505, %r1447, 1;
	or.b32  	%r506, %r505, %r490;
	and.b32  	%r507, %r1448, %r504;
	shl.b32 	%r508, %r507, 1;
	and.b32  	%r509, %r508, %r506;
	and.b32  	%r510, %r509, %r1448;
	shl.b32 	%r511, %r1428, 1;
	or.b32  	%r512, %r511, %r490;
	and.b32  	%r513, %r1447, %r510;
	shl.b32 	%r514, %r513, 1;
	and.b32  	%r515, %r514, %r512;
	and.b32  	%r516, %r515, %r1447;
	add.s32 	%r517, %r487, 2;
	shr.u32 	%r518, %r35, %r517;
	shl.b32 	%r519, %r518, 2;
	cvt.u64.u32 	%rd29, %r519;
	and.b64  	%rd30, %rd29, 12;
	add.s64 	%rd31, %rd27, %rd30;
	ld.const.u32 	%r520, [%rd31];
	shl.b32 	%r521, %r492, 1;
	or.b32  	%r522, %r521, %r520;
	shl.b32 	%r523, %r498, 1;
	or.b32  	%r524, %r523, %r520;
	and.b32  	%r525, %r492, %r522;
	shl.b32 	%r526, %r525, 1;
	and.b32  	%r527, %r526, %r524;
	and.b32  	%r528, %r527, %r492;
	shl.b32 	%r529, %r504, 1;
	or.b32  	%r530, %r529, %r520;
	and.b32  	%r531, %r498, %r528;
	shl.b32 	%r532, %r531, 1;
	and.b32  	%r533, %r532, %r530;
	and.b32  	%r534, %r533, %r498;
	shl.b32 	%r535, %r510, 1;
	or.b32  	%r536, %r535, %r520;
	and.b32  	%r537, %r504, %r534;
	shl.b32 	%r538, %r537, 1;
	and.b32  	%r539, %r538, %r536;
	and.b32  	%r540, %r539, %r504;
	shl.b32 	%r541, %r516, 1;
	or.b32  	%r542, %r541, %r520;
	and.b32  	%r543, %r510, %r540;
	shl.b32 	%r544, %r543, 1;
	and.b32  	%r545, %r544, %r542;
	and.b32  	%r546, %r545, %r510;
	add.s32 	%r547, %r487, 4;
	shr.u32 	%r548, %r35, %r547;
	shl.b32 	%r549, %r548, 2;
	cvt.u64.u32 	%rd32, %r549;
	and.b64  	%rd33, %rd32, 12;
	add.s64 	%rd34, %rd27, %rd33;
	ld.const.u32 	%r550, [%rd34];
	shl.b32 	%r551, %r522, 1;
	or.b32  	%r552, %r551, %r550;
	shl.b32 	%r553, %r528, 1;
	or.b32  	%r554, %r553, %r550;
	and.b32  	%r555, %r522, %r552;
	shl.b32 	%r556, %r555, 1;
	and.b32  	%r557, %r556, %r554;
	and.b32  	%r558, %r557, %r522;
	shl.b32 	%r559, %r534, 1;
	or.b32  	%r560, %r559, %r550;
	and.b32  	%r561, %r528, %r558;
	shl.b32 	%r562, %r561, 1;
	and.b32  	%r563, %r562, %r560;
	and.b32  	%r564, %r563, %r528;
	shl.b32 	%r565, %r540, 1;
	or.b32  	%r566, %r565, %r550;
	and.b32  	%r567, %r534, %r564;
	shl.b32 	%r568, %r567, 1;
	and.b32  	%r569, %r568, %r566;
	and.b32  	%r570, %r569, %r534;
	shl.b32 	%r571, %r546, 1;
	or.b32  	%r572, %r571, %r550;
	and.b32  	%r573, %r540, %r570;
	shl.b32 	%r574, %r573, 1;
	and.b32  	%r575, %r574, %r572;
	and.b32  	%r576, %r575, %r540;
	add.s32 	%r577, %r487, 6;
	shr.u32 	%r578, %r35, %r577;
	shl.b32 	%r579, %r578, 2;
	cvt.u64.u32 	%rd35, %r579;
	and.b64  	%rd36, %rd35, 12;
	add.s64 	%rd37, %rd27, %rd36;
	ld.const.u32 	%r580, [%rd37];
	shl.b32 	%r581, %r552, 1;
	or.b32  	%r1450, %r581, %r580;
	shl.b32 	%r582, %r558, 1;
	or.b32  	%r583, %r582, %r580;
	and.b32  	%r584, %r552, %r1450;
	shl.b32 	%r585, %r584, 1;
	and.b32  	%r586, %r585, %r583;
	and.b32  	%r1449, %r586, %r552;
	shl.b32 	%r587, %r564, 1;
	or.b32  	%r588, %r587, %r580;
	and.b32  	%r589, %r558, %r1449;
	shl.b32 	%r590, %r589, 1;
	and.b32  	%r591, %r590, %r588;
	and.b32  	%r1448, %r591, %r558;
	shl.b32 	%r592, %r570, 1;
	or.b32  	%r593, %r592, %r580;
	and.b32  	%r594, %r564, %r1448;
	shl.b32 	%r595, %r594, 1;
	and.b32  	%r596, %r595, %r593;
	and.b32  	%r1447, %r596, %r564;
	shl.b32 	%r597, %r576, 1;
	or.b32  	%r598, %r597, %r580;
	and.b32  	%r599, %r570, %r1447;
	shl.b32 	%r600, %r599, 1;
	and.b32  	%r601, %r600, %r598;
	and.b32  	%r1428, %r601, %r570;
	sub.s32 	%r1439, %r547, %r1439;
	setp.eq.s32 	%p6, %r1439, %r1433;
	@%p6 bra 	$L__BB4_9;
	bra.uni 	$L__BB4_8;
$L__BB4_9:
	setp.eq.s32 	%p7, %r39, 0;
	@%p7 bra 	$L__BB4_12;
	mov.b32 	%r1427, 0;
	mov.u64 	%rd40, mask_array_32;
	mov.u32 	%r1422, %r1447;
	mov.u32 	%r1423, %r1448;
	mov.u32 	%r1424, %r1449;
	mov.u32 	%r1425, %r1450;
$L__BB4_11:
	.pragma "nounroll";
	shl.b32 	%r603, %r1433, 1;
	shr.u32 	%r604, %r35, %r603;
	shl.b32 	%r605, %r604, 2;
	cvt.u64.u32 	%rd38, %r605;
	and.b64  	%rd39, %rd38, 12;
	add.s64 	%rd41, %rd40, %rd39;
	ld.const.u32 	%r606, [%rd41];
	shl.b32 	%r607, %r1425, 1;
	or.b32  	%r1450, %r607, %r606;
	shl.b32 	%r608, %r1424, 1;
	or.b32  	%r609, %r608, %r606;
	and.b32  	%r610, %r1425, %r1450;
	shl.b32 	%r611, %r610, 1;
	and.b32  	%r612, %r611, %r609;
	and.b32  	%r1449, %r612, %r1425;
	shl.b32 	%r613, %r1423, 1;
	or.b32  	%r614, %r613, %r606;
	and.b32  	%r615, %r1424, %r1449;
	shl.b32 	%r616, %r615, 1;
	and.b32  	%r617, %r616, %r614;
	and.b32  	%r1448, %r617, %r1424;
	shl.b32 	%r618, %r1422, 1;
	or.b32  	%r619, %r618, %r606;
	and.b32  	%r620, %r1423, %r1448;
	shl.b32 	%r621, %r620, 1;
	and.b32  	%r622, %r621, %r619;
	and.b32  	%r1447, %r622, %r1423;
	shl.b32 	%r623, %r1428, 1;
	or.b32  	%r624, %r623, %r606;
	and.b32  	%r625, %r1422, %r1447;
	shl.b32 	%r626, %r625, 1;
	and.b32  	%r627, %r626, %r624;
	and.b32  	%r1428, %r627, %r1422;
	add.s32 	%r1433, %r1433, 1;
	add.s32 	%r1427, %r1427, 1;
	setp.ne.s32 	%p8, %r1427, %r39;
	mov.u32 	%r1422, %r1447;
	mov.u32 	%r1423, %r1448;
	mov.u32 	%r1424, %r1449;
	mov.u32 	%r1425, %r1450;
	@%p8 bra 	$L__BB4_11;
$L__BB4_12:
	setp.gt.u32 	%p9, %r1433, 15;
	@%p9 bra 	$L__BB4_19;
	ld.const.u32 	%r69, [test_bit_32];
	ld.const.u32 	%r70, [max_match_count];
	add.s32 	%r628, %r1412, %r5;
	shl.b32 	%r71, %r628, 4;
	ld.const.u32 	%r72, [character_count];
	ld.const.u64 	%rd42, [match];
	cvta.to.global.u64 	%rd4, %rd42;
	mov.u64 	%rd45, mask_array_32;
$L__BB4_14:
	mov.u32 	%r89, %r1450;
	mov.u32 	%r88, %r1449;
	mov.u32 	%r87, %r1448;
	mov.u32 	%r86, %r1447;
	shl.b32 	%r629, %r1433, 1;
	shr.u32 	%r630, %r35, %r629;
	shl.b32 	%r631, %r630, 2;
	cvt.u64.u32 	%rd43, %r631;
	and.b64  	%rd44, %rd43, 12;
	add.s64 	%rd46, %rd45, %rd44;
	ld.const.u32 	%r632, [%rd46];
	shl.b32 	%r633, %r89, 1;
	or.b32  	%r1450, %r633, %r632;
	shl.b32 	%r634, %r88, 1;
	or.b32  	%r635, %r634, %r632;
	and.b32  	%r636, %r89, %r1450;
	shl.b32 	%r637, %r636, 1;
	and.b32  	%r638, %r637, %r635;
	and.b32  	%r1449, %r638, %r89;
	shl.b32 	%r639, %r87, 1;
	or.b32  	%r640, %r639, %r632;
	and.b32  	%r641, %r88, %r1449;
	shl.b32 	%r642, %r641, 1;
	and.b32  	%r643, %r642, %r640;
	and.b32  	%r1448, %r643, %r88;
	shl.b32 	%r644, %r86, 1;
	or.b32  	%r645, %r644, %r632;
	and.b32  	%r646, %r87, %r1448;
	shl.b32 	%r647, %r646, 1;
	and.b32  	%r648, %r647, %r645;
	and.b32  	%r1447, %r648, %r87;
	shl.b32 	%r649, %r1428, 1;
	or.b32  	%r650, %r649, %r632;
	and.b32  	%r651, %r86, %r1447;
	shl.b32 	%r652, %r651, 1;
	and.b32  	%r653, %r652, %r650;
	and.b32  	%r1428, %r653, %r86;
	and.b32  	%r654, %r69, %r1428;
	setp.ne.s32 	%p10, %r654, 0;
	@%p10 bra 	$L__BB4_18;
	ld.volatile.global.u32 	%r655, [match_count];
	setp.ge.u32 	%p11, %r655, %r70;
	@%p11 bra 	$L__BB4_18;
	add.s32 	%r96, %r1433, %r71;
	setp.gt.u32 	%p12, %r96, %r72;
	@%p12 bra 	$L__BB4_18;
	atom.global.add.u32 	%r656, [match_count], 1;
	mul.wide.u32 	%rd47, %r656, 4;
	add.s64 	%rd48, %rd4, %rd47;
	st.global.u32 	[%rd48], %r96;
$L__BB4_18:
	add.s32 	%r1433, %r1433, 1;
	setp.ne.s32 	%p13, %r1433, 16;
	@%p13 bra 	$L__BB4_14;
$L__BB4_19:
	shl.b32 	%r657, %r1412, 9;
	mov.u32 	%r658, scodon_header;
	add.s32 	%r659, %r658, %r657;
	shl.b32 	%r660, %r3, 2;
	add.s32 	%r661, %r659, %r660;
	st.shared.u32 	[%r661], %r35;
	bar.sync 	0;
	add.s32 	%r1461, %r1412, 1;
	setp.gt.u32 	%p14, %r1461, 255;
	@%p14 bra 	$L__BB4_86;
	ld.const.u32 	%r104, [test_bit_32];
	ld.const.u32 	%r105, [max_match_count];
	ld.const.u32 	%r106, [character_count];
	ld.const.u64 	%rd49, [match];
	cvta.to.global.u64 	%rd5, %rd49;
	mov.u64 	%rd54, mask_array_32;
$L__BB4_21:
	shl.b32 	%r662, %r1461, 7;
	add.s32 	%r663, %r662, %r4;
	mul.wide.u32 	%rd50, %r663, 4;
	add.s64 	%rd51, %rd3, %rd50;
	ld.global.u32 	%r125, [%rd51];
	shl.b32 	%r664, %r125, 2;
	cvt.u64.u32 	%rd52, %r664;
	and.b64  	%rd53, %rd52, 12;
	add.s64 	%rd55, %rd54, %rd53;
	ld.const.u32 	%r665, [%rd55];
	shl.b32 	%r666, %r1450, 1;
	or.b32  	%r126, %r666, %r665;
	shl.b32 	%r667, %r1449, 1;
	or.b32  	%r668, %r667, %r665;
	and.b32  	%r669, %r1450, %r126;
	shl.b32 	%r670, %r669, 1;
	and.b32  	%r671, %r670, %r668;
	and.b32  	%r127, %r671, %r1450;
	shl.b32 	%r672, %r1448, 1;
	or.b32  	%r673, %r672, %r665;
	and.b32  	%r674, %r1449, %r127;
	shl.b32 	%r675, %r674, 1;
	and.b32  	%r676, %r675, %r673;
	and.b32  	%r128, %r676, %r1449;
	shl.b32 	%r677, %r1447, 1;
	or.b32  	%r678, %r677, %r665;
	and.b32  	%r679, %r1448, %r128;
	shl.b32 	%r680, %r679, 1;
	and.b32  	%r681, %r680, %r678;
	and.b32  	%r129, %r681, %r1448;
	shl.b32 	%r682, %r1428, 1;
	or.b32  	%r683, %r682, %r665;
	and.b32  	%r684, %r1447, %r129;
	shl.b32 	%r685, %r684, 1;
	and.b32  	%r686, %r685, %r683;
	and.b32  	%r130, %r686, %r1447;
	and.b32  	%r687, %r104, %r130;
	setp.ne.s32 	%p15, %r687, 0;
	@%p15 bra 	$L__BB4_25;
	ld.volatile.global.u32 	%r688, [match_count];
	setp.ge.u32 	%p16, %r688, %r105;
	@%p16 bra 	$L__BB4_25;
	add.s32 	%r689, %r1461, %r5;
	shl.b32 	%r131, %r689, 4;
	setp.gt.u32 	%p17, %r131, %r106;
	@%p17 bra 	$L__BB4_25;
	atom.global.add.u32 	%r690, [match_count], 1;
	mul.wide.u32 	%rd56, %r690, 4;
	add.s64 	%rd57, %rd5, %rd56;
	st.global.u32 	[%rd57], %r131;
$L__BB4_25:
	cvt.u64.u32 	%rd58, %r125;
	and.b64  	%rd59, %rd58, 12;
	add.s64 	%rd61, %rd54, %rd59;
	ld.const.u32 	%r691, [%rd61];
	shl.b32 	%r692, %r126, 1;
	or.b32  	%r132, %r692, %r691;
	shl.b32 	%r693, %r127, 1;
	or.b32  	%r694, %r693, %r691;
	and.b32  	%r695, %r126, %r132;
	shl.b32 	%r696, %r695, 1;
	and.b32  	%r697, %r696, %r694;
	and.b32  	%r133, %r697, %r126;
	shl.b32 	%r698, %r128, 1;
	or.b32  	%r699, %r698, %r691;
	and.b32  	%r700, %r127, %r133;
	shl.b32 	%r701, %r700, 1;
	and.b32  	%r702, %r701, %r699;
	and.b32  	%r134, %r702, %r127;
	shl.b32 	%r703, %r129, 1;
	or.b32  	%r704, %r703, %r691;
	and.b32  	%r705, %r128, %r134;
	shl.b32 	%r706, %r705, 1;
	and.b32  	%r707, %r706, %r704;
	and.b32  	%r135, %r707, %r128;
	shl.b32 	%r708, %r130, 1;
	or.b32  	%r709, %r708, %r691;
	and.b32  	%r710, %r129, %r135;
	shl.b32 	%r711, %r710, 1;
	and.b32  	%r712, %r711, %r709;
	and.b32  	%r136, %r712, %r129;
	and.b32  	%r713, %r104, %r136;
	setp.ne.s32 	%p18, %r713, 0;
	@%p18 bra 	$L__BB4_29;
	ld.volatile.global.u32 	%r714, [match_count];
	setp.ge.u32 	%p19, %r714, %r105;
	@%p19 bra 	$L__BB4_29;
	add.s32 	%r715, %r1461, %r5;
	shl.b32 	%r137, %r715, 4;
	setp.ge.u32 	%p20, %r137, %r106;
	@%p20 bra 	$L__BB4_29;
	add.s32 	%r716, %r137, 1;
	atom.global.add.u32 	%r717, [match_count], 1;
	mul.wide.u32 	%rd62, %r717, 4;
	add.s64 	%rd63, %rd5, %rd62;
	st.global.u32 	[%rd63], %r716;
$L__BB4_29:
	shr.u32 	%r718, %r125, 2;
	cvt.u64.u32 	%rd64, %r718;
	and.b64  	%rd65, %rd64, 12;
	add.s64 	%rd67, %rd54, %rd65;
	ld.const.u32 	%r719, [%rd67];
	shl.b32 	%r720, %r132, 1;
	or.b32  	%r138, %r720, %r719;
	shl.b32 	%r721, %r133, 1;
	or.b32  	%r722, %r721, %r719;
	and.b32  	%r723, %r132, %r138;
	shl.b32 	%r724, %r723, 1;
	and.b32  	%r725, %r724, %r722;
	and.b32  	%r139, %r725, %r132;
	shl.b32 	%r726, %r134, 1;
	or.b32  	%r727, %r726, %r719;
	and.b32  	%r728, %r133, %r139;
	shl.b32 	%r729, %r728, 1;
	and.b32  	%r730, %r729, %r727;
	and.b32  	%r140, %r730, %r133;
	shl.b32 	%r731, %r135, 1;
	or.b32  	%r732, %r731, %r719;
	and.b32  	%r733, %r134, %r140;
	shl.b32 	%r734, %r733, 1;
	and.b32  	%r735, %r734, %r732;
	and.b32  	%r141, %r735, %r134;
	shl.b32 	%r736, %r136, 1;
	or.b32  	%r737, %r736, %r719;
	and.b32  	%r738, %r135, %r141;
	shl.b32 	%r739, %r738, 1;
	and.b32  	%r740, %r739, %r737;
	and.b32  	%r142, %r740, %r135;
	and.b32  	%r741, %r104, %r142;
	setp.ne.s32 	%p21, %r741, 0;
	@%p21 bra 	$L__BB4_33;
	ld.volatile.global.u32 	%r742, [match_count];
	setp.ge.u32 	%p22, %r742, %r105;
	@%p22 bra 	$L__BB4_33;
	add.s32 	%r743, %r1461, %r5;
	shl.b32 	%r744, %r743, 4;
	or.b32  	%r143, %r744, 2;
	setp.gt.u32 	%p23, %r143, %r106;
	@%p23 bra 	$L__BB4_33;
	atom.global.add.u32 	%r745, [match_count], 1;
	mul.wide.u32 	%rd68, %r745, 4;
	add.s64 	%rd69, %rd5, %rd68;
	st.global.u32 	[%rd69], %r143;
$L__BB4_33:
	shr.u32 	%r746, %r125, 4;
	cvt.u64.u32 	%rd70, %r746;
	and.b64  	%rd71, %rd70, 12;
	add.s64 	%rd73, %rd54, %rd71;
	ld.const.u32 	%r747, [%rd73];
	shl.b32 	%r748, %r138, 1;
	or.b32  	%r144, %r748, %r747;
	shl.b32 	%r749, %r139, 1;
	or.b32  	%r750, %r749, %r747;
	and.b32  	%r751, %r138, %r144;
	shl.b32 	%r752, %r751, 1;
	and.b32  	%r753, %r752, %r750;
	and.b32  	%r145, %r753, %r138;
	shl.b32 	%r754, %r140, 1;
	or.b32  	%r755, %r754, %r747;
	and.b32  	%r756, %r139, %r145;
	shl.b32 	%r757, %r756, 1;
	and.b32  	%r758, %r757, %r755;
	and.b32  	%r146, %r758, %r139;
	shl.b32 	%r759, %r141, 1;
	or.b32  	%r760, %r759, %r747;
	and.b32  	%r761, %r140, %r146;
	shl.b32 	%r762, %r761, 1;
	and.b32  	%r763, %r762, %r760;
	and.b32  	%r147, %r763, %r140;
	shl.b32 	%r764, %r142, 1;
	or.b32  	%r765, %r764, %r747;
	and.b32  	%r766, %r141, %r147;
	shl.b32 	%r767, %r766, 1;
	and.b32  	%r768, %r767, %r765;
	and.b32  	%r148, %r768, %r141;
	and.b32  	%r769, %r104, %r148;
	setp.ne.s32 	%p24, %r769, 0;
	@%p24 bra 	$L__BB4_37;
	ld.volatile.global.u32 	%r770, [match_count];
	setp.ge.u32 	%p25, %r770, %r105;
	@%p25 bra 	$L__BB4_37;
	add.s32 	%r771, %r1461, %r5;
	shl.b32 	%r772, %r771, 4;
	or.b32  	%r149, %r772, 3;
	setp.gt.u32 	%p26, %r149, %r106;
	@%p26 bra 	$L__BB4_37;
	atom.global.add.u32 	%r773, [match_count], 1;
	mul.wide.u32 	%rd74, %r773, 4;
	add.s64 	%rd75, %rd5, %rd74;
	st.global.u32 	[%rd75], %r149;
$L__BB4_37:
	shr.u32 	%r774, %r125, 6;
	cvt.u64.u32 	%rd76, %r774;
	and.b64  	%rd77, %rd76, 12;
	add.s64 	%rd79, %rd54, %rd77;
	ld.const.u32 	%r775, [%rd79];
	shl.b32 	%r776, %r144, 1;
	or.b32  	%r150, %r776, %r775;
	shl.b32 	%r777, %r145, 1;
	or.b32  	%r778, %r777, %r775;
	and.b32  	%r779, %r144, %r150;
	shl.b32 	%r780, %r779, 1;
	and.b32  	%r781, %r780, %r778;
	and.b32  	%r151, %r781, %r144;
	shl.b32 	%r782, %r146, 1;
	or.b32  	%r783, %r782, %r775;
	and.b32  	%r784, %r145, %r151;
	shl.b32 	%r785, %r784, 1;
	and.b32  	%r786, %r785, %r783;
	and.b32  	%r152, %r786, %r145;
	shl.b32 	%r787, %r147, 1;
	or.b32  	%r788, %r787, %r775;
	and.b32  	%r789, %r146, %r152;
	shl.b32 	%r790, %r789, 1;
	and.b32  	%r791, %r790, %r788;
	and.b32  	%r153, %r791, %r146;
	shl.b32 	%r792, %r148, 1;
	or.b32  	%r793, %r792, %r775;
	and.b32  	%r794, %r147, %r153;
	shl.b32 	%r795, %r794, 1;
	and.b32  	%r796, %r795, %r793;
	and.b32  	%r154, %r796, %r147;
	and.b32  	%r797, %r104, %r154;
	setp.ne.s32 	%p27, %r797, 0;
	@%p27 bra 	$L__BB4_41;
	ld.volatile.global.u32 	%r798, [match_count];
	setp.ge.u32 	%p28, %r798, %r105;
	@%p28 bra 	$L__BB4_41;
	add.s32 	%r799, %r1461, %r5;
	shl.b32 	%r800, %r799, 4;
	or.b32  	%r155, %r800, 4;
	setp.gt.u32 	%p29, %r155, %r106;
	@%p29 bra 	$L__BB4_41;
	atom.global.add.u32 	%r801, [match_count], 1;
	mul.wide.u32 	%rd80, %r801, 4;
	add.s64 	%rd81, %rd5, %rd80;
	st.global.u32 	[%rd81], %r155;
$L__BB4_41:
	shr.u32 	%r802, %r125, 8;
	cvt.u64.u32 	%rd82, %r802;
	and.b64  	%rd83, %rd82, 12;
	add.s64 	%rd85, %rd54, %rd83;
	ld.const.u32 	%r803, [%rd85];
	shl.b32 	%r804, %r150, 1;
	or.b32  	%r156, %r804, %r803;
	shl.b32 	%r805, %r151, 1;
	or.b32  	%r806, %r805, %r803;
	and.b32  	%r807, %r150, %r156;
	shl.b32 	%r808, %r807, 1;
	and.b32  	%r809, %r808, %r806;
	and.b32  	%r157, %r809, %r150;
	shl.b32 	%r810, %r152, 1;
	or.b32  	%r811, %r810, %r803;
	and.b32  	%r812, %r151, %r157;
	shl.b32 	%r813, %r812, 1;
	and.b32  	%r814, %r813, %r811;
	and.b32  	%r158, %r814, %r151;
	shl.b32 	%r815, %r153, 1;
	or.b32  	%r816, %r815, %r803;
	and.b32  	%r817, %r152, %r158;
	shl.b32 	%r818, %r817, 1;
	and.b32  	%r819, %r818, %r816;
	and.b32  	%r159, %r819, %r152;
	shl.b32 	%r820, %r154, 1;
	or.b32  	%r821, %r820, %r803;
	and.b32  	%r822, %r153, %r159;
	shl.b32 	%r823, %r822, 1;
	and.b32  	%r824, %r823, %r821;
	and.b32  	%r160, %r824, %r153;
	and.b32  	%r825, %r104, %r160;
	setp.ne.s32 	%p30, %r825, 0;
	@%p30 bra 	$L__BB4_45;
	ld.volatile.global.u32 	%r826, [match_count];
	setp.ge.u32 	%p31, %r826, %r105;
	@%p31 bra 	$L__BB4_45;
	add.s32 	%r827, %r1461, %r5;
	shl.b32 	%r828, %r827, 4;
	or.b32  	%r161, %r828, 5;
	setp.gt.u32 	%p32, %r161, %r106;
	@%p32 bra 	$L__BB4_45;
	atom.global.add.u32 	%r829, [match_count], 1;
	mul.wide.u32 	%rd86, %r829, 4;
	add.s64 	%rd87, %rd5, %rd86;
	st.global.u32 	[%rd87], %r161;
$L__BB4_45:
	shr.u32 	%r830, %r125, 10;
	cvt.u64.u32 	%rd88, %r830;
	and.b64  	%rd89, %rd88, 12;
	add.s64 	%rd91, %rd54, %rd89;
	ld.const.u32 	%r831, [%rd91];
	shl.b32 	%r832, %r156, 1;
	or.b32  	%r162, %r832, %r831;
	shl.b32 	%r833, %r157, 1;
	or.b32  	%r834, %r833, %r831;
	and.b32  	%r835, %r156, %r162;
	shl.b32 	%r836, %r835, 1;
	and.b32  	%r837, %r836, %r834;
	and.b32  	%r163, %r837, %r156;
	shl.b32 	%r838, %r158, 1;
	or.b32  	%r839, %r838, %r831;
	and.b32  	%r840, %r157, %r163;
	shl.b32 	%r841, %r840, 1;
	and.b32  	%r842, %r841, %r839;
	and.b32  	%r164, %r842, %r157;
	shl.b32 	%r843, %r159, 1;
	or.b32  	%r844, %r843, %r831;
	and.b32  	%r845, %r158, %r164;
	shl.b32 	%r846, %r845, 1;
	and.b32  	%r847, %r846, %r844;
	and.b32  	%r165, %r847, %r158;
	shl.b32 	%r848, %r160, 1;
	or.b32  	%r849, %r848, %r831;
	and.b32  	%r850, %r159, %r165;
	shl.b32 	%r851, %r850, 1;
	and.b32  	%r852, %r851, %r849;
	and.b32  	%r166, %r852, %r159;
	and.b32  	%r853, %r104, %r166;
	setp.ne.s32 	%p33, %r853, 0;
	@%p33 bra 	$L__BB4_49;
	ld.volatile.global.u32 	%r854, [match_count];
	setp.ge.u32 	%p34, %r854, %r105;
	@%p34 bra 	$L__BB4_49;
	add.s32 	%r855, %r1461, %r5;
	shl.b32 	%r856, %r855, 4;
	or.b32  	%r167, %r856, 6;
	setp.gt.u32 	%p35, %r167, %r106;
	@%p35 bra 	$L__BB4_49;
	atom.global.add.u32 	%r857, [match_count], 1;
	mul.wide.u32 	%rd92, %r857, 4;
	add.s64 	%rd93, %rd5, %rd92;
	st.global.u32 	[%rd93], %r167;
$L__BB4_49:
	shr.u32 	%r858, %r125, 12;
	cvt.u64.u32 	%rd94, %r858;
	and.b64  	%rd95, %rd94, 12;
	add.s64 	%rd97, %rd54, %rd95;
	ld.const.u32 	%r859, [%rd97];
	shl.b32 	%r860, %r162, 1;
	or.b32  	%r168, %r860, %r859;
	shl.b32 	%r861, %r163, 1;
	or.b32  	%r862, %r861, %r859;
	and.b32  	%r863, %r162, %r168;
	shl.b32 	%r864, %r863, 1;
	and.b32  	%r865, %r864, %r862;
	and.b32  	%r169, %r865, %r162;
	shl.b32 	%r866, %r164, 1;
	or.b32  	%r867, %r866, %r859;
	and.b32  	%r868, %r163, %r169;
	shl.b32 	%r869, %r868, 1;
	and.b32  	%r870, %r869, %r867;
	and.b32  	%r170, %r870, %r163;
	shl.b32 	%r871, %r165, 1;
	or.b32  	%r872, %r871, %r859;
	and.b32  	%r873, %r164, %r170;
	shl.b32 	%r874, %r873, 1;
	and.b32  	%r875, %r874, %r872;
	and.b32  	%r171, %r875, %r164;
	shl.b32 	%r876, %r166, 1;
	or.b32  	%r877, %r876, %r859;
	and.b32  	%r878, %r165, %r171;
	shl.b32 	%r879, %r878, 1;
	and.b32  	%r880, %r879, %r877;
	and.b32  	%r172, %r880, %r165;
	and.b32  	%r881, %r104, %r172;
	setp.ne.s32 	%p36, %r881, 0;
	@%p36 bra 	$L__BB4_53;
	ld.volatile.global.u32 	%r882, [match_count];
	setp.ge.u32 	%p37, %r882, %r105;
	@%p37 bra 	$L__BB4_53;
	add.s32 	%r883, %r1461, %r5;
	shl.b32 	%r884, %r883, 4;
	or.b32  	%r173, %r884, 7;
	setp.gt.u32 	%p38, %r173, %r106;
	@%p38 bra 	$L__BB4_53;
	atom.global.add.u32 	%r885, [match_count], 1;
	mul.wide.u32 	%rd98, %r885, 4;
	add.s64 	%rd99, %rd5, %rd98;
	st.global.u32 	[%rd99], %r173;
$L__BB4_53:
	shr.u32 	%r886, %r125, 14;
	cvt.u64.u32 	%rd100, %r886;
	and.b64  	%rd101, %rd100, 12;
	add.s64 	%rd103, %rd54, %rd101;
	ld.const.u32 	%r887, [%rd103];
	shl.b32 	%r888, %r168, 1;
	or.b32  	%r174, %r888, %r887;
	shl.b32 	%r889, %r169, 1;
	or.b32  	%r890, %r889, %r887;
	and.b32  	%r891, %r168, %r174;
	shl.b32 	%r892, %r891, 1;
	and.b32  	%r893, %r892, %r890;
	and.b32  	%r175, %r893, %r168;
	shl.b32 	%r894, %r170, 1;
	or.b32  	%r895, %r894, %r887;
	and.b32  	%r896, %r169, %r175;
	shl.b32 	%r897, %r896, 1;
	and.b32  	%r898, %r897, %r895;
	and.b32  	%r176, %r898, %r169;
	shl.b32 	%r899, %r171, 1;
	or.b32  	%r900, %r899, %r887;
	and.b32  	%r901, %r170, %r176;
	shl.b32 	%r902, %r901, 1;
	and.b32  	%r903, %r902, %r900;
	and.b32  	%r177, %r903, %r170;
	shl.b32 	%r904, %r172, 1;
	or.b32  	%r905, %r904, %r887;
	and.b32  	%r906, %r171, %r177;
	shl.b32 	%r907, %r906, 1;
	and.b32  	%r908, %r907, %r905;
	and.b32  	%r178, %r908, %r171;
	and.b32  	%r909, %r104, %r178;
	setp.ne.s32 	%p39, %r909, 0;
	@%p39 bra 	$L__BB4_57;
	ld.volatile.global.u32 	%r910, [match_count];
	setp.ge.u32 	%p40, %r910, %r105;
	@%p40 bra 	$L__BB4_57;
	add.s32 	%r911, %r1461, %r5;
	shl.b32 	%r912, %r911, 4;
	or.b32  	%r179, %r912, 8;
	setp.gt.u32 	%p41, %r179, %r106;
	@%p41 bra 	$L__BB4_57;
	atom.global.add.u32 	%r913, [match_count], 1;
	mul.wide.u32 	%rd104, %r913, 4;
	add.s64 	%rd105, %rd5, %rd104;
	st.global.u32 	[%rd105], %r179;
$L__BB4_57:
	shr.u32 	%r914, %r125, 16;
	cvt.u64.u32 	%rd106, %r914;
	and.b64  	%rd107, %rd106, 12;
	add.s64 	%rd109, %rd54, %rd107;
	ld.const.u32 	%r915, [%rd109];
	shl.b32 	%r916, %r174, 1;
	or.b32  	%r180, %r916, %r915;
	shl.b32 	%r917, %r175, 1;
	or.b32  	%r918, %r917, %r915;
	and.b32  	%r919, %r174, %r180;
	shl.b32 	%r920, %r919, 1;
	and.b32  	%r921, %r920, %r918;
	and.b32  	%r181, %r921, %r174;
	shl.b32 	%r922, %r176, 1;
	or.b32  	%r923, %r922, %r915;
	and.b32  	%r924, %r175, %r181;
	shl.b32 	%r925, %r924, 1;
	and.b32  	%r926, %r925, %r923;
	and.b32  	%r182, %r926, %r175;
	shl.b32 	%r927, %r177, 1;
	or.b32  	%r928, %r927, %r915;
	and.b32  	%r929, %r176, %r182;
	shl.b32 	%r930, %r929, 1;
	and.b32  	%r931, %r930, %r928;
	and.b32  	%r183, %r931, %r176;
	shl.b32 	%r932, %r178, 1;
	or.b32  	%r933, %r932, %r915;
	and.b32  	%r934, %r177, %r183;
	shl.b32 	%r935, %r934, 1;
	and.b32  	%r936, %r935, %r933;
	and.b32  	%r184, %r936, %r177;
	and.b32  	%r937, %r104, %r184;
	setp.ne.s32 	%p42, %r937, 0;
	@%p42 bra 	$L__BB4_61;
	ld.volatile.global.u32 	%r938, [match_count];
	setp.ge.u32 	%p43, %r938, %r105;
	@%p43 bra 	$L__BB4_61;
	add.s32 	%r939, %r1461, %r5;
	shl.b32 	%r940, %r939, 4;
	or.b32  	%r185, %r940, 9;
	setp.gt.u32 	%p44, %r185, %r106;
	@%p44 bra 	$L__BB4_61;
	atom.global.add.u32 	%r941, [match_count], 1;
	mul.wide.u32 	%rd110, %r941, 4;
	add.s64 	%rd111, %rd5, %rd110;
	st.global.u32 	[%rd111], %r185;
$L__BB4_61:
	shr.u32 	%r942, %r125, 18;
	cvt.u64.u32 	%rd112, %r942;
	and.b64  	%rd113, %rd112, 12;
	add.s64 	%rd115, %rd54, %rd113;
	ld.const.u32 	%r943, [%rd115];
	shl.b32 	%r944, %r180, 1;
	or.b32  	%r186, %r944, %r943;
	shl.b32 	%r945, %r181, 1;
	or.b32  	%r946, %r945, %r943;
	and.b32  	%r947, %r180, %r186;
	shl.b32 	%r948, %r947, 1;
	and.b32  	%r949, %r948, %r946;
	and.b32  	%r187, %r949, %r180;
	shl.b32 	%r950, %r182, 1;
	or.b32  	%r951, %r950, %r943;
	and.b32  	%r952, %r181, %r187;
	shl.b32 	%r953, %r952, 1;
	and.b32  	%r954, %r953, %r951;
	and.b32  	%r188, %r954, %r181;
	shl.b32 	%r955, %r183, 1;
	or.b32  	%r956, %r955, %r943;
	and.b32  	%r957, %r182, %r188;
	shl.b32 	%r958, %r957, 1;
	and.b32  	%r959, %r958, %r956;
	and.b32  	%r189, %r959, %r182;
	shl.b32 	%r960, %r184, 1;
	or.b32  	%r961, %r960, %r943;
	and.b32  	%r962, %r183, %r189;
	shl.b32 	%r963, %r962, 1;
	and.b32  	%r964, %r963, %r961;
	and.b32  	%r190, %r964, %r183;
	and.b32  	%r965, %r104, %r190;
	setp.ne.s32 	%p45, %r965, 0;
	@%p45 bra 	$L__BB4_65;
	ld.volatile.global.u32 	%r966, [match_count];
	setp.ge.u32 	%p46, %r966, %r105;
	@%p46 bra 	$L__BB4_65;
	add.s32 	%r967, %r1461, %r5;
	shl.b32 	%r968, %r967, 4;
	or.b32  	%r191, %r968, 10;
	setp.gt.u32 	%p47, %r191, %r106;
	@%p47 bra 	$L__BB4_65;
	atom.global.add.u32 	%r969, [match_count], 1;
	mul.wide.u32 	%rd116, %r969, 4;
	add.s64 	%rd117, %rd5, %rd116;
	st.global.u32 	[%rd117], %r191;
$L__BB4_65:
	shr.u32 	%r970, %r125, 20;
	cvt.u64.u32 	%rd118, %r970;
	and.b64  	%rd119, %rd118, 12;
	add.s64 	%rd121, %rd54, %rd119;
	ld.const.u32 	%r971, [%rd121];
	shl.b32 	%r972, %r186, 1;
	or.b32  	%r192, %r972, %r971;
	shl.b32 	%r973, %r187, 1;
	or.b32  	%r974, %r973, %r971;
	and.b32  	%r975, %r186, %r192;
	shl.b32 	%r976, %r975, 1;
	and.b32  	%r977, %r976, %r974;
	and.b32  	%r193, %r977, %r186;
	shl.b32 	%r978, %r188, 1;
	or.b32  	%r979, %r978, %r971;
	and.b32  	%r980, %r187, %r193;
	shl.b32 	%r981, %r980, 1;
	and.b32  	%r982, %r981, %r979;
	and.b32  	%r194, %r982, %r187;
	shl.b32 	%r983, %r189, 1;
	or.b32  	%r984, %r983, %r971;
	and.b32  	%r985, %r188, %r194;
	shl.b32 	%r986, %r985, 1;
	and.b32  	%r987, %r986, %r984;
	and.b32  	%r195, %r987, %r188;
	shl.b32 	%r988, %r190, 1;
	or.b32  	%r989, %r988, %r971;
	and.b32  	%r990, %r189, %r195;
	shl.b32 	%r991, %r990, 1;
	and.b32  	%r992, %r991, %r989;
	and.b32  	%r196, %r992, %r189;
	and.b32  	%r993, %r104, %r196;
	setp.ne.s32 	%p48, %r993, 0;
	@%p48 bra 	$L__BB4_69;
	ld.volatile.global.u32 	%r994, [match_count];
	setp.ge.u32 	%p49, %r994, %r105;
	@%p49 bra 	$L__BB4_69;
	add.s32 	%r995, %r1461, %r5;
	shl.b32 	%r996, %r995, 4;
	or.b32  	%r197, %r996, 11;
	setp.gt.u32 	%p50, %r197, %r106;
	@%p50 bra 	$L__BB4_69;
	atom.global.add.u32 	%r997, [match_count], 1;
	mul.wide.u32 	%rd122, %r997, 4;
	add.s64 	%rd123, %rd5, %rd122;
	st.global.u32 	[%rd123], %r197;
$L__BB4_69:
	shr.u32 	%r998, %r125, 22;
	cvt.u64.u32 	%rd124, %r998;
	and.b64  	%rd125, %rd124, 12;
	add.s64 	%rd127, %rd54, %rd125;
	ld.const.u32 	%r999, [%rd127];
	shl.b32 	%r1000, %r192, 1;
	or.b32  	%r198, %r1000, %r999;
	shl.b32 	%r1001, %r193, 1;
	or.b32  	%r1002, %r1001, %r999;
	and.b32  	%r1003, %r192, %r198;
	shl.b32 	%r1004, %r1003, 1;
	and.b32  	%r1005, %r1004, %r1002;
	and.b32  	%r199, %r1005, %r192;
	shl.b32 	%r1006, %r194, 1;
	or.b32  	%r1007, %r1006, %r999;
	and.b32  	%r1008, %r193, %r199;
	shl.b32 	%r1009, %r1008, 1;
	and.b32  	%r1010, %r1009, %r1007;
	and.b32  	%r200, %r1010, %r193;
	shl.b32 	%r1011, %r195, 1;
	or.b32  	%r1012, %r1011, %r999;
	and.b32  	%r1013, %r194, %r200;
	shl.b32 	%r1014, %r1013, 1;
	and.b32  	%r1015, %r1014, %r1012;
	and.b32  	%r201, %r1015, %r194;
	shl.b32 	%r1016, %r196, 1;
	or.b32  	%r1017, %r1016, %r999;
	and.b32  	%r1018, %r195, %r201;
	shl.b32 	%r1019, %r1018, 1;
	and.b32  	%r1020, %r1019, %r1017;
	and.b32  	%r202, %r1020, %r195;
	and.b32  	%r1021, %r104, %r202;
	setp.ne.s32 	%p51, %r1021, 0;
	@%p51 bra 	$L__BB4_73;
	ld.volatile.global.u32 	%r1022, [match_count];
	setp.ge.u32 	%p52, %r1022, %r105;
	@%p52 bra 	$L__BB4_73;
	add.s32 	%r1023, %r1461, %r5;
	shl.b32 	%r1024, %r1023, 4;
	or.b32  	%r203, %r1024, 12;
	setp.gt.u32 	%p53, %r203, %r106;
	@%p53 bra 	$L__BB4_73;
	atom.global.add.u32 	%r1025, [match_count], 1;
	mul.wide.u32 	%rd128, %r1025, 4;
	add.s64 	%rd129, %rd5, %rd128;
	st.global.u32 	[%rd129], %r203;
$L__BB4_73:
	shr.u32 	%r1026, %r125, 24;
	cvt.u64.u32 	%rd130, %r1026;
	and.b64  	%rd131, %rd130, 12;
	add.s64 	%rd133, %rd54, %rd131;
	ld.const.u32 	%r1027, [%rd133];
	shl.b32 	%r1028, %r198, 1;
	or.b32  	%r204, %r1028, %r1027;
	shl.b32 	%r1029, %r199, 1;
	or.b32  	%r1030, %r1029, %r1027;
	and.b32  	%r1031, %r198, %r204;
	shl.b32 	%r1032, %r1031, 1;
	and.b32  	%r1033, %r1032, %r1030;
	and.b32  	%r205, %r1033, %r198;
	shl.b32 	%r1034, %r200, 1;
	or.b32  	%r1035, %r1034, %r1027;
	and.b32  	%r1036, %r199, %r205;
	shl.b32 	%r1037, %r1036, 1;
	and.b32  	%r1038, %r1037, %r1035;
	and.b32  	%r206, %r1038, %r199;
	shl.b32 	%r1039, %r201, 1;
	or.b32  	%r1040, %r1039, %r1027;
	and.b32  	%r1041, %r200, %r206;
	shl.b32 	%r1042, %r1041, 1;
	and.b32  	%r1043, %r1042, %r1040;
	and.b32  	%r207, %r1043, %r200;
	shl.b32 	%r1044, %r202, 1;
	or.b32  	%r1045, %r1044, %r1027;
	and.b32  	%r1046, %r201, %r207;
	shl.b32 	%r1047, %r1046, 1;
	and.b32  	%r1048, %r1047, %r1045;
	and.b32  	%r208, %r1048, %r201;
	and.b32  	%r1049, %r104, %r208;
	setp.ne.s32 	%p54, %r1049, 0;
	@%p54 bra 	$L__BB4_77;
	ld.volatile.global.u32 	%r1050, [match_count];
	setp.ge.u32 	%p55, %r1050, %r105;
	@%p55 bra 	$L__BB4_77;
	add.s32 	%r1051, %r1461, %r5;
	shl.b32 	%r1052, %r1051, 4;
	or.b32  	%r209, %r1052, 13;
	setp.gt.u32 	%p56, %r209, %r106;
	@%p56 bra 	$L__BB4_77;
	atom.global.add.u32 	%r1053, [match_count], 1;
	mul.wide.u32 	%rd134, %r1053, 4;
	add.s64 	%rd135, %rd5, %rd134;
	st.global.u32 	[%rd135], %r209;
$L__BB4_77:
	shr.u32 	%r1054, %r125, 26;
	cvt.u64.u32 	%rd136, %r1054;
	and.b64  	%rd137, %rd136, 12;
	add.s64 	%rd139, %rd54, %rd137;
	ld.const.u32 	%r1055, [%rd139];
	shl.b32 	%r1056, %r204, 1;
	or.b32  	%r210, %r1056, %r1055;
	shl.b32 	%r1057, %r205, 1;
	or.b32  	%r1058, %r1057, %r1055;
	and.b32  	%r1059, %r204, %r210;
	shl.b32 	%r1060, %r1059, 1;
	and.b32  	%r1061, %r1060, %r1058;
	and.b32  	%r211, %r1061, %r204;
	shl.b32 	%r1062, %r206, 1;
	or.b32  	%r1063, %r1062, %r1055;
	and.b32  	%r1064, %r205, %r211;
	shl.b32 	%r1065, %r1064, 1;
	and.b32  	%r1066, %r1065, %r1063;
	and.b32  	%r212, %r1066, %r205;
	shl.b32 	%r1067, %r207, 1;
	or.b32  	%r1068, %r1067, %r1055;
	and.b32  	%r1069, %r206, %r212;
	shl.b32 	%r1070, %r1069, 1;
	and.b32  	%r1071, %r1070, %r1068;
	and.b32  	%r213, %r1071, %r206;
	shl.b32 	%r1072, %r208, 1;
	or.b32  	%r1073, %r1072, %r1055;
	and.b32  	%r1074, %r207, %r213;
	shl.b32 	%r1075, %r1074, 1;
	and.b32  	%r1076, %r1075, %r1073;
	and.b32  	%r214, %r1076, %r207;
	and.b32  	%r1077, %r104, %r214;
	setp.ne.s32 	%p57, %r1077, 0;
	@%p57 bra 	$L__BB4_81;
	ld.volatile.global.u32 	%r1078, [match_count];
	setp.ge.u32 	%p58, %r1078, %r105;
	@%p58 bra 	$L__BB4_81;
	add.s32 	%r1079, %r1461, %r5;
	shl.b32 	%r1080, %r1079, 4;
	or.b32  	%r215, %r1080, 14;
	setp.gt.u32 	%p59, %r215, %r106;
	@%p59 bra 	$L__BB4_81;
	atom.global.add.u32 	%r1081, [match_count], 1;
	mul.wide.u32 	%rd140, %r1081, 4;
	add.s64 	%rd141, %rd5, %rd140;
	st.global.u32 	[%rd141], %r215;
$L__BB4_81:
	shr.u32 	%r1082, %r125, 30;
	mul.wide.u32 	%rd142, %r1082, 4;
	add.s64 	%rd144, %rd54, %rd142;
	ld.const.u32 	%r1083, [%rd144];
	shl.b32 	%r1084, %r210, 1;
	or.b32  	%r1450, %r1084, %r1083;
	shl.b32 	%r1085, %r211, 1;
	or.b32  	%r1086, %r1085, %r1083;
	and.b32  	%r1087, %r210, %r1450;
	shl.b32 	%r1088, %r1087, 1;
	and.b32  	%r1089, %r1088, %r1086;
	and.b32  	%r1449, %r1089, %r210;
	shl.b32 	%r1090, %r212, 1;
	or.b32  	%r1091, %r1090, %r1083;
	and.b32  	%r1092, %r211, %r1449;
	shl.b32 	%r1093, %r1092, 1;
	and.b32  	%r1094, %r1093, %r1091;
	and.b32  	%r1448, %r1094, %r211;
	shl.b32 	%r1095, %r213, 1;
	or.b32  	%r1096, %r1095, %r1083;
	and.b32  	%r1097, %r212, %r1448;
	shl.b32 	%r1098, %r1097, 1;
	and.b32  	%r1099, %r1098, %r1096;
	and.b32  	%r1447, %r1099, %r212;
	shl.b32 	%r1100, %r214, 1;
	or.b32  	%r1101, %r1100, %r1083;
	and.b32  	%r1102, %r213, %r1447;
	shl.b32 	%r1103, %r1102, 1;
	and.b32  	%r1104, %r1103, %r1101;
	and.b32  	%r1428, %r1104, %r213;
	and.b32  	%r1105, %r104, %r1428;
	setp.ne.s32 	%p60, %r1105, 0;
	@%p60 bra 	$L__BB4_85;
	ld.volatile.global.u32 	%r1106, [match_count];
	setp.ge.u32 	%p61, %r1106, %r105;
	@%p61 bra 	$L__BB4_85;
	add.s32 	%r1107, %r1461, %r5;
	shl.b32 	%r1108, %r1107, 4;
	or.b32  	%r221, %r1108, 15;
	setp.gt.u32 	%p62, %r221, %r106;
	@%p62 bra 	$L__BB4_85;
	atom.global.add.u32 	%r1109, [match_count], 1;
	mul.wide.u32 	%rd145, %r1109, 4;
	add.s64 	%rd146, %rd5, %rd145;
	st.global.u32 	[%rd146], %r221;
$L__BB4_85:
	add.s32 	%r1461, %r1461, 1;
	setp.eq.s32 	%p63, %r1461, 256;
	@%p63 bra 	$L__BB4_86;
	bra.uni 	$L__BB4_21;
$L__BB4_86:
	setp.eq.s32 	%p64, %r6, 1;
	mov.b32 	%r1482, 0;
	@%p64 bra 	$L__BB4_110;
	mov.u32 	%r1112, %ntid.x;
	add.s32 	%r112, %r1112, -1;
	add.s32 	%r113, %r2, 32768;
	ld.const.u32 	%r114, [test_bit_32];
	ld.const.u32 	%r115, [max_match_count];
	ld.const.u32 	%r116, [character_count];
	ld.const.u64 	%rd147, [match];
	cvta.to.global.u64 	%rd6, %rd147;
	add.s32 	%r1482, %r6, -1;
	shl.b32 	%r1113, %r1, 19;
	shl.b32 	%r1114, %r3, 12;
	add.s32 	%r1115, %r1113, %r1114;
	add.s32 	%r118, %r1115, 4096;
	mov.b32 	%r1467, 0;
	mov.u64 	%rd152, mask_array_32;
$L__BB4_88:
	setp.ne.s32 	%p65, %r3, %r112;
	@%p65 bra 	$L__BB4_90;
	shl.b32 	%r1118, %r1467, 7;
	add.s32 	%r1119, %r113, %r1118;
	mul.wide.u32 	%rd148, %r1119, 4;
	add.s64 	%rd149, %rd3, %rd148;
	ld.global.u32 	%r1468, [%rd149];
	bra.uni 	$L__BB4_91;
$L__BB4_90:
	shl.b32 	%r1116, %r1467, 9;
	add.s32 	%r1117, %r7, %r1116;
	ld.shared.u32 	%r1468, [%r1117+4];
$L__BB4_91:
	shl.b32 	%r1122, %r1467, 4;
	add.s32 	%r1469, %r118, %r1122;
	mov.b32 	%r1471, 4096;
	mov.b32 	%r1470, 4;
$L__BB4_92:
	add.s32 	%r1123, %r1470, -4;
	shr.u32 	%r1124, %r1468, %r1123;
	shl.b32 	%r1125, %r1124, 2;
	cvt.u64.u32 	%rd150, %r1125;
	and.b64  	%rd151, %rd150, 12;
	add.s64 	%rd153, %rd152, %rd151;
	ld.const.u32 	%r1126, [%rd153];
	shl.b32 	%r1127, %r1450, 1;
	or.b32  	%r241, %r1127, %r1126;
	shl.b32 	%r1128, %r1449, 1;
	or.b32  	%r1129, %r1128, %r1126;
	and.b32  	%r1130, %r1450, %r241;
	shl.b32 	%r1131, %r1130, 1;
	and.b32  	%r1132, %r1131, %r1129;
	and.b32  	%r242, %r1132, %r1450;
	shl.b32 	%r1133, %r1448, 1;
	or.b32  	%r1134, %r1133, %r1126;
	and.b32  	%r1135, %r1449, %r242;
	shl.b32 	%r1136, %r1135, 1;
	and.b32  	%r1137, %r1136, %r1134;
	and.b32  	%r243, %r1137, %r1449;
	shl.b32 	%r1138, %r1447, 1;
	or.b32  	%r1139, %r1138, %r1126;
	and.b32  	%r1140, %r1448, %r243;
	shl.b32 	%r1141, %r1140, 1;
	and.b32  	%r1142, %r1141, %r1139;
	and.b32  	%r244, %r1142, %r1448;
	shl.b32 	%r1143, %r1428, 1;
	or.b32  	%r1144, %r1143, %r1126;
	and.b32  	%r1145, %r1447, %r244;
	shl.b32 	%r1146, %r1145, 1;
	and.b32  	%r1147, %r1146, %r1144;
	and.b32  	%r245, %r1147, %r1447;
	and.b32  	%r1148, %r114, %r245;
	setp.ne.s32 	%p66, %r1148, 0;
	@%p66 bra 	$L__BB4_96;
	ld.volatile.global.u32 	%r1149, [match_count];
	setp.ge.u32 	%p67, %r1149, %r115;
	@%p67 bra 	$L__BB4_96;
	setp.gt.u32 	%p68, %r1469, %r116;
	@%p68 bra 	$L__BB4_96;
	atom.global.add.u32 	%r1150, [match_count], 1;
	mul.wide.u32 	%rd154, %r1150, 4;
	add.s64 	%rd155, %rd6, %rd154;
	st.global.u32 	[%rd155], %r1469;
$L__BB4_96:
	add.s32 	%r1151, %r1470, -2;
	shr.u32 	%r1152, %r1468, %r1151;
	shl.b32 	%r1153, %r1152, 2;
	cvt.u64.u32 	%rd156, %r1153;
	and.b64  	%rd157, %rd156, 12;
	add.s64 	%rd159, %rd152, %rd157;
	ld.const.u32 	%r1154, [%rd159];
	shl.b32 	%r1155, %r241, 1;
	or.b32  	%r246, %r1155, %r1154;
	shl.b32 	%r1156, %r242, 1;
	or.b32  	%r1157, %r1156, %r1154;
	and.b32  	%r1158, %r241, %r246;
	shl.b32 	%r1159, %r1158, 1;
	and.b32  	%r1160, %r1159, %r1157;
	and.b32  	%r247, %r1160, %r241;
	shl.b32 	%r1161, %r243, 1;
	or.b32  	%r1162, %r1161, %r1154;
	and.b32  	%r1163, %r242, %r247;
	shl.b32 	%r1164, %r1163, 1;
	and.b32  	%r1165, %r1164, %r1162;
	and.b32  	%r248, %r1165, %r242;
	shl.b32 	%r1166, %r244, 1;
	or.b32  	%r1167, %r1166, %r1154;
	and.b32  	%r1168, %r243, %r248;
	shl.b32 	%r1169, %r1168, 1;
	and.b32  	%r1170, %r1169, %r1167;
	and.b32  	%r249, %r1170, %r243;
	shl.b32 	%r1171, %r245, 1;
	or.b32  	%r1172, %r1171, %r1154;
	and.b32  	%r1173, %r244, %r249;
	shl.b32 	%r1174, %r1173, 1;
	and.b32  	%r1175, %r1174, %r1172;
	and.b32  	%r250, %r1175, %r244;
	and.b32  	%r1176, %r114, %r250;
	setp.ne.s32 	%p69, %r1176, 0;
	@%p69 bra 	$L__BB4_100;
	ld.volatile.global.u32 	%r1177, [match_count];
	setp.ge.u32 	%p70, %r1177, %r115;
	@%p70 bra 	$L__BB4_100;
	add.s32 	%r251, %r1469, 1;
	setp.gt.u32 	%p71, %r251, %r116;
	@%p71 bra 	$L__BB4_100;
	atom.global.add.u32 	%r1178, [match_count], 1;
	mul.wide.u32 	%rd160, %r1178, 4;
	add.s64 	%rd161, %rd6, %rd160;
	st.global.u32 	[%rd161], %r251;
$L__BB4_100:
	shr.u32 	%r1179, %r1468, %r1470;
	shl.b32 	%r1180, %r1179, 2;
	cvt.u64.u32 	%rd162, %r1180;
	and.b64  	%rd163, %rd162, 12;
	add.s64 	%rd165, %rd152, %rd163;
	ld.const.u32 	%r1181, [%rd165];
	shl.b32 	%r1182, %r246, 1;
	or.b32  	%r252, %r1182, %r1181;
	shl.b32 	%r1183, %r247, 1;
	or.b32  	%r1184, %r1183, %r1181;
	and.b32  	%r1185, %r246, %r252;
	shl.b32 	%r1186, %r1185, 1;
	and.b32  	%r1187, %r1186, %r1184;
	and.b32  	%r253, %r1187, %r246;
	shl.b32 	%r1188, %r248, 1;
	or.b32  	%r1189, %r1188, %r1181;
	and.b32  	%r1190, %r247, %r253;
	shl.b32 	%r1191, %r1190, 1;
	and.b32  	%r1192, %r1191, %r1189;
	and.b32  	%r254, %r1192, %r247;
	shl.b32 	%r1193, %r249, 1;
	or.b32  	%r1194, %r1193, %r1181;
	and.b32  	%r1195, %r248, %r254;
	shl.b32 	%r1196, %r1195, 1;
	and.b32  	%r1197, %r1196, %r1194;
	and.b32  	%r255, %r1197, %r248;
	shl.b32 	%r1198, %r250, 1;
	or.b32  	%r1199, %r1198, %r1181;
	and.b32  	%r1200, %r249, %r255;
	shl.b32 	%r1201, %r1200, 1;
	and.b32  	%r1202, %r1201, %r1199;
	and.b32  	%r256, %r1202, %r249;
	and.b32  	%r1203, %r114, %r256;
	setp.ne.s32 	%p72, %r1203, 0;
	@%p72 bra 	$L__BB4_104;
	ld.volatile.global.u32 	%r1204, [match_count];
	setp.ge.u32 	%p73, %r1204, %r115;
	@%p73 bra 	$L__BB4_104;
	add.s32 	%r257, %r1469, 2;
	setp.gt.u32 	%p74, %r257, %r116;
	@%p74 bra 	$L__BB4_104;
	atom.global.add.u32 	%r1205, [match_count], 1;
	mul.wide.u32 	%rd166, %r1205, 4;
	add.s64 	%rd167, %rd6, %rd166;
	st.global.u32 	[%rd167], %r257;
$L__BB4_104:
	add.s32 	%r1206, %r1470, 2;
	shr.u32 	%r1207, %r1468, %r1206;
	shl.b32 	%r1208, %r1207, 2;
	cvt.u64.u32 	%rd168, %r1208;
	and.b64  	%rd169, %rd168, 12;
	add.s64 	%rd171, %rd152, %rd169;
	ld.const.u32 	%r1209, [%rd171];
	shl.b32 	%r1210, %r252, 1;
	or.b32  	%r1450, %r1210, %r1209;
	shl.b32 	%r1211, %r253, 1;
	or.b32  	%r1212, %r1211, %r1209;
	and.b32  	%r1213, %r252, %r1450;
	shl.b32 	%r1214, %r1213, 1;
	and.b32  	%r1215, %r1214, %r1212;
	and.b32  	%r1449, %r1215, %r252;
	shl.b32 	%r1216, %r254, 1;
	or.b32  	%r1217, %r1216, %r1209;
	and.b32  	%r1218, %r253, %r1449;
	shl.b32 	%r1219, %r1218, 1;
	and.b32  	%r1220, %r1219, %r1217;
	and.b32  	%r1448, %r1220, %r253;
	shl.b32 	%r1221, %r255, 1;
	or.b32  	%r1222, %r1221, %r1209;
	and.b32  	%r1223, %r254, %r1448;
	shl.b32 	%r1224, %r1223, 1;
	and.b32  	%r1225, %r1224, %r1222;
	and.b32  	%r1447, %r1225, %r254;
	shl.b32 	%r1226, %r256, 1;
	or.b32  	%r1227, %r1226, %r1209;
	and.b32  	%r1228, %r255, %r1447;
	shl.b32 	%r1229, %r1228, 1;
	and.b32  	%r1230, %r1229, %r1227;
	and.b32  	%r1428, %r1230, %r255;
	and.b32  	%r1231, %r114, %r1428;
	setp.ne.s32 	%p75, %r1231, 0;
	@%p75 bra 	$L__BB4_108;
	ld.volatile.global.u32 	%r1232, [match_count];
	setp.ge.u32 	%p76, %r1232, %r115;
	@%p76 bra 	$L__BB4_108;
	add.s32 	%r263, %r1469, 3;
	setp.gt.u32 	%p77, %r263, %r116;
	@%p77 bra 	$L__BB4_108;
	atom.global.add.u32 	%r1233, [match_count], 1;
	mul.wide.u32 	%rd172, %r1233, 4;
	add.s64 	%rd173, %rd6, %rd172;
	st.global.u32 	[%rd173], %r263;
$L__BB4_108:
	add.s32 	%r1471, %r1471, 4;
	add.s32 	%r1470, %r1470, 8;
	add.s32 	%r1469, %r1469, 4;
	setp.ne.s32 	%p78, %r1471, 4112;
	@%p78 bra 	$L__BB4_92;
	add.s32 	%r1467, %r1467, 1;
	setp.ne.s32 	%p79, %r1467, %r1482;
	@%p79 bra 	$L__BB4_88;
$L__BB4_110:
	mov.u32 	%r1234, %ntid.x;
	add.s32 	%r1235, %r1234, -1;
	setp.ne.s32 	%p80, %r3, %r1235;
	@%p80 bra 	$L__BB4_112;
	shl.b32 	%r1241, %r1482, 7;
	add.s32 	%r1242, %r2, %r1241;
	add.s32 	%r1243, %r1242, 32768;
	mul.wide.u32 	%rd174, %r1243, 4;
	add.s64 	%rd175, %rd3, %rd174;
	ld.global.u32 	%r1483, [%rd175];
	bra.uni 	$L__BB4_113;
$L__BB4_112:
	shl.b32 	%r1236, %r1482, 9;
	mov.u32 	%r1237, scodon_header;
	add.s32 	%r1238, %r1237, %r1236;
	shl.b32 	%r1239, %r3, 2;
	add.s32 	%r1240, %r1238, %r1239;
	ld.shared.u32 	%r1483, [%r1240+4];
$L__BB4_113:
	setp.eq.s32 	%p81, %r36, %r37;
	@%p81 bra 	$L__BB4_140;
	ld.const.u32 	%r277, [test_bit_32];
	ld.const.u32 	%r278, [max_match_count];
	ld.const.u32 	%r279, [character_count];
	ld.const.u64 	%rd176, [match];
	cvta.to.global.u64 	%rd7, %rd176;
	sub.s32 	%r1245, %r36, %r37;
	max.u32 	%r280, %r1245, 1;
	and.b32  	%r281, %r280, 3;
	setp.lt.u32 	%p82, %r1245, 4;
	mov.b32 	%r1497, 0;
	@%p82 bra 	$L__BB4_133;
	and.b32  	%r1497, %r280, -4;
	neg.s32 	%r1486, %r1497;
	shl.b32 	%r1247, %r1, 19;
	shl.b32 	%r1248, %r3, 12;
	add.s32 	%r1249, %r1247, %r1248;
	shl.b32 	%r1250, %r1482, 4;
	add.s32 	%r1251, %r1249, %r1250;
	add.s32 	%r1484, %r1251, 4096;
	mov.b32 	%r1485, 4;
	mov.u64 	%rd179, mask_array_32;
$L__BB4_116:
	add.s32 	%r1252, %r1485, -4;
	shr.u32 	%r1253, %r1483, %r1252;
	shl.b32 	%r1254, %r1253, 2;
	cvt.u64.u32 	%rd177, %r1254;
	and.b64  	%rd178, %rd177, 12;
	add.s64 	%rd180, %rd179, %rd178;
	ld.const.u32 	%r1255, [%rd180];
	shl.b32 	%r1256, %r1450, 1;
	or.b32  	%r293, %r1256, %r1255;
	shl.b32 	%r1257, %r1449, 1;
	or.b32  	%r1258, %r1257, %r1255;
	and.b32  	%r1259, %r1450, %r293;
	shl.b32 	%r1260, %r1259, 1;
	and.b32  	%r1261, %r1260, %r1258;
	and.b32  	%r294, %r1261, %r1450;
	shl.b32 	%r1262, %r1448, 1;
	or.b32  	%r1263, %r1262, %r1255;
	and.b32  	%r1264, %r1449, %r294;
	shl.b32 	%r1265, %r1264, 1;
	and.b32  	%r1266, %r1265, %r1263;
	and.b32  	%r295, %r1266, %r1449;
	shl.b32 	%r1267, %r1447, 1;
	or.b32  	%r1268, %r1267, %r1255;
	and.b32  	%r1269, %r1448, %r295;
	shl.b32 	%r1270, %r1269, 1;
	and.b32  	%r1271, %r1270, %r1268;
	and.b32  	%r296, %r1271, %r1448;
	shl.b32 	%r1272, %r1428, 1;
	or.b32  	%r1273, %r1272, %r1255;
	and.b32  	%r1274, %r1447, %r296;
	shl.b32 	%r1275, %r1274, 1;
	and.b32  	%r1276, %r1275, %r1273;
	and.b32  	%r297, %r1276, %r1447;
	and.b32  	%r1277, %r277, %r297;
	setp.ne.s32 	%p83, %r1277, 0;
	@%p83 bra 	$L__BB4_120;
	ld.volatile.global.u32 	%r1278, [match_count];
	setp.ge.u32 	%p84, %r1278, %r278;
	@%p84 bra 	$L__BB4_120;
	setp.gt.u32 	%p85, %r1484, %r279;
	@%p85 bra 	$L__BB4_120;
	atom.global.add.u32 	%r1279, [match_count], 1;
	mul.wide.u32 	%rd181, %r1279, 4;
	add.s64 	%rd182, %rd7, %rd181;
	st.global.u32 	[%rd182], %r1484;
$L__BB4_120:
	add.s32 	%r1280, %r1485, -2;
	shr.u32 	%r1281, %r1483, %r1280;
	shl.b32 	%r1282, %r1281, 2;
	cvt.u64.u32 	%rd183, %r1282;
	and.b64  	%rd184, %rd183, 12;
	add.s64 	%rd186, %rd179, %rd184;
	ld.const.u32 	%r1283, [%rd186];
	shl.b32 	%r1284, %r293, 1;
	or.b32  	%r298, %r1284, %r1283;
	shl.b32 	%r1285, %r294, 1;
	or.b32  	%r1286, %r1285, %r1283;
	and.b32  	%r1287, %r293, %r298;
	shl.b32 	%r1288, %r1287, 1;
	and.b32  	%r1289, %r1288, %r1286;
	and.b32  	%r299, %r1289, %r293;
	shl.b32 	%r1290, %r295, 1;
	or.b32  	%r1291, %r1290, %r1283;
	and.b32  	%r1292, %r294, %r299;
	shl.b32 	%r1293, %r1292, 1;
	and.b32  	%r1294, %r1293, %r1291;
	and.b32  	%r300, %r1294, %r294;
	shl.b32 	%r1295, %r296, 1;
	or.b32  	%r1296, %r1295, %r1283;
	and.b32  	%r1297, %r295, %r300;
	shl.b32 	%r1298, %r1297, 1;
	and.b32  	%r1299, %r1298, %r1296;
	and.b32  	%r301, %r1299, %r295;
	shl.b32 	%r1300, %r297, 1;
	or.b32  	%r1301, %r1300, %r1283;
	and.b32  	%r1302, %r296, %r301;
	shl.b32 	%r1303, %r1302, 1;
	and.b32  	%r1304, %r1303, %r1301;
	and.b32  	%r302, %r1304, %r296;
	and.b32  	%r1305, %r277, %r302;
	setp.ne.s32 	%p86, %r1305, 0;
	@%p86 bra 	$L__BB4_124;
	ld.volatile.global.u32 	%r1306, [match_count];
	setp.ge.u32 	%p87, %r1306, %r278;
	@%p87 bra 	$L__BB4_124;
	add.s32 	%r303, %r1484, 1;
	setp.gt.u32 	%p88, %r303, %r279;
	@%p88 bra 	$L__BB4_124;
	atom.global.add.u32 	%r1307, [match_count], 1;
	mul.wide.u32 	%rd187, %r1307, 4;
	add.s64 	%rd188, %rd7, %rd187;
	st.global.u32 	[%rd188], %r303;
$L__BB4_124:
	shr.u32 	%r1308, %r1483, %r1485;
	shl.b32 	%r1309, %r1308, 2;
	cvt.u64.u32 	%rd189, %r1309;
	and.b64  	%rd190, %rd189, 12;
	add.s64 	%rd192, %rd179, %rd190;
	ld.const.u32 	%r1310, [%rd192];
	shl.b32 	%r1311, %r298, 1;
	or.b32  	%r304, %r1311, %r1310;
	shl.b32 	%r1312, %r299, 1;
	or.b32  	%r1313, %r1312, %r1310;
	and.b32  	%r1314, %r298, %r304;
	shl.b32 	%r1315, %r1314, 1;
	and.b32  	%r1316, %r1315, %r1313;
	and.b32  	%r305, %r1316, %r298;
	shl.b32 	%r1317, %r300, 1;
	or.b32  	%r1318, %r1317, %r1310;
	and.b32  	%r1319, %r299, %r305;
	shl.b32 	%r1320, %r1319, 1;
	and.b32  	%r1321, %r1320, %r1318;
	and.b32  	%r306, %r1321, %r299;
	shl.b32 	%r1322, %r301, 1;
	or.b32  	%r1323, %r1322, %r1310;
	and.b32  	%r1324, %r300, %r306;
	shl.b32 	%r1325, %r1324, 1;
	and.b32  	%r1326, %r1325, %r1323;
	and.b32  	%r307, %r1326, %r300;
	shl.b32 	%r1327, %r302, 1;
	or.b32  	%r1328, %r1327, %r1310;
	and.b32  	%r1329, %r301, %r307;
	shl.b32 	%r1330, %r1329, 1;
	and.b32  	%r1331, %r1330, %r1328;
	and.b32  	%r308, %r1331, %r301;
	and.b32  	%r1332, %r277, %r308;
	setp.ne.s32 	%p89, %r1332, 0;
	@%p89 bra 	$L__BB4_128;
	ld.volatile.global.u32 	%r1333, [match_count];
	setp.ge.u32 	%p90, %r1333, %r278;
	@%p90 bra 	$L__BB4_128;
	add.s32 	%r309, %r1484, 2;
	setp.gt.u32 	%p91, %r309, %r279;
	@%p91 bra 	$L__BB4_128;
	atom.global.add.u32 	%r1334, [match_count], 1;
	mul.wide.u32 	%rd193, %r1334, 4;
	add.s64 	%rd194, %rd7, %rd193;
	st.global.u32 	[%rd194], %r309;
$L__BB4_128:
	add.s32 	%r1335, %r1485, 2;
	shr.u32 	%r1336, %r1483, %r1335;
	shl.b32 	%r1337, %r1336, 2;
	cvt.u64.u32 	%rd195, %r1337;
	and.b64  	%rd196, %rd195, 12;
	add.s64 	%rd198, %rd179, %rd196;
	ld.const.u32 	%r1338, [%rd198];
	shl.b32 	%r1339, %r304, 1;
	or.b32  	%r1450, %r1339, %r1338;
	shl.b32 	%r1340, %r305, 1;
	or.b32  	%r1341, %r1340, %r1338;
	and.b32  	%r1342, %r304, %r1450;
	shl.b32 	%r1343, %r1342, 1;
	and.b32  	%r1344, %r1343, %r1341;
	and.b32  	%r1449, %r1344, %r304;
	shl.b32 	%r1345, %r306, 1;
	or.b32  	%r1346, %r1345, %r1338;
	and.b32  	%r1347, %r305, %r1449;
	shl.b32 	%r1348, %r1347, 1;
	and.b32  	%r1349, %r1348, %r1346;
	and.b32  	%r1448, %r1349, %r305;
	shl.b32 	%r1350, %r307, 1;
	or.b32  	%r1351, %r1350, %r1338;
	and.b32  	%r1352, %r306, %r1448;
	shl.b32 	%r1353, %r1352, 1;
	and.b32  	%r1354, %r1353, %r1351;
	and.b32  	%r1447, %r1354, %r306;
	shl.b32 	%r1355, %r308, 1;
	or.b32  	%r1356, %r1355, %r1338;
	and.b32  	%r1357, %r307, %r1447;
	shl.b32 	%r1358, %r1357, 1;
	and.b32  	%r1359, %r1358, %r1356;
	and.b32  	%r1428, %r1359, %r307;
	and.b32  	%r1360, %r277, %r1428;
	setp.ne.s32 	%p92, %r1360, 0;
	@%p92 bra 	$L__BB4_132;
	ld.volatile.global.u32 	%r1361, [match_count];
	setp.ge.u32 	%p93, %r1361, %r278;
	@%p93 bra 	$L__BB4_132;
	add.s32 	%r315, %r1484, 3;
	setp.gt.u32 	%p94, %r315, %r279;
	@%p94 bra 	$L__BB4_132;
	atom.global.add.u32 	%r1362, [match_count], 1;
	mul.wide.u32 	%rd199, %r1362, 4;
	add.s64 	%rd200, %rd7, %rd199;
	st.global.u32 	[%rd200], %r315;
$L__BB4_132:
	add.s32 	%r1486, %r1486, 4;
	add.s32 	%r1485, %r1485, 8;
	add.s32 	%r1484, %r1484, 4;
	setp.ne.s32 	%p95, %r1486, 0;
	@%p95 bra 	$L__BB4_116;
$L__BB4_133:
	setp.eq.s32 	%p96, %r281, 0;
	@%p96 bra 	$L__BB4_140;
	shl.b32 	%r1363, %r1, 19;
	add.s32 	%r1364, %r1497, %r1363;
	shl.b32 	%r1365, %r3, 12;
	add.s32 	%r1366, %r1364, %r1365;
	shl.b32 	%r1367, %r1482, 4;
	add.s32 	%r1500, %r1366, %r1367;
	shl.b32 	%r1499, %r1497, 1;
	neg.s32 	%r1498, %r281;
	mov.u64 	%rd203, mask_array_32;
$L__BB4_135:
	.pragma "nounroll";
	mov.u32 	%r335, %r1450;
	mov.u32 	%r334, %r1449;
	mov.u32 	%r333, %r1448;
	mov.u32 	%r332, %r1447;
	shr.u32 	%r1368, %r1483, %r1499;
	shl.b32 	%r1369, %r1368, 2;
	cvt.u64.u32 	%rd201, %r1369;
	and.b64  	%rd202, %rd201, 12;
	add.s64 	%rd204, %rd203, %rd202;
	ld.const.u32 	%r1370, [%rd204];
	shl.b32 	%r1371, %r335, 1;
	or.b32  	%r1450, %r1371, %r1370;
	shl.b32 	%r1372, %r334, 1;
	or.b32  	%r1373, %r1372, %r1370;
	and.b32  	%r1374, %r335, %r1450;
	shl.b32 	%r1375, %r1374, 1;
	and.b32  	%r1376, %r1375, %r1373;
	and.b32  	%r1449, %r1376, %r335;
	shl.b32 	%r1377, %r333, 1;
	or.b32  	%r1378, %r1377, %r1370;
	and.b32  	%r1379, %r334, %r1449;
	shl.b32 	%r1380, %r1379, 1;
	and.b32  	%r1381, %r1380, %r1378;
	and.b32  	%r1448, %r1381, %r334;
	shl.b32 	%r1382, %r332, 1;
	or.b32  	%r1383, %r1382, %r1370;
	and.b32  	%r1384, %r333, %r1448;
	shl.b32 	%r1385, %r1384, 1;
	and.b32  	%r1386, %r1385, %r1383;
	and.b32  	%r1447, %r1386, %r333;
	shl.b32 	%r1387, %r1428, 1;
	or.b32  	%r1388, %r1387, %r1370;
	and.b32  	%r1389, %r332, %r1447;
	shl.b32 	%r1390, %r1389, 1;
	and.b32  	%r1391, %r1390, %r1388;
	and.b32  	%r1428, %r1391, %r332;
	and.b32  	%r1392, %r277, %r1428;
	setp.ne.s32 	%p97, %r1392, 0;
	@%p97 bra 	$L__BB4_139;
	ld.volatile.global.u32 	%r1393, [match_count];
	setp.ge.u32 	%p98, %r1393, %r278;
	@%p98 bra 	$L__BB4_139;
	add.s32 	%r341, %r1500, 4096;
	setp.gt.u32 	%p99, %r341, %r279;
	@%p99 bra 	$L__BB4_139;
	atom.global.add.u32 	%r1394, [match_count], 1;
	mul.wide.u32 	%rd205, %r1394, 4;
	add.s64 	%rd206, %rd7, %rd205;
	st.global.u32 	[%rd206], %r341;
$L__BB4_139:
	add.s32 	%r1500, %r1500, 1;
	add.s32 	%r1499, %r1499, 2;
	add.s32 	%r1498, %r1498, 1;
	setp.ne.s32 	%p100, %r1498, 0;
	@%p100 bra 	$L__BB4_135;
$L__BB4_140:
	ret;

}
	// .globl	_Z15agrepKernel32K5v
.visible .entry _Z15agrepKernel32K5v()
{
	.reg .pred 	%p<89>;
	.reg .b32 	%r<1567>;
	.reg .b64 	%rd<183>;

	mov.u32 	%r1, %ctaid.x;
	shl.b32 	%r2, %r1, 15;
	mov.u32 	%r3, %tid.x;
	or.b32  	%r4, %r2, %r3;
	mad.lo.s32 	%r5, %r3, 255, %r4;
	ld.const.u32 	%r6, [overlapping_scodon_count];
	setp.eq.s32 	%p1, %r6, 1;
	ld.const.u64 	%rd1, [scodon];
	shl.b32 	%r347, %r3, 2;
	mov.u32 	%r348, scodon_header;
	add.s32 	%r7, %r348, %r347;
	mov.b32 	%r1468, 0;
	mov.b32 	%r1512, -1;
	mov.b32 	%r1511, -2;
	mov.b32 	%r1510, -4;
	mov.b32 	%r1509, -8;
	mov.b32 	%r1508, -16;
	mov.b32 	%r1486, -32;
	@%p1 bra 	$L__BB5_5;
	cvta.to.global.u64 	%rd2, %rd1;
	add.s32 	%r1468, %r6, -1;
	mov.b32 	%r1454, 0;
	mov.b32 	%r1512, -1;
	mov.b32 	%r1511, -2;
	mov.b32 	%r1510, -4;
	mov.b32 	%r1509, -8;
	mov.b32 	%r1508, -16;
	mov.b32 	%r1486, -32;
	mov.u64 	%rd12, mask_array_32;
$L__BB5_2:
	shl.b32 	%r357, %r1454, 7;
	add.s32 	%r358, %r357, %r4;
	mul.wide.u32 	%rd8, %r358, 4;
	add.s64 	%rd9, %rd2, %rd8;
	ld.global.u32 	%r16, [%rd9];
	mov.b32 	%r1461, 0;
$L__BB5_3:
	shl.b32 	%r359, %r1461, 1;
	shr.u32 	%r360, %r16, %r359;
	shl.b32 	%r361, %r360, 2;
	cvt.u64.u32 	%rd10, %r361;
	and.b64  	%rd11, %rd10, 12;
	add.s64 	%rd13, %rd12, %rd11;
	ld.const.u32 	%r362, [%rd13];
	shl.b32 	%r363, %r1512, 1;
	or.b32  	%r364, %r363, %r362;
	shl.b32 	%r365, %r1511, 1;
	or.b32  	%r366, %r365, %r362;
	and.b32  	%r367, %r1512, %r364;
	shl.b32 	%r368, %r367, 1;
	and.b32  	%r369, %r368, %r366;
	and.b32  	%r370, %r369, %r1512;
	shl.b32 	%r371, %r1510, 1;
	or.b32  	%r372, %r371, %r362;
	and.b32  	%r373, %r1511, %r370;
	shl.b32 	%r374, %r373, 1;
	and.b32  	%r375, %r374, %r372;
	and.b32  	%r376, %r375, %r1511;
	shl.b32 	%r377, %r1509, 1;
	or.b32  	%r378, %r377, %r362;
	and.b32  	%r379, %r1510, %r376;
	shl.b32 	%r380, %r379, 1;
	and.b32  	%r381, %r380, %r378;
	and.b32  	%r382, %r381, %r1510;
	shl.b32 	%r383, %r1508, 1;
	or.b32  	%r384, %r383, %r362;
	and.b32  	%r385, %r1509, %r382;
	shl.b32 	%r386, %r385, 1;
	and.b32  	%r387, %r386, %r384;
	and.b32  	%r388, %r387, %r1509;
	shl.b32 	%r389, %r1486, 1;
	or.b32  	%r390, %r389, %r362;
	and.b32  	%r391, %r1508, %r388;
	shl.b32 	%r392, %r391, 1;
	and.b32  	%r393, %r392, %r390;
	and.b32  	%r394, %r393, %r1508;
	add.s32 	%r395, %r359, 2;
	shr.u32 	%r396, %r16, %r395;
	shl.b32 	%r397, %r396, 2;
	cvt.u64.u32 	%rd14, %r397;
	and.b64  	%rd15, %rd14, 12;
	add.s64 	%rd16, %rd12, %rd15;
	ld.const.u32 	%r398, [%rd16];
	shl.b32 	%r399, %r364, 1;
	or.b32  	%r400, %r399, %r398;
	shl.b32 	%r401, %r370, 1;
	or.b32  	%r402, %r401, %r398;
	and.b32  	%r403, %r364, %r400;
	shl.b32 	%r404, %r403, 1;
	and.b32  	%r405, %r404, %r402;
	and.b32  	%r406, %r405, %r364;
	shl.b32 	%r407, %r376, 1;
	or.b32  	%r408, %r407, %r398;
	and.b32  	%r409, %r370, %r406;
	shl.b32 	%r410, %r409, 1;
	and.b32  	%r411, %r410, %r408;
	and.b32  	%r412, %r411, %r370;
	shl.b32 	%r413, %r382, 1;
	or.b32  	%r414, %r413, %r398;
	and.b32  	%r415, %r376, %r412;
	shl.b32 	%r416, %r415, 1;
	and.b32  	%r417, %r416, %r414;
	and.b32  	%r418, %r417, %r376;
	shl.b32 	%r419, %r388, 1;
	or.b32  	%r420, %r419, %r398;
	and.b32  	%r421, %r382, %r418;
	shl.b32 	%r422, %r421, 1;
	and.b32  	%r423, %r422, %r420;
	and.b32  	%r424, %r423, %r382;
	shl.b32 	%r425, %r394, 1;
	or.b32  	%r426, %r425, %r398;
	and.b32  	%r427, %r388, %r424;
	shl.b32 	%r428, %r427, 1;
	and.b32  	%r429, %r428, %r426;
	and.b32  	%r430, %r429, %r388;
	add.s32 	%r431, %r359, 4;
	shr.u32 	%r432, %r16, %r431;
	shl.b32 	%r433, %r432, 2;
	cvt.u64.u32 	%rd17, %r433;
	and.b64  	%rd18, %rd17, 12;
	add.s64 	%rd19, %rd12, %rd18;
	ld.const.u32 	%r434, [%rd19];
	shl.b32 	%r435, %r400, 1;
	or.b32  	%r436, %r435, %r434;
	shl.b32 	%r437, %r406, 1;
	or.b32  	%r438, %r437, %r434;
	and.b32  	%r439, %r400, %r436;
	shl.b32 	%r440, %r439, 1;
	and.b32  	%r441, %r440, %r438;
	and.b32  	%r442, %r441, %r400;
	shl.b32 	%r443, %r412, 1;
	or.b32  	%r444, %r443, %r434;
	and.b32  	%r445, %r406, %r442;
	shl.b32 	%r446, %r445, 1;
	and.b32  	%r447, %r446, %r444;
	and.b32  	%r448, %r447, %r406;
	shl.b32 	%r449, %r418, 1;
	or.b32  	%r450, %r449, %r434;
	and.b32  	%r451, %r412, %r448;
	shl.b32 	%r452, %r451, 1;
	and.b32  	%r453, %r452, %r450;
	and.b32  	%r454, %r453, %r412;
	shl.b32 	%r455, %r424, 1;
	or.b32  	%r456, %r455, %r434;
	and.b32  	%r457, %r418, %r454;
	shl.b32 	%r458, %r457, 1;
	and.b32  	%r459, %r458, %r456;
	and.b32  	%r460, %r459, %r418;
	shl.b32 	%r461, %r430, 1;
	or.b32  	%r462, %r461, %r434;
	and.b32  	%r463, %r424, %r460;
	shl.b32 	%r464, %r463, 1;
	and.b32  	%r465, %r464, %r462;
	and.b32  	%r466, %r465, %r424;
	add.s32 	%r467, %r359, 6;
	shr.u32 	%r468, %r16, %r467;
	shl.b32 	%r469, %r468, 2;
	cvt.u64.u32 	%rd20, %r469;
	and.b64  	%rd21, %rd20, 12;
	add.s64 	%rd22, %rd12, %rd21;
	ld.const.u32 	%r470, [%rd22];
	shl.b32 	%r471, %r436, 1;
	or.b32  	%r1512, %r471, %r470;
	shl.b32 	%r472, %r442, 1;
	or.b32  	%r473, %r472, %r470;
	and.b32  	%r474, %r436, %r1512;
	shl.b32 	%r475, %r474, 1;
	and.b32  	%r476, %r475, %r473;
	and.b32  	%r1511, %r476, %r436;
	shl.b32 	%r477, %r448, 1;
	or.b32  	%r478, %r477, %r470;
	and.b32  	%r479, %r442, %r1511;
	shl.b32 	%r480, %r479, 1;
	and.b32  	%r481, %r480, %r478;
	and.b32  	%r1510, %r481, %r442;
	shl.b32 	%r482, %r454, 1;
	or.b32  	%r483, %r482, %r470;
	and.b32  	%r484, %r448, %r1510;
	shl.b32 	%r485, %r484, 1;
	and.b32  	%r486, %r485, %r483;
	and.b32  	%r1509, %r486, %r448;
	shl.b32 	%r487, %r460, 1;
	or.b32  	%r488, %r487, %r470;
	and.b32  	%r489, %r454, %r1509;
	shl.b32 	%r490, %r489, 1;
	and.b32  	%r491, %r490, %r488;
	and.b32  	%r1508, %r491, %r454;
	shl.b32 	%r492, %r466, 1;
	or.b32  	%r493, %r492, %r470;
	and.b32  	%r494, %r460, %r1508;
	shl.b32 	%r495, %r494, 1;
	and.b32  	%r496, %r495, %r493;
	and.b32  	%r1486, %r496, %r460;
	sub.s32 	%r1461, %r431, %r1461;
	setp.ne.s32 	%p2, %r1461, 16;
	@%p2 bra 	$L__BB5_3;
	shl.b32 	%r497, %r1454, 9;
	add.s32 	%r498, %r7, %r497;
	st.shared.u32 	[%r498], %r16;
	add.s32 	%r1454, %r1454, 1;
	setp.ne.s32 	%p3, %r1454, %r1468;
	@%p3 bra 	$L__BB5_2;
$L__BB5_5:
	cvta.to.global.u64 	%rd3, %rd1;
	shl.b32 	%r500, %r1468, 7;
	add.s32 	%r501, %r500, %r4;
	mul.wide.u32 	%rd23, %r501, 4;
	add.s64 	%rd24, %rd3, %rd23;
	ld.global.u32 	%r39, [%rd24];
	ld.const.u32 	%r502, [overlapping_character_count];
	add.s32 	%r40, %r502, 16;
	shl.b32 	%r41, %r6, 4;
	setp.eq.s32 	%p4, %r40, %r41;
	mov.b32 	%r1492, 0;
	@%p4 bra 	$L__BB5_12;
	sub.s32 	%r505, %r40, %r41;
	max.u32 	%r42, %r505, 1;
	and.b32  	%r43, %r42, 3;
	setp.lt.u32 	%p5, %r505, 4;
	mov.b32 	%r1492, 0;
	@%p5 bra 	$L__BB5_9;
	and.b32  	%r1492, %r42, -4;
	mov.b32 	%r1499, 0;
	mov.u64 	%rd27, mask_array_32;
$L__BB5_8:
	shl.b32 	%r507, %r1499, 1;
	shr.u32 	%r508, %r39, %r507;
	shl.b32 	%r509, %r508, 2;
	cvt.u64.u32 	%rd25, %r509;
	and.b64  	%rd26, %rd25, 12;
	add.s64 	%rd28, %rd27, %rd26;
	ld.const.u32 	%r510, [%rd28];
	shl.b32 	%r511, %r1512, 1;
	or.b32  	%r512, %r511, %r510;
	shl.b32 	%r513, %r1511, 1;
	or.b32  	%r514, %r513, %r510;
	and.b32  	%r515, %r1512, %r512;
	shl.b32 	%r516, %r515, 1;
	and.b32  	%r517, %r516, %r514;
	and.b32  	%r518, %r517, %r1512;
	shl.b32 	%r519, %r1510, 1;
	or.b32  	%r520, %r519, %r510;
	and.b32  	%r521, %r1511, %r518;
	shl.b32 	%r522, %r521, 1;
	and.b32  	%r523, %r522, %r520;
	and.b32  	%r524, %r523, %r1511;
	shl.b32 	%r525, %r1509, 1;
	or.b32  	%r526, %r525, %r510;
	and.b32  	%r527, %r1510, %r524;
	shl.b32 	%r528, %r527, 1;
	and.b32  	%r529, %r528, %r526;
	and.b32  	%r530, %r529, %r1510;
	shl.b32 	%r531, %r1508, 1;
	or.b32  	%r532, %r531, %r510;
	and.b32  	%r533, %r1509, %r530;
	shl.b32 	%r534, %r533, 1;
	and.b32  	%r535, %r534, %r532;
	and.b32  	%r536, %r535, %r1509;
	shl.b32 	%r537, %r1486, 1;
	or.b32  	%r538, %r537, %r510;
	and.b32  	%r539, %r1508, %r536;
	shl.b32 	%r540, %r539, 1;
	and.b32  	%r541, %r540, %r538;
	and.b32  	%r542, %r541, %r1508;
	add.s32 	%r543, %r507, 2;
	shr.u32 	%r544, %r39, %r543;
	shl.b32 	%r545, %r544, 2;
	cvt.u64.u32 	%rd29, %r545;
	and.b64  	%rd30, %rd29, 12;
	add.s64 	%rd31, %rd27, %rd30;
	ld.const.u32 	%r546, [%rd31];
	shl.b32 	%r547, %r512, 1;
	or.b32  	%r548, %r547, %r546;
	shl.b32 	%r549, %r518, 1;
	or.b32  	%r550, %r549, %r546;
	and.b32  	%r551, %r512, %r548;
	shl.b32 	%r552, %r551, 1;
	and.b32  	%r553, %r552, %r550;
	and.b32  	%r554, %r553, %r512;
	shl.b32 	%r555, %r524, 1;
	or.b32  	%r556, %r555, %r546;
	and.b32  	%r557, %r518, %r554;
	shl.b32 	%r558, %r557, 1;
	and.b32  	%r559, %r558, %r556;
	and.b32  	%r560, %r559, %r518;
	shl.b32 	%r561, %r530, 1;
	or.b32  	%r562, %r561, %r546;
	and.b32  	%r563, %r524, %r560;
	shl.b32 	%r564, %r563, 1;
	and.b32  	%r565, %r564, %r562;
	and.b32  	%r566, %r565, %r524;
	shl.b32 	%r567, %r536, 1;
	or.b32  	%r568, %r567, %r546;
	and.b32  	%r569, %r530, %r566;
	shl.b32 	%r570, %r569, 1;
	and.b32  	%r571, %r570, %r568;
	and.b32  	%r572, %r571, %r530;
	shl.b32 	%r573, %r542, 1;
	or.b32  	%r574, %r573, %r546;
	and.b32  	%r575, %r536, %r572;
	shl.b32 	%r576, %r575, 1;
	and.b32  	%r577, %r576, %r574;
	and.b32  	%r578, %r577, %r536;
	add.s32 	%r579, %r507, 4;
	shr.u32 	%r580, %r39, %r579;
	shl.b32 	%r581, %r580, 2;
	cvt.u64.u32 	%rd32, %r581;
	and.b64  	%rd33, %rd32, 12;
	add.s64 	%rd34, %rd27, %rd33;
	ld.const.u32 	%r582, [%rd34];
	shl.b32 	%r583, %r548, 1;
	or.b32  	%r584, %r583, %r582;
	shl.b32 	%r585, %r554, 1;
	or.b32  	%r586, %r585, %r582;
	and.b32  	%r587, %r548, %r584;
	shl.b32 	%r588, %r587, 1;
	and.b32  	%r589, %r588, %r586;
	and.b32  	%r590, %r589, %r548;
	shl.b32 	%r591, %r560, 1;
	or.b32  	%r592, %r591, %r582;
	and.b32  	%r593, %r554, %r590;
	shl.b32 	%r594, %r593, 1;
	and.b32  	%r595, %r594, %r592;
	and.b32  	%r596, %r595, %r554;
	shl.b32 	%r597, %r566, 1;
	or.b32  	%r598, %r597, %r582;
	and.b32  	%r599, %r560, %r596;
	shl.b32 	%r600, %r599, 1;
	and.b32  	%r601, %r600, %r598;
	and.b32  	%r602, %r601, %r560;
	shl.b32 	%r603, %r572, 1;
	or.b32  	%r604, %r603, %r582;
	and.b32  	%r605, %r566, %r602;
	shl.b32 	%r606, %r605, 1;
	and.b32  	%r607, %r606, %r604;
	and.b32  	%r608, %r607, %r566;
	shl.b32 	%r609, %r578, 1;
	or.b32  	%r610, %r609, %r582;
	and.b32  	%r611, %r572, %r608;
	shl.b32 	%r612, %r611, 1;
	and.b32  	%r613, %r612, %r610;
	and.b32  	%r614, %r613, %r572;
	add.s32 	%r615, %r507, 6;
	shr.u32 	%r616, %r39, %r615;
	shl.b32 	%r617, %r616, 2;
	cvt.u64.u32 	%rd35, %r617;
	and.b64  	%rd36, %rd35, 12;
	add.s64 	%rd37, %rd27, %rd36;
	ld.const.u32 	%r618, [%rd37];
	shl.b32 	%r619, %r584, 1;
	or.b32  	%r1512, %r619, %r618;
	shl.b32 	%r620, %r590, 1;
	or.b32  	%r621, %r620, %r618;
	and.b32  	%r622, %r584, %r1512;
	shl.b32 	%r623, %r622, 1;
	and.b32  	%r624, %r623, %r621;
	and.b32  	%r1511, %r624, %r584;
	shl.b32 	%r625, %r596, 1;
	or.b32  	%r626, %r625, %r618;
	and.b32  	%r627, %r590, %r1511;
	shl.b32 	%r628, %r627, 1;
	and.b32  	%r629, %r628, %r626;
	and.b32  	%r1510, %r629, %r590;
	shl.b32 	%r630, %r602, 1;
	or.b32  	%r631, %r630, %r618;
	and.b32  	%r632, %r596, %r1510;
	shl.b32 	%r633, %r632, 1;
	and.b32  	%r634, %r633, %r631;
	and.b32  	%r1509, %r634, %r596;
	shl.b32 	%r635, %r608, 1;
	or.b32  	%r636, %r635, %r618;
	and.b32  	%r637, %r602, %r1509;
	shl.b32 	%r638, %r637, 1;
	and.b32  	%r639, %r638, %r636;
	and.b32  	%r1508, %r639, %r602;
	shl.b32 	%r640, %r614, 1;
	or.b32  	%r641, %r640, %r618;
	and.b32  	%r642, %r608, %r1508;
	shl.b32 	%r643, %r642, 1;
	and.b32  	%r644, %r643, %r641;
	and.b32  	%r1486, %r644, %r608;
	sub.s32 	%r1499, %r579, %r1499;
	setp.eq.s32 	%p6, %r1499, %r1492;
	@%p6 bra 	$L__BB5_9;
	bra.uni 	$L__BB5_8;
$L__BB5_9:
	setp.eq.s32 	%p7, %r43, 0;
	@%p7 bra 	$L__BB5_12;
	mov.b32 	%r1485, 0;
	mov.u64 	%rd40, mask_array_32;
	mov.u32 	%r1479, %r1508;
	mov.u32 	%r1480, %r1509;
	mov.u32 	%r1481, %r1510;
	mov.u32 	%r1482, %r1511;
	mov.u32 	%r1483, %r1512;
$L__BB5_11:
	.pragma "nounroll";
	shl.b32 	%r646, %r1492, 1;
	shr.u32 	%r647, %r39, %r646;
	shl.b32 	%r648, %r647, 2;
	cvt.u64.u32 	%rd38, %r648;
	and.b64  	%rd39, %rd38, 12;
	add.s64 	%rd41, %rd40, %rd39;
	ld.const.u32 	%r649, [%rd41];
	shl.b32 	%r650, %r1483, 1;
	or.b32  	%r1512, %r650, %r649;
	shl.b32 	%r651, %r1482, 1;
	or.b32  	%r652, %r651, %r649;
	and.b32  	%r653, %r1483, %r1512;
	shl.b32 	%r654, %r653, 1;
	and.b32  	%r655, %r654, %r652;
	and.b32  	%r1511, %r655, %r1483;
	shl.b32 	%r656, %r1481, 1;
	or.b32  	%r657, %r656, %r649;
	and.b32  	%r658, %r1482, %r1511;
	shl.b32 	%r659, %r658, 1;
	and.b32  	%r660, %r659, %r657;
	and.b32  	%r1510, %r660, %r1482;
	shl.b32 	%r661, %r1480, 1;
	or.b32  	%r662, %r661, %r649;
	and.b32  	%r663, %r1481, %r1510;
	shl.b32 	%r664, %r663, 1;
	and.b32  	%r665, %r664, %r662;
	and.b32  	%r1509, %r665, %r1481;
	shl.b32 	%r666, %r1479, 1;
	or.b32  	%r667, %r666, %r649;
	and.b32  	%r668, %r1480, %r1509;
	shl.b32 	%r669, %r668, 1;
	and.b32  	%r670, %r669, %r667;
	and.b32  	%r1508, %r670, %r1480;
	shl.b32 	%r671, %r1486, 1;
	or.b32  	%r672, %r671, %r649;
	and.b32  	%r673, %r1479, %r1508;
	shl.b32 	%r674, %r673, 1;
	and.b32  	%r675, %r674, %r672;
	and.b32  	%r1486, %r675, %r1479;
	add.s32 	%r1492, %r1492, 1;
	add.s32 	%r1485, %r1485, 1;
	setp.ne.s32 	%p8, %r1485, %r43;
	mov.u32 	%r1479, %r1508;
	mov.u32 	%r1480, %r1509;
	mov.u32 	%r1481, %r1510;
	mov.u32 	%r1482, %r1511;
	mov.u32 	%r1483, %r1512;
	@%p8 bra 	$L__BB5_11;
$L__BB5_12:
	setp.gt.u32 	%p9, %r1492, 15;
	@%p9 bra 	$L__BB5_19;
	ld.const.u32 	%r77, [test_bit_32];
	ld.const.u32 	%r78, [max_match_count];
	add.s32 	%r676, %r1468, %r5;
	shl.b32 	%r79, %r676, 4;
	ld.const.u32 	%r80, [character_count];
	ld.const.u64 	%rd42, [match];
	cvta.to.global.u64 	%rd4, %rd42;
	mov.u64 	%rd45, mask_array_32;
$L__BB5_14:
	mov.u32 	%r100, %r1512;
	mov.u32 	%r99, %r1511;
	mov.u32 	%r98, %r1510;
	mov.u32 	%r97, %r1509;
	mov.u32 	%r96, %r1508;
	shl.b32 	%r677, %r1492, 1;
	shr.u32 	%r678, %r39, %r677;
	shl.b32 	%r679, %r678, 2;
	cvt.u64.u32 	%rd43, %r679;
	and.b64  	%rd44, %rd43, 12;
	add.s64 	%rd46, %rd45, %rd44;
	ld.const.u32 	%r680, [%rd46];
	shl.b32 	%r681, %r100, 1;
	or.b32  	%r1512, %r681, %r680;
	shl.b32 	%r682, %r99, 1;
	or.b32  	%r683, %r682, %r680;
	and.b32  	%r684, %r100, %r1512;
	shl.b32 	%r685, %r684, 1;
	and.b32  	%r686, %r685, %r683;
	and.b32  	%r1511, %r686, %r100;
	shl.b32 	%r687, %r98, 1;
	or.b32  	%r688, %r687, %r680;
	and.b32  	%r689, %r99, %r1511;
	shl.b32 	%r690, %r689, 1;
	and.b32  	%r691, %r690, %r688;
	and.b32  	%r1510, %r691, %r99;
	shl.b32 	%r692, %r97, 1;
	or.b32  	%r693, %r692, %r680;
	and.b32  	%r694, %r98, %r1510;
	shl.b32 	%r695, %r694, 1;
	and.b32  	%r696, %r695, %r693;
	and.b32  	%r1509, %r696, %r98;
	shl.b32 	%r697, %r96, 1;
	or.b32  	%r698, %r697, %r680;
	and.b32  	%r699, %r97, %r1509;
	shl.b32 	%r700, %r699, 1;
	and.b32  	%r701, %r700, %r698;
	and.b32  	%r1508, %r701, %r97;
	shl.b32 	%r702, %r1486, 1;
	or.b32  	%r703, %r702, %r680;
	and.b32  	%r704, %r96, %r1508;
	shl.b32 	%r705, %r704, 1;
	and.b32  	%r706, %r705, %r703;
	and.b32  	%r1486, %r706, %r96;
	and.b32  	%r707, %r77, %r1486;
	setp.ne.s32 	%p10, %r707, 0;
	@%p10 bra 	$L__BB5_18;
	ld.volatile.global.u32 	%r708, [match_count];
	setp.ge.u32 	%p11, %r708, %r78;
	@%p11 bra 	$L__BB5_18;
	add.s32 	%r108, %r1492, %r79;
	setp.gt.u32 	%p12, %r108, %r80;
	@%p12 bra 	$L__BB5_18;
	atom.global.add.u32 	%r709, [match_count], 1;
	mul.wide.u32 	%rd47, %r709, 4;
	add.s64 	%rd48, %rd4, %rd47;
	st.global.u32 	[%rd48], %r108;
$L__BB5_18:
	add.s32 	%r1492, %r1492, 1;
	setp.ne.s32 	%p13, %r1492, 16;
	@%p13 bra 	$L__BB5_14;
$L__BB5_19:
	shl.b32 	%r710, %r1468, 9;
	mov.u32 	%r711, scodon_header;
	add.s32 	%r712, %r711, %r710;
	shl.b32 	%r713, %r3, 2;
	add.s32 	%r714, %r712, %r713;
	st.shared.u32 	[%r714], %r39;
	bar.sync 	0;
	add.s32 	%r1525, %r1468, 1;
	setp.gt.u32 	%p14, %r1525, 255;
	@%p14 bra 	$L__BB5_86;
	ld.const.u32 	%r117, [test_bit_32];
	ld.const.u32 	%r118, [max_match_count];
	ld.const.u32 	%r119, [character_count];
	ld.const.u64 	%rd49, [match];
	cvta.to.global.u64 	%rd5, %rd49;
	mov.u64 	%rd54, mask_array_32;
$L__BB5_21:
	shl.b32 	%r715, %r1525, 7;
	add.s32 	%r716, %r715, %r4;
	mul.wide.u32 	%rd50, %r716, 4;
	add.s64 	%rd51, %rd3, %rd50;
	ld.global.u32 	%r138, [%rd51];
	shl.b32 	%r717, %r138, 2;
	cvt.u64.u32 	%rd52, %r717;
	and.b64  	%rd53, %rd52, 12;
	add.s64 	%rd55, %rd54, %rd53;
	ld.const.u32 	%r718, [%rd55];
	shl.b32 	%r719, %r1512, 1;
	or.b32  	%r139, %r719, %r718;
	shl.b32 	%r720, %r1511, 1;
	or.b32  	%r721, %r720, %r718;
	and.b32  	%r722, %r1512, %r139;
	shl.b32 	%r723, %r722, 1;
	and.b32  	%r724, %r723, %r721;
	and.b32  	%r140, %r724, %r1512;
	shl.b32 	%r725, %r1510, 1;
	or.b32  	%r726, %r725, %r718;
	and.b32  	%r727, %r1511, %r140;
	shl.b32 	%r728, %r727, 1;
	and.b32  	%r729, %r728, %r726;
	and.b32  	%r141, %r729, %r1511;
	shl.b32 	%r730, %r1509, 1;
	or.b32  	%r731, %r730, %r718;
	and.b32  	%r732, %r1510, %r141;
	shl.b32 	%r733, %r732, 1;
	and.b32  	%r734, %r733, %r731;
	and.b32  	%r142, %r734, %r1510;
	shl.b32 	%r735, %r1508, 1;
	or.b32  	%r736, %r735, %r718;
	and.b32  	%r737, %r1509, %r142;
	shl.b32 	%r738, %r737, 1;
	and.b32  	%r739, %r738, %r736;
	and.b32  	%r143, %r739, %r1509;
	shl.b32 	%r740, %r1486, 1;
	or.b32  	%r741, %r740, %r718;
	and.b32  	%r742, %r1508, %r143;
	shl.b32 	%r743, %r742, 1;
	and.b32  	%r744, %r743, %r741;
	and.b32  	%r144, %r744, %r1508;
	and.b32  	%r745, %r117, %r144;
	setp.ne.s32 	%p15, %r745, 0;
	@%p15 bra 	$L__BB5_25;
	ld.volatile.global.u32 	%r746, [match_count];
	setp.ge.u32 	%p16, %r746, %r118;
	@%p16 bra 	$L__BB5_25;
	add.s32 	%r747, %r1525, %r5;
	shl.b32 	%r145, %r747, 4;
	setp.gt.u32 	%p17, %r145, %r119;
	@%p17 bra 	$L__BB5_25;
	atom.global.add.u32 	%r748, [match_count], 1;
	mul.wide.u32 	%rd56, %r748, 4;
	add.s64 	%rd57, %rd5, %rd56;
	st.global.u32 	[%rd57], %r145;
$L__BB5_25:
	cvt.u64.u32 	%rd58, %r138;
	and.b64  	%rd59, %rd58, 12;
	add.s64 	%rd61, %rd54, %rd59;
	ld.const.u32 	%r749, [%rd61];
	shl.b32 	%r750, %r139, 1;
	or.b32  	%r146, %r750, %r749;
	shl.b32 	%r751, %r140, 1;
	or.b32  	%r752, %r751, %r749;
	and.b32  	%r753, %r139, %r146;
	shl.b32 	%r754, %r753, 1;
	and.b32  	%r755, %r754, %r752;
	and.b32  	%r147, %r755, %r139;
	shl.b32 	%r756, %r141, 1;
	or.b32  	%r757, %r756, %r749;
	and.b32  	%r758, %r140, %r147;
	shl.b32 	%r759, %r758, 1;
	and.b32  	%r760, %r759, %r757;
	and.b32  	%r148, %r760, %r140;
	shl.b32 	%r761, %r142, 1;
	or.b32  	%r762, %r761, %r749;
	and.b32  	%r763, %r141, %r148;
	shl.b32 	%r764, %r763, 1;
	and.b32  	%r765, %r764, %r762;
	and.b32  	%r149, %r765, %r141;
	shl.b32 	%r766, %r143, 1;
	or.b32  	%r767, %r766, %r749;
	and.b32  	%r768, %r142, %r149;
	shl.b32 	%r769, %r768, 1;
	and.b32  	%r770, %r769, %r767;
	and.b32  	%r150, %r770, %r142;
	shl.b32 	%r771, %r144, 1;
	or.b32  	%r772, %r771, %r749;
	and.b32  	%r773, %r143, %r150;
	shl.b32 	%r774, %r773, 1;
	and.b32  	%r775, %r774, %r772;
	and.b32  	%r151, %r775, %r143;
	and.b32  	%r776, %r117, %r151;
	setp.ne.s32 	%p18, %r776, 0;
	@%p18 bra 	$L__BB5_29;
	ld.volatile.global.u32 	%r777, [match_count];
	setp.ge.u32 	%p19, %r777, %r118;
	@%p19 bra 	$L__BB5_29;
	add.s32 	%r778, %r1525, %r5;
	shl.b32 	%r152, %r778, 4;
	setp.ge.u32 	%p20, %r152, %r119;
	@%p20 bra 	$L__BB5_29;
	add.s32 	%r779, %r152, 1;
	atom.global.add.u32 	%r780, [match_count], 1;
	mul.wide.u32 	%rd62, %r780, 4;
	add.s64 	%rd63, %rd5, %rd62;
	st.global.u32 	[%rd63], %r779;
$L__BB5_29:
	shr.u32 	%r781, %r138, 2;
	cvt.u64.u32 	%rd64, %r781;
	and.b64  	%rd65, %rd64, 12;
	add.s64 	%rd67, %rd54, %rd65;
	ld.const.u32 	%r782, [%rd67];
	shl.b32 	%r783, %r146, 1;
	or.b32  	%r153, %r783, %r782;
	shl.b32 	%r784, %r147, 1;
	or.b32  	%r785, %r784, %r782;
	and.b32  	%r786, %r146, %r153;
	shl.b32 	%r787, %r786, 1;
	and.b32  	%r788, %r787, %r785;
	and.b32  	%r154, %r788, %r146;
	shl.b32 	%r789, %r148, 1;
	or.b32  	%r790, %r789, %r782;
	and.b32  	%r791, %r147, %r154;
	shl.b32 	%r792, %r791, 1;
	and.b32  	%r793, %r792, %r790;
	and.b32  	%r155, %r793, %r147;
	shl.b32 	%r794, %r149, 1;
	or.b32  	%r795, %r794, %r782;
	and.b32  	%r796, %r148, %r155;
	shl.b32 	%r797, %r796, 1;
	and.b32  	%r798, %r797, %r795;
	and.b32  	%r156, %r798, %r148;
	shl.b32 	%r799, %r150, 1;
	or.b32  	%r800, %r799, %r782;
	and.b32  	%r801, %r149, %r156;
	shl.b32 	%r802, %r801, 1;
	and.b32  	%r803, %r802, %r800;
	and.b32  	%r157, %r803, %r149;
	shl.b32 	%r804, %r151, 1;
	or.b32  	%r805, %r804, %r782;
	and.b32  	%r806, %r150, %r157;
	shl.b32 	%r807, %r806, 1;
	and.b32  	%r808, %r807, %r805;
	and.b32  	%r158, %r808, %r150;
	and.b32  	%r809, %r117, %r158;
	setp.ne.s32 	%p21, %r809, 0;
	@%p21 bra 	$L__BB5_33;
	ld.volatile.global.u32 	%r810, [match_count];
	setp.ge.u32 	%p22, %r810, %r118;
	@%p22 bra 	$L__BB5_33;
	add.s32 	%r811, %r1525, %r5;
	shl.b32 	%r812, %r811, 4;
	or.b32  	%r159, %r812, 2;
	setp.gt.u32 	%p23, %r159, %r119;
	@%p23 bra 	$L__BB5_33;
	atom.global.add.u32 	%r813, [match_count], 1;
	mul.wide.u32 	%rd68, %r813, 4;
	add.s64 	%rd69, %rd5, %rd68;
	st.global.u32 	[%rd69], %r159;
$L__BB5_33:
	shr.u32 	%r814, %r138, 4;
	cvt.u64.u32 	%rd70, %r814;
	and.b64  	%rd71, %rd70, 12;
	add.s64 	%rd73, %rd54, %rd71;
	ld.const.u32 	%r815, [%rd73];
	shl.b32 	%r816, %r153, 1;
	or.b32  	%r160, %r816, %r815;
	shl.b32 	%r817, %r154, 1;
	or.b32  	%r818, %r817, %r815;
	and.b32  	%r819, %r153, %r160;
	shl.b32 	%r820, %r819, 1;
	and.b32  	%r821, %r820, %r818;
	and.b32  	%r161, %r821, %r153;
	shl.b32 	%r822, %r155, 1;
	or.b32  	%r823, %r822, %r815;
	and.b32  	%r824, %r154, %r161;
	shl.b32 	%r825, %r824, 1;
	and.b32  	%r826, %r825, %r823;
	and.b32  	%r162, %r826, %r154;
	shl.b32 	%r827, %r156, 1;
	or.b32  	%r828, %r827, %r815;
	and.b32  	%r829, %r155, %r162;
	shl.b32 	%r830, %r829, 1;
	and.b32  	%r831, %r830, %r828;
	and.b32  	%r163, %r831, %r155;
	shl.b32 	%r832, %r157, 1;
	or.b32  	%r833, %r832, %r815;
	and.b32  	%r834, %r156, %r163;
	shl.b32 	%r835, %r834, 1;
	and.b32  	%r836, %r835, %r833;
	and.b32  	%r164, %r836, %r156;
	shl.b32 	%r837, %r158, 1;
	or.b32  	%r838, %r837, %r815;
	and.b32  	%r839, %r157, %r164;
	shl.b32 	%r840, %r839, 1;
	and.b32  	%r841, %r840, %r838;
	and.b32  	%r165, %r841, %r157;
	and.b32  	%r842, %r117, %r165;
	setp.ne.s32 	%p24, %r842, 0;
	@%p24 bra 	$L__BB5_37;
	ld.volatile.global.u32 	%r843, [match_count];
	setp.ge.u32 	%p25, %r843, %r118;
	@%p25 bra 	$L__BB5_37;
	add.s32 	%r844, %r1525, %r5;
	shl.b32 	%r845, %r844, 4;
	or.b32  	%r166, %r845, 3;
	setp.gt.u32 	%p26, %r166, %r119;
	@%p26 bra 	$L__BB5_37;
	atom.global.add.u32 	%r846, [match_count], 1;
	mul.wide.u32 	%rd74, %r846, 4;
	add.s64 	%rd75, %rd5, %rd74;
	st.global.u32 	[%rd75], %r166;
$L__BB5_37:
	shr.u32 	%r847, %r138, 6;
	cvt.u64.u32 	%rd76, %r847;
	and.b64  	%rd77, %rd76, 12;
	add.s64 	%rd79, %rd54, %rd77;
	ld.const.u32 	%r848, [%rd79];
	shl.b32 	%r849, %r160, 1;
	or.b32  	%r167, %r849, %r848;
	shl.b32 	%r850, %r161, 1;
	or.b32  	%r851, %r850, %r848;
	and.b32  	%r852, %r160, %r167;
	shl.b32 	%r853, %r852, 1;
	and.b32  	%r854, %r853, %r851;
	and.b32  	%r168, %r854, %r160;
	shl.b32 	%r855, %r162, 1;
	or.b32  	%r856, %r855, %r848;
	and.b32  	%r857, %r161, %r168;
	shl.b32 	%r858, %r857, 1;
	and.b32  	%r859, %r858, %r856;
	and.b32  	%r169, %r859, %r161;
	shl.b32 	%r860, %r163, 1;
	or.b32  	%r861, %r860, %r848;
	and.b32  	%r862, %r162, %r169;
	shl.b32 	%r863, %r862, 1;
	and.b32  	%r864, %r863, %r861;
	and.b32  	%r170, %r864, %r162;
	shl.b32 	%r865, %r164, 1;
	or.b32  	%r866, %r865, %r848;
	and.b32  	%r867, %r163, %r170;
	shl.b32 	%r868, %r867, 1;
	and.b32  	%r869, %r868, %r866;
	and.b32  	%r171, %r869, %r163;
	shl.b32 	%r870, %r165, 1;
	or.b32  	%r871, %r870, %r848;
	and.b32  	%r872, %r164, %r171;
	shl.b32 	%r873, %r872, 1;
	and.b32  	%r874, %r873, %r871;
	and.b32  	%r172, %r874, %r164;
	and.b32  	%r875, %r117, %r172;
	setp.ne.s32 	%p27, %r875, 0;
	@%p27 bra 	$L__BB5_41;
	ld.volatile.global.u32 	%r876, [match_count];
	setp.ge.u32 	%p28, %r876, %r118;
	@%p28 bra 	$L__BB5_41;
	add.s32 	%r877, %r1525, %r5;
	shl.b32 	%r878, %r877, 4;
	or.b32  	%r173, %r878, 4;
	setp.gt.u32 	%p29, %r173, %r119;
	@%p29 bra 	$L__BB5_41;
	atom.global.add.u32 	%r879, [match_count], 1;
	mul.wide.u32 	%rd80, %r879, 4;
	add.s64 	%rd81, %rd5, %rd80;
	st.global.u32 	[%rd81], %r173;
$L__BB5_41:
	shr.u32 	%r880, %r138, 8;
	cvt.u64.u32 	%rd82, %r880;
	and.b64  	%rd83, %rd82, 12;
	add.s64 	%rd85, %rd54, %rd83;
	ld.const.u32 	%r881, [%rd85];
	shl.b32 	%r882, %r167, 1;
	or.b32  	%r174, %r882, %r881;
	shl.b32 	%r883, %r168, 1;
	or.b32  	%r884, %r883, %r881;
	and.b32  	%r885, %r167, %r174;
	shl.b32 	%r886, %r885, 1;
	and.b32  	%r887, %r886, %r884;
	and.b32  	%r175, %r887, %r167;
	shl.b32 	%r888, %r169, 1;
	or.b32  	%r889, %r888, %r881;
	and.b32  	%r890, %r168, %r175;
	shl.b32 	%r891, %r890, 1;
	and.b32  	%r892, %r891, %r889;
	and.b32  	%r176, %r892, %r168;
	shl.b32 	%r893, %r170, 1;
	or.b32  	%r894, %r893, %r881;
	and.b32  	%r895, %r169, %r176;
	shl.b32 	%r896, %r895, 1;
	and.b32  	%r897, %r896, %r894;
	and.b32  	%r177, %r897, %r169;
	shl.b32 	%r898, %r171, 1;
	or.b32  	%r899, %r898, %r881;
	and.b32  	%r900, %r170, %r177;
	shl.b32 	%r901, %r900, 1;
	and.b32  	%r902, %r901, %r899;
	and.b32  	%r178, %r902, %r170;
	shl.b32 	%r903, %r172, 1;
	or.b32  	%r904, %r903, %r881;
	and.b32  	%r905, %r171, %r178;
	shl.b32 	%r906, %r905, 1;
	and.b32  	%r907, %r906, %r904;
	and.b32  	%r179, %r907, %r171;
	and.b32  	%r908, %r117, %r179;
	setp.ne.s32 	%p30, %r908, 0;
	@%p30 bra 	$L__BB5_45;
	ld.volatile.global.u32 	%r909, [match_count];
	setp.ge.u32 	%p31, %r909, %r118;
	@%p31 bra 	$L__BB5_45;
	add.s32 	%r910, %r1525, %r5;
	shl.b32 	%r911, %r910, 4;
	or.b32  	%r180, %r911, 5;
	setp.gt.u32 	%p32, %r180, %r119;
	@%p32 bra 	$L__BB5_45;
	atom.global.add.u32 	%r912, [match_count], 1;
	mul.wide.u32 	%rd86, %r912, 4;
	add.s64 	%rd87, %rd5, %rd86;
	st.global.u32 	[%rd87], %r180;
$L__BB5_45:
	shr.u32 	%r913, %r138, 10;
	cvt.u64.u32 	%rd88, %r913;
	and.b64  	%rd89, %rd88, 12;
	add.s64 	%rd91, %rd54, %rd89;
	ld.const.u32 	%r914, [%rd91];
	shl.b32 	%r915, %r174, 1;
	or.b32  	%r181, %r915, %r914;
	shl.b32 	%r916, %r175, 1;
	or.b32  	%r917, %r916, %r914;
	and.b32  	%r918, %r174, %r181;
	shl.b32 	%r919, %r918, 1;
	and.b32  	%r920, %r919, %r917;
	and.b32  	%r182, %r920, %r174;
	shl.b32 	%r921, %r176, 1;
	or.b32  	%r922, %r921, %r914;
	and.b32  	%r923, %r175, %r182;
	shl.b32 	%r924, %r923, 1;
	and.b32  	%r925, %r924, %r922;
	and.b32  	%r183, %r925, %r175;
	shl.b32 	%r926, %r177, 1;
	or.b32  	%r927, %r926, %r914;
	and.b32  	%r928, %r176, %r183;
	shl.b32 	%r929, %r928, 1;
	and.b32  	%r930, %r929, %r927;
	and.b32  	%r184, %r930, %r176;
	shl.b32 	%r931, %r178, 1;
	or.b32  	%r932, %r931, %r914;
	and.b32  	%r933, %r177, %r184;
	shl.b32 	%r934, %r933, 1;
	and.b32  	%r935, %r934, %r932;
	and.b32  	%r185, %r935, %r177;
	shl.b32 	%r936, %r179, 1;
	or.b32  	%r937, %r936, %r914;
	and.b32  	%r938, %r178, %r185;
	shl.b32 	%r939, %r938, 1;
	and.b32  	%r940, %r939, %r937;
	and.b32  	%r186, %r940, %r178;
	and.b32  	%r941, %r117, %r186;
	setp.ne.s32 	%p33, %r941, 0;
	@%p33 bra 	$L__BB5_49;
	ld.volatile.global.u32 	%r942, [match_count];
	setp.ge.u32 	%p34, %r942, %r118;
	@%p34 bra 	$L__BB5_49;
	add.s32 	%r943, %r1525, %r5;
	shl.b32 	%r944, %r943, 4;
	or.b32  	%r187, %r944, 6;
	setp.gt.u32 	%p35, %r187, %r119;
	@%p35 bra 	$L__BB5_49;
	atom.global.add.u32 	%r945, [match_count], 1;
	mul.wide.u32 	%rd92, %r945, 4;
	add.s64 	%rd93, %rd5, %rd92;
	st.global.u32 	[%rd93], %r187;
$L__BB5_49:
	shr.u32 	%r946, %r138, 12;
	cvt.u64.u32 	%rd94, %r946;
	and.b64  	%rd95, %rd94, 12;
	add.s64 	%rd97, %rd54, %rd95;
	ld.const.u32 	%r947, [%rd97];
	shl.b32 	%r948, %r181, 1;
	or.b32  	%r188, %r948, %r947;
	shl.b32 	%r949, %r182, 1;
	or.b32  	%r950, %r949, %r947;
	and.b32  	%r951, %r181, %r188;
	shl.b32 	%r952, %r951, 1;
	and.b32  	%r953, %r952, %r950;
	and.b32  	%r189, %r953, %r181;
	shl.b32 	%r954, %r183, 1;
	or.b32  	%r955, %r954, %r947;
	and.b32  	%r956, %r182, %r189;
	shl.b32 	%r957, %r956, 1;
	and.b32  	%r958, %r957, %r955;
	and.b32  	%r190, %r958, %r182;
	shl.b32 	%r959, %r184, 1;
	or.b32  	%r960, %r959, %r947;
	and.b32  	%r961, %r183, %r190;
	shl.b32 	%r962, %r961, 1;
	and.b32  	%r963, %r962, %r960;
	and.b32  	%r191, %r963, %r183;
	shl.b32 	%r964, %r185, 1;
	or.b32  	%r965, %r964, %r947;
	and.b32  	%r966, %r184, %r191;
	shl.b32 	%r967, %r966, 1;
	and.b32  	%r968, %r967, %r965;
	and.b32  	%r192, %r968, %r184;
	shl.b32 	%r969, %r186, 1;
	or.b32  	%r970, %r969, %r947;
	and.b32  	%r971, %r185, %r192;
	shl.b32 	%r972, %r971, 1;
	and.b32  	%r973, %r972, %r970;
	and.b32  	%r193, %r973, %r185;
	and.b32  	%r974, %r117, %r193;
	setp.ne.s32 	%p36, %r974, 0;
	@%p36 bra 	$L__BB5_53;
	ld.volatile.global.u32 	%r975, [match_count];
	setp.ge.u32 	%p37, %r975, %r118;
	@%p37 bra 	$L__BB5_53;
	add.s32 	%r976, %r1525, %r5;
	shl.b32 	%r977, %r976, 4;
	or.b32  	%r194, %r977, 7;
	setp.gt.u32 	%p38, %r194, %r119;
	@%p38 bra 	$L__BB5_53;
	atom.global.add.u32 	%r978, [match_count], 1;
	mul.wide.u32 	%rd98, %r978, 4;
	add.s64 	%rd99, %rd5, %rd98;
	st.global.u32 	[%rd99], %r194;
$L__BB5_53:
	shr.u32 	%r979, %r138, 14;
	cvt.u64.u32 	%rd100, %r979;
	and.b64  	%rd101, %rd100, 12;
	add.s64 	%rd103, %rd54, %rd101;
	ld.const.u32 	%r980, [%rd103];
	shl.b32 	%r981, %r188, 1;
	or.b32  	%r195, %r981, %r980;
	shl.b32 	%r982, %r189, 1;
	or.b32  	%r983, %r982, %r980;
	and.b32  	%r984, %r188, %r195;
	shl.b32 	%r985, %r984, 1;
	and.b32  	%r986, %r985, %r983;
	and.b32  	%r196, %r986, %r188;
	shl.b32 	%r987, %r190, 1;
	or.b32  	%r988, %r987, %r980;
	and.b32  	%r989, %r189, %r196;
	shl.b32 	%r990, %r989, 1;
	and.b32  	%r991, %r990, %r988;
	and.b32  	%r197, %r991, %r189;
	shl.b32 	%r992, %r191, 1;
	or.b32  	%r993, %r992, %r980;
	and.b32  	%r994, %r190, %r197;
	shl.b32 	%r995, %r994, 1;
	and.b32  	%r996, %r995, %r993;
	and.b32  	%r198, %r996, %r190;
	shl.b32 	%r997, %r192, 1;
	or.b32  	%r998, %r997, %r980;
	and.b32  	%r999, %r191, %r198;
	shl.b32 	%r1000, %r999, 1;
	and.b32  	%r1001, %r1000, %r998;
	and.b32  	%r199, %r1001, %r191;
	shl.b32 	%r1002, %r193, 1;
	or.b32  	%r1003, %r1002, %r980;
	and.b32  	%r1004, %r192, %r199;
	shl.b32 	%r1005, %r1004, 1;
	and.b32  	%r1006, %r1005, %r1003;
	and.b32  	%r200, %r1006, %r192;
	and.b32  	%r1007, %r117, %r200;
	setp.ne.s32 	%p39, %r1007, 0;
	@%p39 bra 	$L__BB5_57;
	ld.volatile.global.u32 	%r1008, [match_count];
	setp.ge.u32 	%p40, %r1008, %r118;
	@%p40 bra 	$L__BB5_57;
	add.s32 	%r1009, %r1525, %r5;
	shl.b32 	%r1010, %r1009, 4;
	or.b32  	%r201, %r1010, 8;
	setp.gt.u32 	%p41, %r201, %r119;
	@%p41 bra 	$L__BB5_57;
	atom.global.add.u32 	%r1011, [match_count], 1;
	mul.wide.u32 	%rd104, %r1011, 4;
	add.s64 	%rd105, %rd5, %rd104;
	st.global.u32 	[%rd105], %r201;
$L__BB5_57:
	shr.u32 	%r1012, %r138, 16;
	cvt.u64.u32 	%rd106, %r1012;
	and.b64  	%rd107, %rd106, 12;
	add.s64 	%rd109, %rd54, %rd107;
	ld.const.u32 	%r1013, [%rd109];
	shl.b32 	%r1014, %r195, 1;
	or.b32  	%r202, %r1014, %r1013;
	shl.b32 	%r1015, %r196, 1;
	or.b32  	%r1016, %r1015, %r1013;
	and.b32  	%r1017, %r195, %r202;
	shl.b32 	%r1018, %r1017, 1;
	and.b32  	%r1019, %r1018, %r1016;
	and.b32  	%r203, %r1019, %r195;
	shl.b32 	%r1020, %r197, 1;
	or.b32  	%r1021, %r1020, %r1013;
	and.b32  	%r1022, %r196, %r203;
	shl.b32 	%r1023, %r1022, 1;
	and.b32  	%r1024, %r1023, %r1021;
	and.b32  	%r204, %r1024, %r196;
	shl.b32 	%r1025, %r198, 1;
	or.b32  	%r1026, %r1025, %r1013;
	and.b32  	%r1027, %r197, %r204;
	shl.b32 	%r1028, %r1027, 1;
	and.b32  	%r1029, %r1028, %r1026;
	and.b32  	%r205, %r1029, %r197;
	shl.b32 	%r1030, %r199, 1;
	or.b32  	%r1031, %r1030, %r1013;
	and.b32  	%r1032, %r198, %r205;
	shl.b32 	%r1033, %r1032, 1;
	and.b32  	%r1034, %r1033, %r1031;
	and.b32  	%r206, %r1034, %r198;
	shl.b32 	%r1035, %r200, 1;
	or.b32  	%r1036, %r1035, %r1013;
	and.b32  	%r1037, %r199, %r206;
	shl.b32 	%r1038, %r1037, 1;
	and.b32  	%r1039, %r1038, %r1036;
	and.b32  	%r207, %r1039, %r199;
	and.b32  	%r1040, %r117, %r207;
	setp.ne.s32 	%p42, %r1040, 0;
	@%p42 bra 	$L__BB5_61;
	ld.volatile.global.u32 	%r1041, [match_count];
	setp.ge.u32 	%p43, %r1041, %r118;
	@%p43 bra 	$L__BB5_61;
	add.s32 	%r1042, %r1525, %r5;
	shl.b32 	%r1043, %r1042, 4;
	or.b32  	%r208, %r1043, 9;
	setp.gt.u32 	%p44, %r208, %r119;
	@%p44 bra 	$L__BB5_61;
	atom.global.add.u32 	%r1044, [match_count], 1;
	mul.wide.u32 	%rd110, %r1044, 4;
	add.s64 	%rd111, %rd5, %rd110;
	st.global.u32 	[%rd111], %r208;
$L__BB5_61:
	shr.u32 	%r1045, %r138, 18;
	cvt.u64.u32 	%rd112, %r1045;
	and.b64  	%rd113, %rd112, 12;
	add.s64 	%rd115, %rd54, %rd113;
	ld.const.u32 	%r1046, [%rd115];
	shl.b32 	%r1047, %r202, 1;
	or.b32  	%r209, %r1047, %r1046;
	shl.b32 	%r1048, %r203, 1;
	or.b32  	%r1049, %r1048, %r1046;
	and.b32  	%r1050, %r202, %r209;
	shl.b32 	%r1051, %r1050, 1;
	and.b32  	%r1052, %r1051, %r1049;
	and.b32  	%r210, %r1052, %r202;
	shl.b32 	%r1053, %r204, 1;
	or.b32  	%r1054, %r1053, %r1046;
	and.b32  	%r1055, %r203, %r210;
	shl.b32 	%r1056, %r1055, 1;
	and.b32  	%r1057, %r1056, %r1054;
	and.b32  	%r211, %r1057, %r203;
	shl.b32 	%r1058, %r205, 1;
	or.b32  	%r1059, %r1058, %r1046;
	and.b32  	%r1060, %r204, %r211;
	shl.b32 	%r1061, %r1060, 1;
	and.b32  	%r1062, %r1061, %r1059;
	and.b32  	%r212, %r1062, %r204;
	shl.b32 	%r1063, %r206, 1;
	or.b32  	%r1064, %r1063, %r1046;
	and.b32  	%r1065, %r205, %r212;
	shl.b32 	%r1066, %r1065, 1;
	and.b32  	%r1067, %r1066, %r1064;
	and.b32  	%r213, %r1067, %r205;
	shl.b32 	%r1068, %r207, 1;
	or.b32  	%r1069, %r1068, %r1046;
	and.b32  	%r1070, %r206, %r213;
	shl.b32 	%r1071, %r1070, 1;
	and.b32  	%r1072, %r1071, %r1069;
	and.b32  	%r214, %r1072, %r206;
	and.b32  	%r1073, %r117, %r214;
	setp.ne.s32 	%p45, %r1073, 0;
	@%p45 bra 	$L__BB5_65;
	ld.volatile.global.u32 	%r1074, [match_count];
	setp.ge.u32 	%p46, %r1074, %r118;
	@%p46 bra 	$L__BB5_65;
	add.s32 	%r1075, %r1525, %r5;
	shl.b32 	%r1076, %r1075, 4;
	or.b32  	%r215, %r1076, 10;
	setp.gt.u32 	%p47, %r215, %r119;
	@%p47 bra 	$L__BB5_65;
	atom.global.add.u32 	%r1077, [match_count], 1;
	mul.wide.u32 	%rd116, %r1077, 4;
	add.s64 	%rd117, %rd5, %rd116;
	st.global.u32 	[%rd117], %r215;
$L__BB5_65:
	shr.u32 	%r1078, %r138, 20;
	cvt.u64.u32 	%rd118, %r1078;
	and.b64  	%rd119, %rd118, 12;
	add.s64 	%rd121, %rd54, %rd119;
	ld.const.u32 	%r1079, [%rd121];
	shl.b32 	%r1080, %r209, 1;
	or.b32  	%r216, %r1080, %r1079;
	shl.b32 	%r1081, %r210, 1;
	or.b32  	%r1082, %r1081, %r1079;
	and.b32  	%r1083, %r209, %r216;
	shl.b32 	%r1084, %r1083, 1;
	and.b32  	%r1085, %r1084, %r1082;
	and.b32  	%r217, %r1085, %r209;
	shl.b32 	%r1086, %r211, 1;
	or.b32  	%r1087, %r1086, %r1079;
	and.b32  	%r1088, %r210, %r217;
	shl.b32 	%r1089, %r1088, 1;
	and.b32  	%r1090, %r1089, %r1087;
	and.b32  	%r218, %r1090, %r210;
	shl.b32 	%r1091, %r212, 1;
	or.b32  	%r1092, %r1091, %r1079;
	and.b32  	%r1093, %r211, %r218;
	shl.b32 	%r1094, %r1093, 1;
	and.b32  	%r1095, %r1094, %r1092;
	and.b32  	%r219, %r1095, %r211;
	shl.b32 	%r1096, %r213, 1;
	or.b32  	%r1097, %r1096, %r1079;
	and.b32  	%r1098, %r212, %r219;
	shl.b32 	%r1099, %r1098, 1;
	and.b32  	%r1100, %r1099, %r1097;
	and.b32  	%r220, %r1100, %r212;
	shl.b32 	%r1101, %r214, 1;
	or.b32  	%r1102, %r1101, %r1079;
	and.b32  	%r1103, %r213, %r220;
	shl.b32 	%r1104, %r1103, 1;
	and.b32  	%r1105, %r1104, %r1102;
	and.b32  	%r221, %r1105, %r213;
	and.b32  	%r1106, %r117, %r221;
	setp.ne.s32 	%p48, %r1106, 0;
	@%p48 bra 	$L__BB5_69;
	ld.volatile.global.u32 	%r1107, [match_count];
	setp.ge.u32 	%p49, %r1107, %r118;
	@%p49 bra 	$L__BB5_69;
	add.s32 	%r1108, %r1525, %r5;
	shl.b32 	%r1109, %r1108, 4;
	or.b32  	%r222, %r1109, 11;
	setp.gt.u32 	%p50, %r222, %r119;
	@%p50 bra 	$L__BB5_69;
	atom.global.add.u32 	%r1110, [match_count], 1;
	mul.wide.u32 	%rd122, %r1110, 4;
	add.s64 	%rd123, %rd5, %rd122;
	st.global.u32 	[%rd123], %r222;
$L__BB5_69:
	shr.u32 	%r1111, %r138, 22;
	cvt.u64.u32 	%rd124, %r1111;
	and.b64  	%rd125, %rd124, 12;
	add.s64 	%rd127, %rd54, %rd125;
	ld.const.u32 	%r1112, [%rd127];
	shl.b32 	%r1113, %r216, 1;
	or.b32  	%r223, %r1113, %r1112;
	shl.b32 	%r1114, %r217, 1;
	or.b32  	%r1115, %r1114, %r1112;
	and.b32  	%r1116, %r216, %r223;
	shl.b32 	%r1117, %r1116, 1;
	and.b32  	%r1118, %r1117, %r1115;
	and.b32  	%r224, %r1118, %r216;
	shl.b32 	%r1119, %r218, 1;
	or.b32  	%r1120, %r1119, %r1112;
	and.b32  	%r1121, %r217, %r224;
	shl.b32 	%r1122, %r1121, 1;
	and.b32  	%r1123, %r1122, %r1120;
	and.b32  	%r225, %r1123, %r217;
	shl.b32 	%r1124, %r219, 1;
	or.b32  	%r1125, %r1124, %r1112;
	and.b32  	%r1126, %r218, %r225;
	shl.b32 	%r1127, %r1126, 1;
	and.b32  	%r1128, %r1127, %r1125;
	and.b32  	%r226, %r1128, %r218;
	shl.b32 	%r1129, %r220, 1;
	or.b32  	%r1130, %r1129, %r1112;
	and.b32  	%r1131, %r219, %r226;
	shl.b32 	%r1132, %r1131, 1;
	and.b32  	%r1133, %r1132, %r1130;
	and.b32  	%r227, %r1133, %r219;
	shl.b32 	%r1134, %r221, 1;
	or.b32  	%r1135, %r1134, %r1112;
	and.b32  	%r1136, %r220, %r227;
	shl.b32 	%r1137, %r1136, 1;
	and.b32  	%r1138, %r1137, %r1135;
	and.b32  	%r228, %r1138, %r220;
	and.b32  	%r1139, %r117, %r228;
	setp.ne.s32 	%p51, %r1139, 0;
	@%p51 bra 	$L__BB5_73;
	ld.volatile.global.u32 	%r1140, [match_count];
	setp.ge.u32 	%p52, %r1140, %r118;
	@%p52 bra 	$L__BB5_73;
	add.s32 	%r1141, %r1525, %r5;
	shl.b32 	%r1142, %r1141, 4;
	or.b32  	%r229, %r1142, 12;
	setp.gt.u32 	%p53, %r229, %r119;
	@%p53 bra 	$L__BB5_73;
	atom.global.add.u32 	%r1143, [match_count], 1;
	mul.wide.u32 	%rd128, %r1143, 4;
	add.s64 	%rd129, %rd5, %rd128;
	st.global.u32 	[%rd129], %r229;
$L__BB5_73:
	shr.u32 	%r1144, %r138, 24;
	cvt.u64.u32 	%rd130, %r1144;
	and.b64  	%rd131, %rd130, 12;
	add.s64 	%rd133, %rd54, %rd131;
	ld.const.u32 	%r1145, [%rd133];
	shl.b32 	%r1146, %r223, 1;
	or.b32  	%r230, %r1146, %r1145;
	shl.b32 	%r1147, %r224, 1;
	or.b32  	%r1148, %r1147, %r1145;
	and.b32  	%r1149, %r223, %r230;
	shl.b32 	%r1150, %r1149, 1;
	and.b32  	%r1151, %r1150, %r1148;
	and.b32  	%r231, %r1151, %r223;
	shl.b32 	%r1152, %r225, 1;
	or.b32  	%r1153, %r1152, %r1145;
	and.b32  	%r1154, %r224, %r231;
	shl.b32 	%r1155, %r1154, 1;
	and.b32  	%r1156, %r1155, %r1153;
	and.b32  	%r232, %r1156, %r224;
	shl.b32 	%r1157, %r226, 1;
	or.b32  	%r1158, %r1157, %r1145;
	and.b32  	%r1159, %r225, %r232;
	shl.b32 	%r1160, %r1159, 1;
	and.b32  	%r1161, %r1160, %r1158;
	and.b32  	%r233, %r1161, %r225;
	shl.b32 	%r1162, %r227, 1;
	or.b32  	%r1163, %r1162, %r1145;
	and.b32  	%r1164, %r226, %r233;
	shl.b32 	%r1165, %r1164, 1;
	and.b32  	%r1166, %r1165, %r1163;
	and.b32  	%r234, %r1166, %r226;
	shl.b32 	%r1167, %r228, 1;
	or.b32  	%r1168, %r1167, %r1145;
	and.b32  	%r1169, %r227, %r234;
	shl.b32 	%r1170, %r1169, 1;
	and.b32  	%r1171, %r1170, %r1168;
	and.b32  	%r235, %r1171, %r227;
	and.b32  	%r1172, %r117, %r235;
	setp.ne.s32 	%p54, %r1172, 0;
	@%p54 bra 	$L__BB5_77;
	ld.volatile.global.u32 	%r1173, [match_count];
	setp.ge.u32 	%p55, %r1173, %r118;
	@%p55 bra 	$L__BB5_77;
	add.s32 	%r1174, %r1525, %r5;
	shl.b32 	%r1175, %r1174, 4;
	or.b32  	%r236, %r1175, 13;
	setp.gt.u32 	%p56, %r236, %r119;
	@%p56 bra 	$L__BB5_77;
	atom.global.add.u32 	%r1176, [match_count], 1;
	mul.wide.u32 	%rd134, %r1176, 4;
	add.s64 	%rd135, %rd5, %rd134;
	st.global.u32 	[%rd135], %r236;
$L__BB5_77:
	shr.u32 	%r1177, %r138, 26;
	cvt.u64.u32 	%rd136, %r1177;
	and.b64  	%rd137, %rd136, 12;
	add.s64 	%rd139, %rd54, %rd137;
	ld.const.u32 	%r1178, [%rd139];
	shl.b32 	%r1179, %r230, 1;
	or.b32  	%r237, %r1179, %r1178;
	shl.b32 	%r1180, %r231, 1;
	or.b32  	%r1181, %r1180, %r1178;
	and.b32  	%r1182, %r230, %r237;
	shl.b32 	%r1183, %r1182, 1;
	and.b32  	%r1184, %r1183, %r1181;
	and.b32  	%r238, %r1184, %r230;
	shl.b32 	%r1185, %r232, 1;
	or.b32  	%r1186, %r1185, %r1178;
	and.b32  	%r1187, %r231, %r238;
	shl.b32 	%r1188, %r1187, 1;
	and.b32  	%r1189, %r1188, %r1186;
	and.b32  	%r239, %r1189, %r231;
	shl.b32 	%r1190, %r233, 1;
	or.b32  	%r1191, %r1190, %r1178;
	and.b32  	%r1192, %r232, %r239;
	shl.b32 	%r1193, %r1192, 1;
	and.b32  	%r1194, %r1193, %r1191;
	and.b32  	%r240, %r1194, %r232;
	shl.b32 	%r1195, %r234, 1;
	or.b32  	%r1196, %r1195, %r1178;
	and.b32  	%r1197, %r233, %r240;
	shl.b32 	%r1198, %r1197, 1;
	and.b32  	%r1199, %r1198, %r1196;
	and.b32  	%r241, %r1199, %r233;
	shl.b32 	%r1200, %r235, 1;
	or.b32  	%r1201, %r1200, %r1178;
	and.b32  	%r1202, %r234, %r241;
	shl.b32 	%r1203, %r1202, 1;
	and.b32  	%r1204, %r1203, %r1201;
	and.b32  	%r242, %r1204, %r234;
	and.b32  	%r1205, %r117, %r242;
	setp.ne.s32 	%p57, %r1205, 0;
	@%p57 bra 	$L__BB5_81;
	ld.volatile.global.u32 	%r1206, [match_count];
	setp.ge.u32 	%p58, %r1206, %r118;
	@%p58 bra 	$L__BB5_81;
	add.s32 	%r1207, %r1525, %r5;
	shl.b32 	%r1208, %r1207, 4;
	or.b32  	%r243, %r1208, 14;
	setp.gt.u32 	%p59, %r243, %r119;
	@%p59 bra 	$L__BB5_81;
	atom.global.add.u32 	%r1209, [match_count], 1;
	mul.wide.u32 	%rd140, %r1209, 4;
	add.s64 	%rd141, %rd5, %rd140;
	st.global.u32 	[%rd141], %r243;
$L__BB5_81:
	shr.u32 	%r1210, %r138, 30;
	mul.wide.u32 	%rd142, %r1210, 4;
	add.s64 	%rd144, %rd54, %rd142;
	ld.const.u32 	%r1211, [%rd144];
	shl.b32 	%r1212, %r237, 1;
	or.b32  	%r1512, %r1212, %r1211;
	shl.b32 	%r1213, %r238, 1;
	or.b32  	%r1214, %r1213, %r1211;
	and.b32  	%r1215, %r237, %r1512;
	shl.b32 	%r1216, %r1215, 1;
	and.b32  	%r1217, %r1216, %r1214;
	and.b32  	%r1511, %r1217, %r237;
	shl.b32 	%r1218, %r239, 1;
	or.b32  	%r1219, %r1218, %r1211;
	and.b32  	%r1220, %r238, %r1511;
	shl.b32 	%r1221, %r1220, 1;
	and.b32  	%r1222, %r1221, %r1219;
	and.b32  	%r1510, %r1222, %r238;
	shl.b32 	%r1223, %r240, 1;
	or.b32  	%r1224, %r1223, %r1211;
	and.b32  	%r1225, %r239, %r1510;
	shl.b32 	%r1226, %r1225, 1;
	and.b32  	%r1227, %r1226, %r1224;
	and.b32  	%r1509, %r1227, %r239;
	shl.b32 	%r1228, %r241, 1;
	or.b32  	%r1229, %r1228, %r1211;
	and.b32  	%r1230, %r240, %r1509;
	shl.b32 	%r1231, %r1230, 1;
	and.b32  	%r1232, %r1231, %r1229;
	and.b32  	%r1508, %r1232, %r240;
	shl.b32 	%r1233, %r242, 1;
	or.b32  	%r1234, %r1233, %r1211;
	and.b32  	%r1235, %r241, %r1508;
	shl.b32 	%r1236, %r1235, 1;
	and.b32  	%r1237, %r1236, %r1234;
	and.b32  	%r1486, %r1237, %r241;
	and.b32  	%r1238, %r117, %r1486;
	setp.ne.s32 	%p60, %r1238, 0;
	@%p60 bra 	$L__BB5_85;
	ld.volatile.global.u32 	%r1239, [match_count];
	setp.ge.u32 	%p61, %r1239, %r118;
	@%p61 bra 	$L__BB5_85;
	add.s32 	%r1240, %r1525, %r5;
	shl.b32 	%r1241, %r1240, 4;
	or.b32  	%r250, %r1241, 15;
	setp.gt.u32 	%p62, %r250, %r119;
	@%p62 bra 	$L__BB5_85;
	atom.global.add.u32 	%r1242, [match_count], 1;
	mul.wide.u32 	%rd145, %r1242, 4;
	add.s64 	%rd146, %rd5, %rd145;
	st.global.u32 	[%rd146], %r250;
$L__BB5_85:
	add.s32 	%r1525, %r1525, 1;
	setp.eq.s32 	%p63, %r1525, 256;
	@%p63 bra 	$L__BB5_86;
	bra.uni 	$L__BB5_21;
$L__BB5_86:
	setp.eq.s32 	%p64, %r6, 1;
	mov.b32 	%r1549, 0;
	@%p64 bra 	$L__BB5_102;
	mov.u32 	%r1245, %ntid.x;
	add.s32 	%r126, %r1245, -1;
	ld.const.u32 	%r127, [test_bit_32];
	ld.const.u32 	%r128, [max_match_count];
	ld.const.u32 	%r129, [character_count];
	ld.const.u64 	%rd147, [match];
	cvta.to.global.u64 	%rd6, %rd147;
	add.s32 	%r1549, %r6, -1;
	mov.b32 	%r1532, 0;
	mov.u64 	%rd152, mask_array_32;
$L__BB5_88:
	setp.ne.s32 	%p65, %r3, %r126;
	@%p65 bra 	$L__BB5_90;
	shl.b32 	%r1248, %r1532, 7;
	add.s32 	%r1249, %r2, %r1248;
	add.s32 	%r1250, %r1249, 32768;
	mul.wide.u32 	%rd148, %r1250, 4;
	add.s64 	%rd149, %rd3, %rd148;
	ld.global.u32 	%r1533, [%rd149];
	bra.uni 	$L__BB5_91;
$L__BB5_90:
	shl.b32 	%r1246, %r1532, 9;
	add.s32 	%r1247, %r7, %r1246;
	ld.shared.u32 	%r1533, [%r1247+4];
$L__BB5_91:
	shl.b32 	%r1253, %r1532, 4;
	shl.b32 	%r1254, %r1, 19;
	shl.b32 	%r1255, %r3, 12;
	add.s32 	%r1256, %r1254, %r1255;
	add.s32 	%r1257, %r1256, %r1253;
	add.s32 	%r1535, %r1257, 4096;
	mov.b32 	%r1536, 4096;
	mov.b32 	%r1534, 0;
$L__BB5_92:
	shr.u32 	%r1258, %r1533, %r1534;
	shl.b32 	%r1259, %r1258, 2;
	cvt.u64.u32 	%rd150, %r1259;
	and.b64  	%rd151, %rd150, 12;
	add.s64 	%rd153, %rd152, %rd151;
	ld.const.u32 	%r1260, [%rd153];
	shl.b32 	%r1261, %r1512, 1;
	or.b32  	%r272, %r1261, %r1260;
	shl.b32 	%r1262, %r1511, 1;
	or.b32  	%r1263, %r1262, %r1260;
	and.b32  	%r1264, %r1512, %r272;
	shl.b32 	%r1265, %r1264, 1;
	and.b32  	%r1266, %r1265, %r1263;
	and.b32  	%r273, %r1266, %r1512;
	shl.b32 	%r1267, %r1510, 1;
	or.b32  	%r1268, %r1267, %r1260;
	and.b32  	%r1269, %r1511, %r273;
	shl.b32 	%r1270, %r1269, 1;
	and.b32  	%r1271, %r1270, %r1268;
	and.b32  	%r274, %r1271, %r1511;
	shl.b32 	%r1272, %r1509, 1;
	or.b32  	%r1273, %r1272, %r1260;
	and.b32  	%r1274, %r1510, %r274;
	shl.b32 	%r1275, %r1274, 1;
	and.b32  	%r1276, %r1275, %r1273;
	and.b32  	%r275, %r1276, %r1510;
	shl.b32 	%r1277, %r1508, 1;
	or.b32  	%r1278, %r1277, %r1260;
	and.b32  	%r1279, %r1509, %r275;
	shl.b32 	%r1280, %r1279, 1;
	and.b32  	%r1281, %r1280, %r1278;
	and.b32  	%r276, %r1281, %r1509;
	shl.b32 	%r1282, %r1486, 1;
	or.b32  	%r1283, %r1282, %r1260;
	and.b32  	%r1284, %r1508, %r276;
	shl.b32 	%r1285, %r1284, 1;
	and.b32  	%r1286, %r1285, %r1283;
	and.b32  	%r277, %r1286, %r1508;
	and.b32  	%r1287, %r127, %r277;
	setp.ne.s32 	%p66, %r1287, 0;
	@%p66 bra 	$L__BB5_96;
	ld.volatile.global.u32 	%r1288, [match_count];
	setp.ge.u32 	%p67, %r1288, %r128;
	@%p67 bra 	$L__BB5_96;
	setp.gt.u32 	%p68, %r1535, %r129;
	@%p68 bra 	$L__BB5_96;
	atom.global.add.u32 	%r1289, [match_count], 1;
	mul.wide.u32 	%rd154, %r1289, 4;
	add.s64 	%rd155, %rd6, %rd154;
	st.global.u32 	[%rd155], %r1535;
$L__BB5_96:
	add.s32 	%r1290, %r1534, 2;
	shr.u32 	%r1291, %r1533, %r1290;
	shl.b32 	%r1292, %r1291, 2;
	cvt.u64.u32 	%rd156, %r1292;
	and.b64  	%rd157, %rd156, 12;
	add.s64 	%rd159, %rd152, %rd157;
	ld.const.u32 	%r1293, [%rd159];
	shl.b32 	%r1294, %r272, 1;
	or.b32  	%r1512, %r1294, %r1293;
	shl.b32 	%r1295, %r273, 1;
	or.b32  	%r1296, %r1295, %r1293;
	and.b32  	%r1297, %r272, %r1512;
	shl.b32 	%r1298, %r1297, 1;
	and.b32  	%r1299, %r1298, %r1296;
	and.b32  	%r1511, %r1299, %r272;
	shl.b32 	%r1300, %r274, 1;
	or.b32  	%r1301, %r1300, %r1293;
	and.b32  	%r1302, %r273, %r1511;
	shl.b32 	%r1303, %r1302, 1;
	and.b32  	%r1304, %r1303, %r1301;
	and.b32  	%r1510, %r1304, %r273;
	shl.b32 	%r1305, %r275, 1;
	or.b32  	%r1306, %r1305, %r1293;
	and.b32  	%r1307, %r274, %r1510;
	shl.b32 	%r1308, %r1307, 1;
	and.b32  	%r1309, %r1308, %r1306;
	and.b32  	%r1509, %r1309, %r274;
	shl.b32 	%r1310, %r276, 1;
	or.b32  	%r1311, %r1310, %r1293;
	and.b32  	%r1312, %r275, %r1509;
	shl.b32 	%r1313, %r1312, 1;
	and.b32  	%r1314, %r1313, %r1311;
	and.b32  	%r1508, %r1314, %r275;
	shl.b32 	%r1315, %r277, 1;
	or.b32  	%r1316, %r1315, %r1293;
	and.b32  	%r1317, %r276, %r1508;
	shl.b32 	%r1318, %r1317, 1;
	and.b32  	%r1319, %r1318, %r1316;
	and.b32  	%r1486, %r1319, %r276;
	and.b32  	%r1320, %r127, %r1486;
	setp.ne.s32 	%p69, %r1320, 0;
	@%p69 bra 	$L__BB5_100;
	ld.volatile.global.u32 	%r1321, [match_count];
	setp.ge.u32 	%p70, %r1321, %r128;
	@%p70 bra 	$L__BB5_100;
	add.s32 	%r284, %r1535, 1;
	setp.gt.u32 	%p71, %r284, %r129;
	@%p71 bra 	$L__BB5_100;
	atom.global.add.u32 	%r1322, [match_count], 1;
	mul.wide.u32 	%rd160, %r1322, 4;
	add.s64 	%rd161, %rd6, %rd160;
	st.global.u32 	[%rd161], %r284;
$L__BB5_100:
	add.s32 	%r1536, %r1536, 2;
	add.s32 	%r1535, %r1535, 2;
	add.s32 	%r1534, %r1534, 4;
	setp.ne.s32 	%p72, %r1536, 4112;
	@%p72 bra 	$L__BB5_92;
	add.s32 	%r1532, %r1532, 1;
	setp.ne.s32 	%p73, %r1532, %r1549;
	@%p73 bra 	$L__BB5_88;
$L__BB5_102:
	mov.u32 	%r1323, %ntid.x;
	add.s32 	%r1324, %r1323, -1;
	setp.ne.s32 	%p74, %r3, %r1324;
	@%p74 bra 	$L__BB5_104;
	shl.b32 	%r1330, %r1549, 7;
	add.s32 	%r1331, %r2, %r1330;
	add.s32 	%r1332, %r1331, 32768;
	mul.wide.u32 	%rd162, %r1332, 4;
	add.s64 	%rd163, %rd3, %rd162;
	ld.global.u32 	%r1550, [%rd163];
	bra.uni 	$L__BB5_105;
$L__BB5_104:
	shl.b32 	%r1325, %r1549, 9;
	mov.u32 	%r1326, scodon_header;
	add.s32 	%r1327, %r1326, %r1325;
	shl.b32 	%r1328, %r3, 2;
	add.s32 	%r1329, %r1327, %r1328;
	ld.shared.u32 	%r1550, [%r1329+4];
$L__BB5_105:
	setp.eq.s32 	%p75, %r40, %r41;
	@%p75 bra 	$L__BB5_122;
	ld.const.u32 	%r299, [test_bit_32];
	ld.const.u32 	%r300, [max_match_count];
	add.s32 	%r1334, %r5, %r1549;
	add.s32 	%r301, %r1334, 256;
	ld.const.u32 	%r302, [character_count];
	ld.const.u64 	%rd164, [match];
	cvta.to.global.u64 	%rd7, %rd164;
	sub.s32 	%r1335, %r40, %r41;
	max.u32 	%r303, %r1335, 1;
	setp.lt.u32 	%p76, %r1335, 2;
	mov.b32 	%r1566, 0;
	@%p76 bra 	$L__BB5_117;
	and.b32  	%r1566, %r303, -2;
	neg.s32 	%r1553, %r1566;
	shl.b32 	%r1337, %r1, 19;
	shl.b32 	%r1338, %r3, 12;
	add.s32 	%r1339, %r1337, %r1338;
	shl.b32 	%r1340, %r1549, 4;
	add.s32 	%r1341, %r1339, %r1340;
	add.s32 	%r1552, %r1341, 4096;
	mov.b32 	%r1551, 0;
	mov.u64 	%rd167, mask_array_32;
$L__BB5_108:
	shr.u32 	%r1342, %r1550, %r1551;
	shl.b32 	%r1343, %r1342, 2;
	cvt.u64.u32 	%rd165, %r1343;
	and.b64  	%rd166, %rd165, 12;
	add.s64 	%rd168, %rd167, %rd166;
	ld.const.u32 	%r1344, [%rd168];
	shl.b32 	%r1345, %r1512, 1;
	or.b32  	%r316, %r1345, %r1344;
	shl.b32 	%r1346, %r1511, 1;
	or.b32  	%r1347, %r1346, %r1344;
	and.b32  	%r1348, %r1512, %r316;
	shl.b32 	%r1349, %r1348, 1;
	and.b32  	%r1350, %r1349, %r1347;
	and.b32  	%r317, %r1350, %r1512;
	shl.b32 	%r1351, %r1510, 1;
	or.b32  	%r1352, %r1351, %r1344;
	and.b32  	%r1353, %r1511, %r317;
	shl.b32 	%r1354, %r1353, 1;
	and.b32  	%r1355, %r1354, %r1352;
	and.b32  	%r318, %r1355, %r1511;
	shl.b32 	%r1356, %r1509, 1;
	or.b32  	%r1357, %r1356, %r1344;
	and.b32  	%r1358, %r1510, %r318;
	shl.b32 	%r1359, %r1358, 1;
	and.b32  	%r1360, %r1359, %r1357;
	and.b32  	%r319, %r1360, %r1510;
	shl.b32 	%r1361, %r1508, 1;
	or.b32  	%r1362, %r1361, %r1344;
	and.b32  	%r1363, %r1509, %r319;
	shl.b32 	%r1364, %r1363, 1;
	and.b32  	%r1365, %r1364, %r1362;
	and.b32  	%r320, %r1365, %r1509;
	shl.b32 	%r1366, %r1486, 1;
	or.b32  	%r1367, %r1366, %r1344;
	and.b32  	%r1368, %r1508, %r320;
	shl.b32 	%r1369, %r1368, 1;
	and.b32  	%r1370, %r1369, %r1367;
	and.b32  	%r321, %r1370, %r1508;
	and.b32  	%r1371, %r299, %r321;
	setp.ne.s32 	%p77, %r1371, 0;
	@%p77 bra 	$L__BB5_112;
	ld.volatile.global.u32 	%r1372, [match_count];
	setp.ge.u32 	%p78, %r1372, %r300;
	@%p78 bra 	$L__BB5_112;
	setp.gt.u32 	%p79, %r1552, %r302;
	@%p79 bra 	$L__BB5_112;
	atom.global.add.u32 	%r1373, [match_count], 1;
	mul.wide.u32 	%rd169, %r1373, 4;
	add.s64 	%rd170, %rd7, %rd169;
	st.global.u32 	[%rd170], %r1552;
$L__BB5_112:
	add.s32 	%r1374, %r1551, 2;
	shr.u32 	%r1375, %r1550, %r1374;
	shl.b32 	%r1376, %r1375, 2;
	cvt.u64.u32 	%rd171, %r1376;
	and.b64  	%rd172, %rd171, 12;
	add.s64 	%rd174, %rd167, %rd172;
	ld.const.u32 	%r1377, [%rd174];
	shl.b32 	%r1378, %r316, 1;
	or.b32  	%r1512, %r1378, %r1377;
	shl.b32 	%r1379, %r317, 1;
	or.b32  	%r1380, %r1379, %r1377;
	and.b32  	%r1381, %r316, %r1512;
	shl.b32 	%r1382, %r1381, 1;
	and.b32  	%r1383, %r1382, %r1380;
	and.b32  	%r1511, %r1383, %r316;
	shl.b32 	%r1384, %r318, 1;
	or.b32  	%r1385, %r1384, %r1377;
	and.b32  	%r1386, %r317, %r1511;
	shl.b32 	%r1387, %r1386, 1;
	and.b32  	%r1388, %r1387, %r1385;
	and.b32  	%r1510, %r1388, %r317;
	shl.b32 	%r1389, %r319, 1;
	or.b32  	%r1390, %r1389, %r1377;
	and.b32  	%r1391, %r318, %r1510;
	shl.b32 	%r1392, %r1391, 1;
	and.b32  	%r1393, %r1392, %r1390;
	and.b32  	%r1509, %r1393, %r318;
	shl.b32 	%r1394, %r320, 1;
	or.b32  	%r1395, %r1394, %r1377;
	and.b32  	%r1396, %r319, %r1509;
	shl.b32 	%r1397, %r1396, 1;
	and.b32  	%r1398, %r1397, %r1395;
	and.b32  	%r1508, %r1398, %r319;
	shl.b32 	%r1399, %r321, 1;
	or.b32  	%r1400, %r1399, %r1377;
	and.b32  	%r1401, %r320, %r1508;
	shl.b32 	%r1402, %r1401, 1;
	and.b32  	%r1403, %r1402, %r1400;
	and.b32  	%r1486, %r1403, %r320;
	and.b32  	%r1404, %r299, %r1486;
	setp.ne.s32 	%p80, %r1404, 0;
	@%p80 bra 	$L__BB5_116;
	ld.volatile.global.u32 	%r1405, [match_count];
	setp.ge.u32 	%p81, %r1405, %r300;
	@%p81 bra 	$L__BB5_116;
	add.s32 	%r328, %r1552, 1;
	setp.gt.u32 	%p82, %r328, %r302;
	@%p82 bra 	$L__BB5_116;
	atom.global.add.u32 	%r1406, [match_count], 1;
	mul.wide.u32 	%rd175, %r1406, 4;
	add.s64 	%rd176, %rd7, %rd175;
	st.global.u32 	[%rd176], %r328;
$L__BB5_116:
	add.s32 	%r1553, %r1553, 2;
	add.s32 	%r1552, %r1552, 2;
	add.s32 	%r1551, %r1551, 4;
	setp.ne.s32 	%p83, %r1553, 0;
	@%p83 bra 	$L__BB5_108;
$L__BB5_117:
	and.b32  	%r1407, %r303, 1;
	setp.eq.b32 	%p84, %r1407, 1;
	not.pred 	%p85, %p84;
	@%p85 bra 	$L__BB5_122;
	shl.b32 	%r1408, %r1566, 1;
	shr.u32 	%r1409, %r1550, %r1408;
	shl.b32 	%r1410, %r1409, 2;
	cvt.u64.u32 	%rd177, %r1410;
	and.b64  	%rd178, %rd177, 12;
	mov.u64 	%rd179, mask_array_32;
	add.s64 	%rd180, %rd179, %rd178;
	ld.const.u32 	%r1411, [%rd180];
	shl.b32 	%r1412, %r1512, 1;
	or.b32  	%r1413, %r1412, %r1411;
	shl.b32 	%r1414, %r1511, 1;
	or.b32  	%r1415, %r1414, %r1411;
	and.b32  	%r1416, %r1512, %r1413;
	shl.b32 	%r1417, %r1416, 1;
	and.b32  	%r1418, %r1417, %r1415;
	and.b32  	%r1419, %r1418, %r1512;
	shl.b32 	%r1420, %r1510, 1;
	or.b32  	%r1421, %r1420, %r1411;
	and.b32  	%r1422, %r1511, %r1419;
	shl.b32 	%r1423, %r1422, 1;
	and.b32  	%r1424, %r1423, %r1421;
	and.b32  	%r1425, %r1424, %r1511;
	shl.b32 	%r1426, %r1509, 1;
	or.b32  	%r1427, %r1426, %r1411;
	and.b32  	%r1428, %r1510, %r1425;
	shl.b32 	%r1429, %r1428, 1;
	and.b32  	%r1430, %r1429, %r1427;
	and.b32  	%r1431, %r1430, %r1510;
	shl.b32 	%r1432, %r1508, 1;
	or.b32  	%r1433, %r1432, %r1411;
	and.b32  	%r1434, %r1509, %r1431;
	shl.b32 	%r1435, %r1434, 1;
	and.b32  	%r1436, %r1435, %r1433;
	and.b32  	%r1437, %r1436, %r1509;
	shl.b32 	%r1438, %r1486, 1;
	or.b32  	%r1439, %r1438, %r1411;
	and.b32  	%r1440, %r1508, %r1437;
	shl.b32 	%r1441, %r1440, 1;
	and.b32  	%r1442, %r1441, %r1439;
	and.b32  	%r1443, %r1442, %r1508;
	and.b32  	%r1444, %r299, %r1443;
	setp.ne.s32 	%p86, %r1444, 0;
	@%p86 bra 	$L__BB5_122;
	ld.volatile.global.u32 	%r1445, [match_count];
	setp.ge.u32 	%p87, %r1445, %r300;
	@%p87 bra 	$L__BB5_122;
	shl.b32 	%r1446, %r301, 4;
	add.s32 	%r339, %r1566, %r1446;
	setp.gt.u32 	%p88, %r339, %r302;
	@%p88 bra 	$L__BB5_122;
	atom.global.add.u32 	%r1447, [match_count], 1;
	mul.wide.u32 	%rd181, %r1447, 4;
	add.s64 	%rd182, %rd7, %rd181;
	st.global.u32 	[%rd182], %r339;
$L__BB5_122:
	ret;

}
	// .globl	_Z15agrepKernel32K6v
.visible .entry _Z15agrepKernel32K6v()
{
	.reg .pred 	%p<89>;
	.reg .b32 	%r<1790>;
	.reg .b64 	%rd<183>;

	mov.u32 	%r1, %ctaid.x;
	shl.b32 	%r2, %r1, 15;
	mov.u32 	%r3, %tid.x;
	or.b32  	%r4, %r2, %r3;
	mad.lo.s32 	%r5, %r3, 255, %r4;
	ld.const.u32 	%r6, [overlapping_scodon_count];
	setp.eq.s32 	%p1, %r6, 1;
	mov.b32 	%r1678, 0;
	mov.b32 	%r1728, -1;
	mov.b32 	%r1727, -2;
	mov.b32 	%r1726, -4;
	mov.b32 	%r1725, -8;
	mov.b32 	%r1724, -16;
	mov.b32 	%r1723, -32;
	mov.b32 	%r1698, -64;
	ld.const.u64 	%rd1, [scodon];
	@%p1 bra 	$L__BB6_5;
	cvta.to.global.u64 	%rd2, %rd1;
	add.s32 	%r1678, %r6, -1;
	mov.b32 	%r1662, 0;
	mov.b32 	%r1728, -1;
	mov.b32 	%r1727, -2;
	mov.b32 	%r1726, -4;
	mov.b32 	%r1725, -8;
	mov.b32 	%r1724, -16;
	mov.b32 	%r1723, -32;
	mov.b32 	%r1698, -64;
	mov.u64 	%rd12, mask_array_32;
$L__BB6_2:
	shl.b32 	%r396, %r1662, 7;
	add.s32 	%r397, %r396, %r4;
	mul.wide.u32 	%rd8, %r397, 4;
	add.s64 	%rd9, %rd2, %rd8;
	ld.global.u32 	%r16, [%rd9];
	mov.b32 	%r1670, 0;
$L__BB6_3:
	shl.b32 	%r398, %r1670, 1;
	shr.u32 	%r399, %r16, %r398;
	shl.b32 	%r400, %r399, 2;
	cvt.u64.u32 	%rd10, %r400;
	and.b64  	%rd11, %rd10, 12;
	add.s64 	%rd13, %rd12, %rd11;
	ld.const.u32 	%r401, [%rd13];
	shl.b32 	%r402, %r1728, 1;
	or.b32  	%r403, %r402, %r401;
	shl.b32 	%r404, %r1727, 1;
	or.b32  	%r405, %r404, %r401;
	and.b32  	%r406, %r1728, %r403;
	shl.b32 	%r407, %r406, 1;
	and.b32  	%r408, %r407, %r405;
	and.b32  	%r409, %r408, %r1728;
	shl.b32 	%r410, %r1726, 1;
	or.b32  	%r411, %r410, %r401;
	and.b32  	%r412, %r1727, %r409;
	shl.b32 	%r413, %r412, 1;
	and.b32  	%r414, %r413, %r411;
	and.b32  	%r415, %r414, %r1727;
	shl.b32 	%r416, %r1725, 1;
	or.b32  	%r417, %r416, %r401;
	and.b32  	%r418, %r1726, %r415;
	shl.b32 	%r419, %r418, 1;
	and.b32  	%r420, %r419, %r417;
	and.b32  	%r421, %r420, %r1726;
	shl.b32 	%r422, %r1724, 1;
	or.b32  	%r423, %r422, %r401;
	and.b32  	%r424, %r1725, %r421;
	shl.b32 	%r425, %r424, 1;
	and.b32  	%r426, %r425, %r423;
	and.b32  	%r427, %r426, %r1725;
	shl.b32 	%r428, %r1723, 1;
	or.b32  	%r429, %r428, %r401;
	and.b32  	%r430, %r1724, %r427;
	shl.b32 	%r431, %r430, 1;
	and.b32  	%r432, %r431, %r429;
	and.b32  	%r433, %r432, %r1724;
	shl.b32 	%r434, %r1698, 1;
	or.b32  	%r435, %r434, %r401;
	and.b32  	%r436, %r1723, %r433;
	shl.b32 	%r437, %r436, 1;
	and.b32  	%r438, %r437, %r435;
	and.b32  	%r439, %r438, %r1723;
	add.s32 	%r440, %r398, 2;
	shr.u32 	%r441, %r16, %r440;
	shl.b32 	%r442, %r441, 2;
	cvt.u64.u32 	%rd14, %r442;
	and.b64  	%rd15, %rd14, 12;
	add.s64 	%rd16, %rd12, %rd15;
	ld.const.u32 	%r443, [%rd16];
	shl.b32 	%r444, %r403, 1;
	or.b32  	%r445, %r444, %r443;
	shl.b32 	%r446, %r409, 1;
	or.b32  	%r447, %r446, %r443;
	and.b32  	%r448, %r403, %r445;
	shl.b32 	%r449, %r448, 1;
	and.b32  	%r450, %r449, %r447;
	and.b32  	%r451, %r450, %r403;
	shl.b32 	%r452, %r415, 1;
	or.b32  	%r453, %r452, %r443;
	and.b32  	%r454, %r409, %r451;
	shl.b32 	%r455, %r454, 1;
	and.b32  	%r456, %r455, %r453;
	and.b32  	%r457, %r456, %r409;
	shl.b32 	%r458, %r421, 1;
	or.b32  	%r459, %r458, %r443;
	and.b32  	%r460, %r415, %r457;
	shl.b32 	%r461, %r460, 1;
	and.b32  	%r462, %r461, %r459;
	and.b32  	%r463, %r462, %r415;
	shl.b32 	%r464, %r427, 1;
	or.b32  	%r465, %r464, %r443;
	and.b32  	%r466, %r421, %r463;
	shl.b32 	%r467, %r466, 1;
	and.b32  	%r468, %r467, %r465;
	and.b32  	%r469, %r468, %r421;
	shl.b32 	%r470, %r433, 1;
	or.b32  	%r471, %r470, %r443;
	and.b32  	%r472, %r427, %r469;
	shl.b32 	%r473, %r472, 1;
	and.b32  	%r474, %r473, %r471;
	and.b32  	%r475, %r474, %r427;
	shl.b32 	%r476, %r439, 1;
	or.b32  	%r477, %r476, %r443;
	and.b32  	%r478, %r433, %r475;
	shl.b32 	%r479, %r478, 1;
	and.b32  	%r480, %r479, %r477;
	and.b32  	%r481, %r480, %r433;
	add.s32 	%r482, %r398, 4;
	shr.u32 	%r483, %r16, %r482;
	shl.b32 	%r484, %r483, 2;
	cvt.u64.u32 	%rd17, %r484;
	and.b64  	%rd18, %rd17, 12;
	add.s64 	%rd19, %rd12, %rd18;
	ld.const.u32 	%r485, [%rd19];
	shl.b32 	%r486, %r445, 1;
	or.b32  	%r487, %r486, %r485;
	shl.b32 	%r488, %r451, 1;
	or.b32  	%r489, %r488, %r485;
	and.b32  	%r490, %r445, %r487;
	shl.b32 	%r491, %r490, 1;
	and.b32  	%r492, %r491, %r489;
	and.b32  	%r493, %r492, %r445;
	shl.b32 	%r494, %r457, 1;
	or.b32  	%r495, %r494, %r485;
	and.b32  	%r496, %r451, %r493;
	shl.b32 	%r497, %r496, 1;
	and.b32  	%r498, %r497, %r495;
	and.b32  	%r499, %r498, %r451;
	shl.b32 	%r500, %r463, 1;
	or.b32  	%r501, %r500, %r485;
	and.b32  	%r502, %r457, %r499;
	shl.b32 	%r503, %r502, 1;
	and.b32  	%r504, %r503, %r501;
	and.b32  	%r505, %r504, %r457;
	shl.b32 	%r506, %r469, 1;
	or.b32  	%r507, %r506, %r485;
	and.b32  	%r508, %r463, %r505;
	shl.b32 	%r509, %r508, 1;
	and.b32  	%r510, %r509, %r507;
	and.b32  	%r511, %r510, %r463;
	shl.b32 	%r512, %r475, 1;
	or.b32  	%r513, %r512, %r485;
	and.b32  	%r514, %r469, %r511;
	shl.b32 	%r515, %r514, 1;
	and.b32  	%r516, %r515, %r513;
	and.b32  	%r517, %r516, %r469;
	shl.b32 	%r518, %r481, 1;
	or.b32  	%r519, %r518, %r485;
	and.b32  	%r520, %r475, %r517;
	shl.b32 	%r521, %r520, 1;
	and.b32  	%r522, %r521, %r519;
	and.b32  	%r523, %r522, %r475;
	add.s32 	%r524, %r398, 6;
	shr.u32 	%r525, %r16, %r524;
	shl.b32 	%r526, %r525, 2;
	cvt.u64.u32 	%rd20, %r526;
	and.b64  	%rd21, %rd20, 12;
	add.s64 	%rd22, %rd12, %rd21;
	ld.const.u32 	%r527, [%rd22];
	shl.b32 	%r528, %r487, 1;
	or.b32  	%r1728, %r528, %r527;
	shl.b32 	%r529, %r493, 1;
	or.b32  	%r530, %r529, %r527;
	and.b32  	%r531, %r487, %r1728;
	shl.b32 	%r532, %r531, 1;
	and.b32  	%r533, %r532, %r530;
	and.b32  	%r1727, %r533, %r487;
	shl.b32 	%r534, %r499, 1;
	or.b32  	%r535, %r534, %r527;
	and.b32  	%r536, %r493, %r1727;
	shl.b32 	%r537, %r536, 1;
	and.b32  	%r538, %r537, %r535;
	and.b32  	%r1726, %r538, %r493;
	shl.b32 	%r539, %r505, 1;
	or.b32  	%r540, %r539, %r527;
	and.b32  	%r541, %r499, %r1726;
	shl.b32 	%r542, %r541, 1;
	and.b32  	%r543, %r542, %r540;
	and.b32  	%r1725, %r543, %r499;
	shl.b32 	%r544, %r511, 1;
	or.b32  	%r545, %r544, %r527;
	and.b32  	%r546, %r505, %r1725;
	shl.b32 	%r547, %r546, 1;
	and.b32  	%r548, %r547, %r545;
	and.b32  	%r1724, %r548, %r505;
	shl.b32 	%r549, %r517, 1;
	or.b32  	%r550, %r549, %r527;
	and.b32  	%r551, %r511, %r1724;
	shl.b32 	%r552, %r551, 1;
	and.b32  	%r553, %r552, %r550;
	and.b32  	%r1723, %r553, %r511;
	shl.b32 	%r554, %r523, 1;
	or.b32  	%r555, %r554, %r527;
	and.b32  	%r556, %r517, %r1723;
	shl.b32 	%r557, %r556, 1;
	and.b32  	%r558, %r557, %r555;
	and.b32  	%r1698, %r558, %r517;
	sub.s32 	%r1670, %r482, %r1670;
	setp.ne.s32 	%p2, %r1670, 16;
	@%p2 bra 	$L__BB6_3;
	shl.b32 	%r559, %r3, 2;
	mov.u32 	%r560, scodon_header;
	add.s32 	%r561, %r560, %r559;
	shl.b32 	%r562, %r1662, 9;
	add.s32 	%r563, %r561, %r562;
	st.shared.u32 	[%r563], %r16;
	add.s32 	%r1662, %r1662, 1;
	setp.ne.s32 	%p3, %r1662, %r1678;
	@%p3 bra 	$L__BB6_2;
$L__BB6_5:
	cvta.to.global.u64 	%rd3, %rd1;
	shl.b32 	%r565, %r1678, 7;
	add.s32 	%r566, %r565, %r4;
	mul.wide.u32 	%rd23, %r566, 4;
	add.s64 	%rd24, %rd3, %rd23;
	ld.global.u32 	%r42, [%rd24];
	ld.const.u32 	%r567, [overlapping_character_count];
	add.s32 	%r43, %r567, 16;
	shl.b32 	%r44, %r6, 4;
	setp.eq.s32 	%p4, %r43, %r44;
	mov.b32 	%r1705, 0;
	@%p4 bra 	$L__BB6_12;
	sub.s32 	%r570, %r43, %r44;
	max.u32 	%r45, %r570, 1;
	and.b32  	%r46, %r45, 3;
	setp.lt.u32 	%p5, %r570, 4;
	mov.b32 	%r1705, 0;
	@%p5 bra 	$L__BB6_9;
	and.b32  	%r1705, %r45, -4;
	mov.b32 	%r1713, 0;
	mov.u64 	%rd27, mask_array_32;
$L__BB6_8:
	shl.b32 	%r572, %r1713, 1;
	shr.u32 	%r573, %r42, %r572;
	shl.b32 	%r574, %r573, 2;
	cvt.u64.u32 	%rd25, %r574;
	and.b64  	%rd26, %rd25, 12;
	add.s64 	%rd28, %rd27, %rd26;
	ld.const.u32 	%r575, [%rd28];
	shl.b32 	%r576, %r1728, 1;
	or.b32  	%r577, %r576, %r575;
	shl.b32 	%r578, %r1727, 1;
	or.b32  	%r579, %r578, %r575;
	and.b32  	%r580, %r1728, %r577;
	shl.b32 	%r581, %r580, 1;
	and.b32  	%r582, %r581, %r579;
	and.b32  	%r583, %r582, %r1728;
	shl.b32 	%r584, %r1726, 1;
	or.b32  	%r585, %r584, %r575;
	and.b32  	%r586, %r1727, %r583;
	shl.b32 	%r587, %r586, 1;
	and.b32  	%r588, %r587, %r585;
	and.b32  	%r589, %r588, %r1727;
	shl.b32 	%r590, %r1725, 1;
	or.b32  	%r591, %r590, %r575;
	and.b32  	%r592, %r1726, %r589;
	shl.b32 	%r593, %r592, 1;
	and.b32  	%r594, %r593, %r591;
	and.b32  	%r595, %r594, %r1726;
	shl.b32 	%r596, %r1724, 1;
	or.b32  	%r597, %r596, %r575;
	and.b32  	%r598, %r1725, %r595;
	shl.b32 	%r599, %r598, 1;
	and.b32  	%r600, %r599, %r597;
	and.b32  	%r601, %r600, %r1725;
	shl.b32 	%r602, %r1723, 1;
	or.b32  	%r603, %r602, %r575;
	and.b32  	%r604, %r1724, %r601;
	shl.b32 	%r605, %r604, 1;
	and.b32  	%r606, %r605, %r603;
	and.b32  	%r607, %r606, %r1724;
	shl.b32 	%r608, %r1698, 1;
	or.b32  	%r609, %r608, %r575;
	and.b32  	%r610, %r1723, %r607;
	shl.b32 	%r611, %r610, 1;
	and.b32  	%r612, %r611, %r609;
	and.b32  	%r613, %r612, %r1723;
	add.s32 	%r614, %r572, 2;
	shr.u32 	%r615, %r42, %r614;
	shl.b32 	%r616, %r615, 2;
	cvt.u64.u32 	%rd29, %r616;
	and.b64  	%rd30, %rd29, 12;
	add.s64 	%rd31, %rd27, %rd30;
	ld.const.u32 	%r617, [%rd31];
	shl.b32 	%r618, %r577, 1;
	or.b32  	%r619, %r618, %r617;
	shl.b32 	%r620, %r583, 1;
	or.b32  	%r621, %r620, %r617;
	and.b32  	%r622, %r577, %r619;
	shl.b32 	%r623, %r622, 1;
	and.b32  	%r624, %r623, %r621;
	and.b32  	%r625, %r624, %r577;
	shl.b32 	%r626, %r589, 1;
	or.b32  	%r627, %r626, %r617;
	and.b32  	%r628, %r583, %r625;
	shl.b32 	%r629, %r628, 1;
	and.b32  	%r630, %r629, %r627;
	and.b32  	%r631, %r630, %r583;
	shl.b32 	%r632, %r595, 1;
	or.b32  	%r633, %r632, %r617;
	and.b32  	%r634, %r589, %r631;
	shl.b32 	%r635, %r634, 1;
	and.b32  	%r636, %r635, %r633;
	and.b32  	%r637, %r636, %r589;
	shl.b32 	%r638, %r601, 1;
	or.b32  	%r639, %r638, %r617;
	and.b32  	%r640, %r595, %r637;
	shl.b32 	%r641, %r640, 1;
	and.b32  	%r642, %r641, %r639;
	and.b32  	%r643, %r642, %r595;
	shl.b32 	%r644, %r607, 1;
	or.b32  	%r645, %r644, %r617;
	and.b32  	%r646, %r601, %r643;
	shl.b32 	%r647, %r646, 1;
	and.b32  	%r648, %r647, %r645;
	and.b32  	%r649, %r648, %r601;
	shl.b32 	%r650, %r613, 1;
	or.b32  	%r651, %r650, %r617;
	and.b32  	%r652, %r607, %r649;
	shl.b32 	%r653, %r652, 1;
	and.b32  	%r654, %r653, %r651;
	and.b32  	%r655, %r654, %r607;
	add.s32 	%r656, %r572, 4;
	shr.u32 	%r657, %r42, %r656;
	shl.b32 	%r658, %r657, 2;
	cvt.u64.u32 	%rd32, %r658;
	and.b64  	%rd33, %rd32, 12;
	add.s64 	%rd34, %rd27, %rd33;
	ld.const.u32 	%r659, [%rd34];
	shl.b32 	%r660, %r619, 1;
	or.b32  	%r661, %r660, %r659;
	shl.b32 	%r662, %r625, 1;
	or.b32  	%r663, %r662, %r659;
	and.b32  	%r664, %r619, %r661;
	shl.b32 	%r665, %r664, 1;
	and.b32  	%r666, %r665, %r663;
	and.b32  	%r667, %r666, %r619;
	shl.b32 	%r668, %r631, 1;
	or.b32  	%r669, %r668, %r659;
	and.b32  	%r670, %r625, %r667;
	shl.b32 	%r671, %r670, 1;
	and.b32  	%r672, %r671, %r669;
	and.b32  	%r673, %r672, %r625;
	shl.b32 	%r674, %r637, 1;
	or.b32  	%r675, %r674, %r659;
	and.b32  	%r676, %r631, %r673;
	shl.b32 	%r677, %r676, 1;
	and.b32  	%r678, %r677, %r675;
	and.b32  	%r679, %r678, %r631;
	shl.b32 	%r680, %r643, 1;
	or.b32  	%r681, %r680, %r659;
	and.b32  	%r682, %r637, %r679;
	shl.b32 	%r683, %r682, 1;
	and.b32  	%r684, %r683, %r681;
	and.b32  	%r685, %r684, %r637;
	shl.b32 	%r686, %r649, 1;
	or.b32  	%r687, %r686, %r659;
	and.b32  	%r688, %r643, %r685;
	shl.b32 	%r689, %r688, 1;
	and.b32  	%r690, %r689, %r687;
	and.b32  	%r691, %r690, %r643;
	shl.b32 	%r692, %r655, 1;
	or.b32  	%r693, %r692, %r659;
	and.b32  	%r694, %r649, %r691;
	shl.b32 	%r695, %r694, 1;
	and.b32  	%r696, %r695, %r693;
	and.b32  	%r697, %r696, %r649;
	add.s32 	%r698, %r572, 6;
	shr.u32 	%r699, %r42, %r698;
	shl.b32 	%r700, %r699, 2;
	cvt.u64.u32 	%rd35, %r700;
	and.b64  	%rd36, %rd35, 12;
	add.s64 	%rd37, %rd27, %rd36;
	ld.const.u32 	%r701, [%rd37];
	shl.b32 	%r702, %r661, 1;
	or.b32  	%r1728, %r702, %r701;
	shl.b32 	%r703, %r667, 1;
	or.b32  	%r704, %r703, %r701;
	and.b32  	%r705, %r661, %r1728;
	shl.b32 	%r706, %r705, 1;
	and.b32  	%r707, %r706, %r704;
	and.b32  	%r1727, %r707, %r661;
	shl.b32 	%r708, %r673, 1;
	or.b32  	%r709, %r708, %r701;
	and.b32  	%r710, %r667, %r1727;
	shl.b32 	%r711, %r710, 1;
	and.b32  	%r712, %r711, %r709;
	and.b32  	%r1726, %r712, %r667;
	shl.b32 	%r713, %r679, 1;
	or.b32  	%r714, %r713, %r701;
	and.b32  	%r715, %r673, %r1726;
	shl.b32 	%r716, %r715, 1;
	and.b32  	%r717, %r716, %r714;
	and.b32  	%r1725, %r717, %r673;
	shl.b32 	%r718, %r685, 1;
	or.b32  	%r719, %r718, %r701;
	and.b32  	%r720, %r679, %r1725;
	shl.b32 	%r721, %r720, 1;
	and.b32  	%r722, %r721, %r719;
	and.b32  	%r1724, %r722, %r679;
	shl.b32 	%r723, %r691, 1;
	or.b32  	%r724, %r723, %r701;
	and.b32  	%r725, %r685, %r1724;
	shl.b32 	%r726, %r725, 1;
	and.b32  	%r727, %r726, %r724;
	and.b32  	%r1723, %r727, %r685;
	shl.b32 	%r728, %r697, 1;
	or.b32  	%r729, %r728, %r701;
	and.b32  	%r730, %r691, %r1723;
	shl.b32 	%r731, %r730, 1;
	and.b32  	%r732, %r731, %r729;
	and.b32  	%r1698, %r732, %r691;
	sub.s32 	%r1713, %r656, %r1713;
	setp.eq.s32 	%p6, %r1713, %r1705;
	@%p6 bra 	$L__BB6_9;
	bra.uni 	$L__BB6_8;
$L__BB6_9:
	setp.eq.s32 	%p7, %r46, 0;
	@%p7 bra 	$L__BB6_12;
	mov.b32 	%r1697, 0;
	mov.u64 	%rd40, mask_array_32;
	mov.u32 	%r1690, %r1723;
	mov.u32 	%r1691, %r1724;
	mov.u32 	%r1692, %r1725;
	mov.u32 	%r1693, %r1726;
	mov.u32 	%r1694, %r1727;
	mov.u32 	%r1695, %r1728;
$L__BB6_11:
	.pragma "nounroll";
	shl.b32 	%r734, %r1705, 1;
	shr.u32 	%r735, %r42, %r734;
	shl.b32 	%r736, %r735, 2;
	cvt.u64.u32 	%rd38, %r736;
	and.b64  	%rd39, %rd38, 12;
	add.s64 	%rd41, %rd40, %rd39;
	ld.const.u32 	%r737, [%rd41];
	shl.b32 	%r738, %r1695, 1;
	or.b32  	%r1728, %r738, %r737;
	shl.b32 	%r739, %r1694, 1;
	or.b32  	%r740, %r739, %r737;
	and.b32  	%r741, %r1695, %r1728;
	shl.b32 	%r742, %r741, 1;
	and.b32  	%r743, %r742, %r740;
	and.b32  	%r1727, %r743, %r1695;
	shl.b32 	%r744, %r1693, 1;
	or.b32  	%r745, %r744, %r737;
	and.b32  	%r746, %r1694, %r1727;
	shl.b32 	%r747, %r746, 1;
	and.b32  	%r748, %r747, %r745;
	and.b32  	%r1726, %r748, %r1694;
	shl.b32 	%r749, %r1692, 1;
	or.b32  	%r750, %r749, %r737;
	and.b32  	%r751, %r1693, %r1726;
	shl.b32 	%r752, %r751, 1;
	and.b32  	%r753, %r752, %r750;
	and.b32  	%r1725, %r753, %r1693;
	shl.b32 	%r754, %r1691, 1;
	or.b32  	%r755, %r754, %r737;
	and.b32  	%r756, %r1692, %r1725;
	shl.b32 	%r757, %r756, 1;
	and.b32  	%r758, %r757, %r755;
	and.b32  	%r1724, %r758, %r1692;
	shl.b32 	%r759, %r1690, 1;
	or.b32  	%r760, %r759, %r737;
	and.b32  	%r761, %r1691, %r1724;
	shl.b32 	%r762, %r761, 1;
	and.b32  	%r763, %r762, %r760;
	and.b32  	%r1723, %r763, %r1691;
	shl.b32 	%r764, %r1698, 1;
	or.b32  	%r765, %r764, %r737;
	and.b32  	%r766, %r1690, %r1723;
	shl.b32 	%r767, %r766, 1;
	and.b32  	%r768, %r767, %r765;
	and.b32  	%r1698, %r768, %r1690;
	add.s32 	%r1705, %r1705, 1;
	add.s32 	%r1697, %r1697, 1;
	setp.ne.s32 	%p8, %r1697, %r46;
	mov.u32 	%r1690, %r1723;
	mov.u32 	%r1691, %r1724;
	mov.u32 	%r1692, %r1725;
	mov.u32 	%r1693, %r1726;
	mov.u32 	%r1694, %r1727;
	mov.u32 	%r1695, %r1728;
	@%p8 bra 	$L__BB6_11;
$L__BB6_12:
	setp.gt.u32 	%p9, %r1705, 15;
	@%p9 bra 	$L__BB6_19;
	ld.const.u32 	%r84, [test_bit_32];
	ld.const.u32 	%r85, [max_match_count];
	add.s32 	%r769, %r1678, %r5;
	shl.b32 	%r86, %r769, 4;
	ld.const.u32 	%r87, [character_count];
	ld.const.u64 	%rd42, [match];
	cvta.to.global.u64 	%rd4, %rd42;
	mov.u64 	%rd45, mask_array_32;
$L__BB6_14:
	mov.u32 	%r110, %r1728;
	mov.u32 	%r109, %r1727;
	mov.u32 	%r108, %r1726;
	mov.u32 	%r107, %r1725;
	mov.u32 	%r106, %r1724;
	mov.u32 	%r105, %r1723;
	shl.b32 	%r770, %r1705, 1;
	shr.u32 	%r771, %r42, %r770;
	shl.b32 	%r772, %r771, 2;
	cvt.u64.u32 	%rd43, %r772;
	and.b64  	%rd44, %rd43, 12;
	add.s64 	%rd46, %rd45, %rd44;
	ld.const.u32 	%r773, [%rd46];
	shl.b32 	%r774, %r110, 1;
	or.b32  	%r1728, %r774, %r773;
	shl.b32 	%r775, %r109, 1;
	or.b32  	%r776, %r775, %r773;
	and.b32  	%r777, %r110, %r1728;
	shl.b32 	%r778, %r777, 1;
	and.b32  	%r779, %r778, %r776;
	and.b32  	%r1727, %r779, %r110;
	shl.b32 	%r780, %r108, 1;
	or.b32  	%r781, %r780, %r773;
	and.b32  	%r782, %r109, %r1727;
	shl.b32 	%r783, %r782, 1;
	and.b32  	%r784, %r783, %r781;
	and.b32  	%r1726, %r784, %r109;
	shl.b32 	%r785, %r107, 1;
	or.b32  	%r786, %r785, %r773;
	and.b32  	%r787, %r108, %r1726;
	shl.b32 	%r788, %r787, 1;
	and.b32  	%r789, %r788, %r786;
	and.b32  	%r1725, %r789, %r108;
	shl.b32 	%r790, %r106, 1;
	or.b32  	%r791, %r790, %r773;
	and.b32  	%r792, %r107, %r1725;
	shl.b32 	%r793, %r792, 1;
	and.b32  	%r794, %r793, %r791;
	and.b32  	%r1724, %r794, %r107;
	shl.b32 	%r795, %r105, 1;
	or.b32  	%r796, %r795, %r773;
	and.b32  	%r797, %r106, %r1724;
	shl.b32 	%r798, %r797, 1;
	and.b32  	%r799, %r798, %r796;
	and.b32  	%r1723, %r799, %r106;
	shl.b32 	%r800, %r1698, 1;
	or.b32  	%r801, %r800, %r773;
	and.b32  	%r802, %r105, %r1723;
	shl.b32 	%r803, %r802, 1;
	and.b32  	%r804, %r803, %r801;
	and.b32  	%r1698, %r804, %r105;
	and.b32  	%r805, %r84, %r1698;
	setp.ne.s32 	%p10, %r805, 0;
	@%p10 bra 	$L__BB6_18;
	ld.volatile.global.u32 	%r806, [match_count];
	setp.ge.u32 	%p11, %r806, %r85;
	@%p11 bra 	$L__BB6_18;
	add.s32 	%r119, %r1705, %r86;
	setp.gt.u32 	%p12, %r119, %r87;
	@%p12 bra 	$L__BB6_18;
	atom.global.add.u32 	%r807, [match_count], 1;
	mul.wide.u32 	%rd47, %r807, 4;
	add.s64 	%rd48, %rd4, %rd47;
	st.global.u32 	[%rd48], %r119;
$L__BB6_18:
	add.s32 	%r1705, %r1705, 1;
	setp.ne.s32 	%p13, %r1705, 16;
	@%p13 bra 	$L__BB6_14;
$L__BB6_19:
	shl.b32 	%r808, %r1678, 9;
	mov.u32 	%r809, scodon_header;
	add.s32 	%r810, %r809, %r808;
	shl.b32 	%r811, %r3, 2;
	add.s32 	%r812, %r810, %r811;
	st.shared.u32 	[%r812], %r42;
	bar.sync 	0;
	add.s32 	%r1743, %r1678, 1;
	setp.gt.u32 	%p14, %r1743, 255;
	@%p14 bra 	$L__BB6_86;
	ld.const.u32 	%r129, [test_bit_32];
	ld.const.u32 	%r130, [max_match_count];
	ld.const.u32 	%r131, [character_count];
	ld.const.u64 	%rd49, [match];
	cvta.to.global.u64 	%rd5, %rd49;
	mov.u64 	%rd54, mask_array_32;
$L__BB6_21:
	shl.b32 	%r813, %r1743, 7;
	add.s32 	%r814, %r813, %r4;
	mul.wide.u32 	%rd50, %r814, 4;
	add.s64 	%rd51, %rd3, %rd50;
	ld.global.u32 	%r152, [%rd51];
	shl.b32 	%r815, %r152, 2;
	cvt.u64.u32 	%rd52, %r815;
	and.b64  	%rd53, %rd52, 12;
	add.s64 	%rd55, %rd54, %rd53;
	ld.const.u32 	%r816, [%rd55];
	shl.b32 	%r817, %r1728, 1;
	or.b32  	%r153, %r817, %r816;
	shl.b32 	%r818, %r1727, 1;
	or.b32  	%r819, %r818, %r816;
	and.b32  	%r820, %r1728, %r153;
	shl.b32 	%r821, %r820, 1;
	and.b32  	%r822, %r821, %r819;
	and.b32  	%r154, %r822, %r1728;
	shl.b32 	%r823, %r1726, 1;
	or.b32  	%r824, %r823, %r816;
	and.b32  	%r825, %r1727, %r154;
	shl.b32 	%r826, %r825, 1;
	and.b32  	%r827, %r826, %r824;
	and.b32  	%r155, %r827, %r1727;
	shl.b32 	%r828, %r1725, 1;
	or.b32  	%r829, %r828, %r816;
	and.b32  	%r830, %r1726, %r155;
	shl.b32 	%r831, %r830, 1;
	and.b32  	%r832, %r831, %r829;
	and.b32  	%r156, %r832, %r1726;
	shl.b32 	%r833, %r1724, 1;
	or.b32  	%r834, %r833, %r816;
	and.b32  	%r835, %r1725, %r156;
	shl.b32 	%r836, %r835, 1;
	and.b32  	%r837, %r836, %r834;
	and.b32  	%r157, %r837, %r1725;
	shl.b32 	%r838, %r1723, 1;
	or.b32  	%r839, %r838, %r816;
	and.b32  	%r840, %r1724, %r157;
	shl.b32 	%r841, %r840, 1;
	and.b32  	%r842, %r841, %r839;
	and.b32  	%r158, %r842, %r1724;
	shl.b32 	%r843, %r1698, 1;
	or.b32  	%r844, %r843, %r816;
	and.b32  	%r845, %r1723, %r158;
	shl.b32 	%r846, %r845, 1;
	and.b32  	%r847, %r846, %r844;
	and.b32  	%r159, %r847, %r1723;
	and.b32  	%r848, %r129, %r159;
	setp.ne.s32 	%p15, %r848, 0;
	@%p15 bra 	$L__BB6_25;
	ld.volatile.global.u32 	%r849, [match_count];
	setp.ge.u32 	%p16, %r849, %r130;
	@%p16 bra 	$L__BB6_25;
	add.s32 	%r850, %r1743, %r5;
	shl.b32 	%r160, %r850, 4;
	setp.gt.u32 	%p17, %r160, %r131;
	@%p17 bra 	$L__BB6_25;
	atom.global.add.u32 	%r851, [match_count], 1;
	mul.wide.u32 	%rd56, %r851, 4;
	add.s64 	%rd57, %rd5, %rd56;
	st.global.u32 	[%rd57], %r160;
$L__BB6_25:
	cvt.u64.u32 	%rd58, %r152;
	and.b64  	%rd59, %rd58, 12;
	add.s64 	%rd61, %rd54, %rd59;
	ld.const.u32 	%r852, [%rd61];
	shl.b32 	%r853, %r153, 1;
	or.b32  	%r161, %r853, %r852;
	shl.b32 	%r854, %r154, 1;
	or.b32  	%r855, %r854, %r852;
	and.b32  	%r856, %r153, %r161;
	shl.b32 	%r857, %r856, 1;
	and.b32  	%r858, %r857, %r855;
	and.b32  	%r162, %r858, %r153;
	shl.b32 	%r859, %r155, 1;
	or.b32  	%r860, %r859, %r852;
	and.b32  	%r861, %r154, %r162;
	shl.b32 	%r862, %r861, 1;
	and.b32  	%r863, %r862, %r860;
	and.b32  	%r163, %r863, %r154;
	shl.b32 	%r864, %r156, 1;
	or.b32  	%r865, %r864, %r852;
	and.b32  	%r866, %r155, %r163;
	shl.b32 	%r867, %r866, 1;
	and.b32  	%r868, %r867, %r865;
	and.b32  	%r164, %r868, %r155;
	shl.b32 	%r869, %r157, 1;
	or.b32  	%r870, %r869, %r852;
	and.b32  	%r871, %r156, %r164;
	shl.b32 	%r872, %r871, 1;
	and.b32  	%r873, %r872, %r870;
	and.b32  	%r165, %r873, %r156;
	shl.b32 	%r874, %r158, 1;
	or.b32  	%r875, %r874, %r852;
	and.b32  	%r876, %r157, %r165;
	shl.b32 	%r877, %r876, 1;
	and.b32  	%r878, %r877, %r875;
	and.b32  	%r166, %r878, %r157;
	shl.b32 	%r879, %r159, 1;
	or.b32  	%r880, %r879, %r852;
	and.b32  	%r881, %r158, %r166;
	shl.b32 	%r882, %r881, 1;
	and.b32  	%r883, %r882, %r880;
	and.b32  	%r167, %r883, %r158;
	and.b32  	%r884, %r129, %r167;
	setp.ne.s32 	%p18, %r884, 0;
	@%p18 bra 	$L__BB6_29;
	ld.volatile.global.u32 	%r885, [match_count];
	setp.ge.u32 	%p19, %r885, %r130;
	@%p19 bra 	$L__BB6_29;
	add.s32 	%r886, %r1743, %r5;
	shl.b32 	%r168, %r886, 4;
	setp.ge.u32 	%p20, %r168, %r131;
	@%p20 bra 	$L__BB6_29;
	add.s32 	%r887, %r168, 1;
	atom.global.add.u32 	%r888, [match_count], 1;
	mul.wide.u32 	%rd62, %r888, 4;
	add.s64 	%rd63, %rd5, %rd62;
	st.global.u32 	[%rd63], %r887;
$L__BB6_29:
	shr.u32 	%r889, %r152, 2;
	cvt.u64.u32 	%rd64, %r889;
	and.b64  	%rd65, %rd64, 12;
	add.s64 	%rd67, %rd54, %rd65;
	ld.const.u32 	%r890, [%rd67];
	shl.b32 	%r891, %r161, 1;
	or.b32  	%r169, %r891, %r890;
	shl.b32 	%r892, %r162, 1;
	or.b32  	%r893, %r892, %r890;
	and.b32  	%r894, %r161, %r169;
	shl.b32 	%r895, %r894, 1;
	and.b32  	%r896, %r895, %r893;
	and.b32  	%r170, %r896, %r161;
	shl.b32 	%r897, %r163, 1;
	or.b32  	%r898, %r897, %r890;
	and.b32  	%r899, %r162, %r170;
	shl.b32 	%r900, %r899, 1;
	and.b32  	%r901, %r900, %r898;
	and.b32  	%r171, %r901, %r162;
	shl.b32 	%r902, %r164, 1;
	or.b32  	%r903, %r902, %r890;
	and.b32  	%r904, %r163, %r171;
	shl.b32 	%r905, %r904, 1;
	and.b32  	%r906, %r905, %r903;
	and.b32  	%r172, %r906, %r163;
	shl.b32 	%r907, %r165, 1;
	or.b32  	%r908, %r907, %r890;
	and.b32  	%r909, %r164, %r172;
	shl.b32 	%r910, %r909, 1;
	and.b32  	%r911, %r910, %r908;
	and.b32  	%r173, %r911, %r164;
	shl.b32 	%r912, %r166, 1;
	or.b32  	%r913, %r912, %r890;
	and.b32  	%r914, %r165, %r173;
	shl.b32 	%r915, %r914, 1;
	and.b32  	%r916, %r915, %r913;
	and.b32  	%r174, %r916, %r165;
	shl.b32 	%r917, %r167, 1;
	or.b32  	%r918, %r917, %r890;
	and.b32  	%r919, %r166, %r174;
	shl.b32 	%r920, %r919, 1;
	and.b32  	%r921, %r920, %r918;
	and.b32  	%r175, %r921, %r166;
	and.b32  	%r922, %r129, %r175;
	setp.ne.s32 	%p21, %r922, 0;
	@%p21 bra 	$L__BB6_33;
	ld.volatile.global.u32 	%r923, [match_count];
	setp.ge.u32 	%p22, %r923, %r130;
	@%p22 bra 	$L__BB6_33;
	add.s32 	%r924, %r1743, %r5;
	shl.b32 	%r925, %r924, 4;
	or.b32  	%r176, %r925, 2;
	setp.gt.u32 	%p23, %r176, %r131;
	@%p23 bra 	$L__BB6_33;
	atom.global.add.u32 	%r926, [match_count], 1;
	mul.wide.u32 	%rd68, %r926, 4;
	add.s64 	%rd69, %rd5, %rd68;
	st.global.u32 	[%rd69], %r176;
$L__BB6_33:
	shr.u32 	%r927, %r152, 4;
	cvt.u64.u32 	%rd70, %r927;
	and.b64  	%rd71, %rd70, 12;
	add.s64 	%rd73, %rd54, %rd71;
	ld.const.u32 	%r928, [%rd73];
	shl.b32 	%r929, %r169, 1;
	or.b32  	%r177, %r929, %r928;
	shl.b32 	%r930, %r170, 1;
	or.b32  	%r931, %r930, %r928;
	and.b32  	%r932, %r169, %r177;
	shl.b32 	%r933, %r932, 1;
	and.b32  	%r934, %r933, %r931;
	and.b32  	%r178, %r934, %r169;
	shl.b32 	%r935, %r171, 1;
	or.b32  	%r936, %r935, %r928;
	and.b32  	%r937, %r170, %r178;
	shl.b32 	%r938, %r937, 1;
	and.b32  	%r939, %r938, %r936;
	and.b32  	%r179, %r939, %r170;
	shl.b32 	%r940, %r172, 1;
	or.b32  	%r941, %r940, %r928;
	and.b32  	%r942, %r171, %r179;
	shl.b32 	%r943, %r942, 1;
	and.b32  	%r944, %r943, %r941;
	and.b32  	%r180, %r944, %r171;
	shl.b32 	%r945, %r173, 1;
	or.b32  	%r946, %r945, %r928;
	and.b32  	%r947, %r172, %r180;
	shl.b32 	%r948, %r947, 1;
	and.b32  	%r949, %r948, %r946;
	and.b32  	%r181, %r949, %r172;
	shl.b32 	%r950, %r174, 1;
	or.b32  	%r951, %r950, %r928;
	and.b32  	%r952, %r173, %r181;
	shl.b32 	%r953, %r952, 1;
	and.b32  	%r954, %r953, %r951;
	and.b32  	%r182, %r954, %r173;
	shl.b32 	%r955, %r175, 1;
	or.b32  	%r956, %r955, %r928;
	and.b32  	%r957, %r174, %r182;
	shl.b32 	%r958, %r957, 1;
	and.b32  	%r959, %r958, %r956;
	and.b32  	%r183, %r959, %r174;
	and.b32  	%r960, %r129, %r183;
	setp.ne.s32 	%p24, %r960, 0;
	@%p24 bra 	$L__BB6_37;
	ld.volatile.global.u32 	%r961, [match_count];
	setp.ge.u32 	%p25, %r961, %r130;
	@%p25 bra 	$L__BB6_37;
	add.s32 	%r962, %r1743, %r5;
	shl.b32 	%r963, %r962, 4;
	or.b32  	%r184, %r963, 3;
	setp.gt.u32 	%p26, %r184, %r131;
	@%p26 bra 	$L__BB6_37;
	atom.global.add.u32 	%r964, [match_count], 1;
	mul.wide.u32 	%rd74, %r964, 4;
	add.s64 	%rd75, %rd5, %rd74;
	st.global.u32 	[%rd75], %r184;
$L__BB6_37:
	shr.u32 	%r965, %r152, 6;
	cvt.u64.u32 	%rd76, %r965;
	and.b64  	%rd77, %rd76, 12;
	add.s64 	%rd79, %rd54, %rd77;
	ld.const.u32 	%r966, [%rd79];
	shl.b32 	%r967, %r177, 1;
	or.b32  	%r185, %r967, %r966;
	shl.b32 	%r968, %r178, 1;
	or.b32  	%r969, %r968, %r966;
	and.b32  	%r970, %r177, %r185;
	shl.b32 	%r971, %r970, 1;
	and.b32  	%r972, %r971, %r969;
	and.b32  	%r186, %r972, %r177;
	shl.b32 	%r973, %r179, 1;
	or.b32  	%r974, %r973, %r966;
	and.b32  	%r975, %r178, %r186;
	shl.b32 	%r976, %r975, 1;
	and.b32  	%r977, %r976, %r974;
	and.b32  	%r187, %r977, %r178;
	shl.b32 	%r978, %r180, 1;
	or.b32  	%r979, %r978, %r966;
	and.b32  	%r980, %r179, %r187;
	shl.b32 	%r981, %r980, 1;
	and.b32  	%r982, %r981, %r979;
	and.b32  	%r188, %r982, %r179;
	shl.b32 	%r983, %r181, 1;
	or.b32  	%r984, %r983, %r966;
	and.b32  	%r985, %r180, %r188;
	shl.b32 	%r986, %r985, 1;
	and.b32  	%r987, %r986, %r984;
	and.b32  	%r189, %r987, %r180;
	shl.b32 	%r988, %r182, 1;
	or.b32  	%r989, %r988, %r966;
	and.b32  	%r990, %r181, %r189;
	shl.b32 	%r991, %r990, 1;
	and.b32  	%r992, %r991, %r989;
	and.b32  	%r190, %r992, %r181;
	shl.b32 	%r993, %r183, 1;
	or.b32  	%r994, %r993, %r966;
	and.b32  	%r995, %r182, %r190;
	shl.b32 	%r996, %r995, 1;
	and.b32  	%r997, %r996, %r994;
	and.b32  	%r191, %r997, %r182;
	and.b32  	%r998, %r129, %r191;
	setp.ne.s32 	%p27, %r998, 0;
	@%p27 bra 	$L__BB6_41;
	ld.volatile.global.u32 	%r999, [match_count];
	setp.ge.u32 	%p28, %r999, %r130;
	@%p28 bra 	$L__BB6_41;
	add.s32 	%r1000, %r1743, %r5;
	shl.b32 	%r1001, %r1000, 4;
	or.b32  	%r192, %r1001, 4;
	setp.gt.u32 	%p29, %r192, %r131;
	@%p29 bra 	$L__BB6_41;
	atom.global.add.u32 	%r1002, [match_count], 1;
	mul.wide.u32 	%rd80, %r1002, 4;
	add.s64 	%rd81, %rd5, %rd80;
	st.global.u32 	[%rd81], %r192;
$L__BB6_41:
	shr.u32 	%r1003, %r152, 8;
	cvt.u64.u32 	%rd82, %r1003;
	and.b64  	%rd83, %rd82, 12;
	add.s64 	%rd85, %rd54, %rd83;
	ld.const.u32 	%r1004, [%rd85];
	shl.b32 	%r1005, %r185, 1;
	or.b32  	%r193, %r1005, %r1004;
	shl.b32 	%r1006, %r186, 1;
	or.b32  	%r1007, %r1006, %r1004;
	and.b32  	%r1008, %r185, %r193;
	shl.b32 	%r1009, %r1008, 1;
	and.b32  	%r1010, %r1009, %r1007;
	and.b32  	%r194, %r1010, %r185;
	shl.b32 	%r1011, %r187, 1;
	or.b32  	%r1012, %r1011, %r1004;
	and.b32  	%r1013, %r186, %r194;
	shl.b32 	%r1014, %r1013, 1;
	and.b32  	%r1015, %r1014, %r1012;
	and.b32  	%r195, %r1015, %r186;
	shl.b32 	%r1016, %r188, 1;
	or.b32  	%r1017, %r1016, %r1004;
	and.b32  	%r1018, %r187, %r195;
	shl.b32 	%r1019, %r1018, 1;
	and.b32  	%r1020, %r1019, %r1017;
	and.b32  	%r196, %r1020, %r187;
	shl.b32 	%r1021, %r189, 1;
	or.b32  	%r1022, %r1021, %r1004;
	and.b32  	%r1023, %r188, %r196;
	shl.b32 	%r1024, %r1023, 1;
	and.b32  	%r1025, %r1024, %r1022;
	and.b32  	%r197, %r1025, %r188;
	shl.b32 	%r1026, %r190, 1;
	or.b32  	%r1027, %r1026, %r1004;
	and.b32  	%r1028, %r189, %r197;
	shl.b32 	%r1029, %r1028, 1;
	and.b32  	%r1030, %r1029, %r1027;
	and.b32  	%r198, %r1030, %r189;
	shl.b32 	%r1031, %r191, 1;
	or.b32  	%r1032, %r1031, %r1004;
	and.b32  	%r1033, %r190, %r198;
	shl.b32 	%r1034, %r1033, 1;
	and.b32  	%r1035, %r1034, %r1032;
	and.b32  	%r199, %r1035, %r190;
	and.b32  	%r1036, %r129, %r199;
	setp.ne.s32 	%p30, %r1036, 0;
	@%p30 bra 	$L__BB6_45;
	ld.volatile.global.u32 	%r1037, [match_count];
	setp.ge.u32 	%p31, %r1037, %r130;
	@%p31 bra 	$L__BB6_45;
	add.s32 	%r1038, %r1743, %r5;
	shl.b32 	%r1039, %r1038, 4;
	or.b32  	%r200, %r1039, 5;
	setp.gt.u32 	%p32, %r200, %r131;
	@%p32 bra 	$L__BB6_45;
	atom.global.add.u32 	%r1040, [match_count], 1;
	mul.wide.u32 	%rd86, %r1040, 4;
	add.s64 	%rd87, %rd5, %rd86;
	st.global.u32 	[%rd87], %r200;
$L__BB6_45:
	shr.u32 	%r1041, %r152, 10;
	cvt.u64.u32 	%rd88, %r1041;
	and.b64  	%rd89, %rd88, 12;
	add.s64 	%rd91, %rd54, %rd89;
	ld.const.u32 	%r1042, [%rd91];
	shl.b32 	%r1043, %r193, 1;
	or.b32  	%r201, %r1043, %r1042;
	shl.b32 	%r1044, %r194, 1;
	or.b32  	%r1045, %r1044, %r1042;
	and.b32  	%r1046, %r193, %r201;
	shl.b32 	%r1047, %r1046, 1;
	and.b32  	%r1048, %r1047, %r1045;
	and.b32  	%r202, %r1048, %r193;
	shl.b32 	%r1049, %r195, 1;
	or.b32  	%r1050, %r1049, %r1042;
	and.b32  	%r1051, %r194, %r202;
	shl.b32 	%r1052, %r1051, 1;
	and.b32  	%r1053, %r1052, %r1050;
	and.b32  	%r203, %r1053, %r194;
	shl.b32 	%r1054, %r196, 1;
	or.b32  	%r1055, %r1054, %r1042;
	and.b32  	%r1056, %r195, %r203;
	shl.b32 	%r1057, %r1056, 1;
	and.b32  	%r1058, %r1057, %r1055;
	and.b32  	%r204, %r1058, %r195;
	shl.b32 	%r1059, %r197, 1;
	or.b32  	%r1060, %r1059, %r1042;
	and.b32  	%r1061, %r196, %r204;
	shl.b32 	%r1062, %r1061, 1;
	and.b32  	%r1063, %r1062, %r1060;
	and.b32  	%r205, %r1063, %r196;
	shl.b32 	%r1064, %r198, 1;
	or.b32  	%r1065, %r1064, %r1042;
	and.b32  	%r1066, %r197, %r205;
	shl.b32 	%r1067, %r1066, 1;
	and.b32  	%r1068, %r1067, %r1065;
	and.b32  	%r206, %r1068, %r197;
	shl.b32 	%r1069, %r199, 1;
	or.b32  	%r1070, %r1069, %r1042;
	and.b32  	%r1071, %r198, %r206;
	shl.b32 	%r1072, %r1071, 1;
	and.b32  	%r1073, %r1072, %r1070;
	and.b32  	%r207, %r1073, %r198;
	and.b32  	%r1074, %r129, %r207;
	setp.ne.s32 	%p33, %r1074, 0;
	@%p33 bra 	$L__BB6_49;
	ld.volatile.global.u32 	%r1075, [match_count];
	setp.ge.u32 	%p34, %r1075, %r130;
	@%p34 bra 	$L__BB6_49;
	add.s32 	%r1076, %r1743, %r5;
	shl.b32 	%r1077, %r1076, 4;
	or.b32  	%r208, %r1077, 6;
	setp.gt.u32 	%p35, %r208, %r131;
	@%p35 bra 	$L__BB6_49;
	atom.global.add.u32 	%r1078, [match_count], 1;
	mul.wide.u32 	%rd92, %r1078, 4;
	add.s64 	%rd93, %rd5, %rd92;
	st.global.u32 	[%rd93], %r208;
$L__BB6_49:
	shr.u32 	%r1079, %r152, 12;
	cvt.u64.u32 	%rd94, %r1079;
	and.b64  	%rd95, %rd94, 12;
	add.s64 	%rd97, %rd54, %rd95;
	ld.const.u32 	%r1080, [%rd97];
	shl.b32 	%r1081, %r201, 1;
	or.b32  	%r209, %r1081, %r1080;
	shl.b32 	%r1082, %r202, 1;
	or.b32  	%r1083, %r1082, %r1080;
	and.b32  	%r1084, %r201, %r209;
	shl.b32 	%r1085, %r1084, 1;
	and.b32  	%r1086, %r1085, %r1083;
	and.b32  	%r210, %r1086, %r201;
	shl.b32 	%r1087, %r203, 1;
	or.b32  	%r1088, %r1087, %r1080;
	and.b32  	%r1089, %r202, %r210;
	shl.b32 	%r1090, %r1089, 1;
	and.b32  	%r1091, %r1090, %r1088;
	and.b32  	%r211, %r1091, %r202;
	shl.b32 	%r1092, %r204, 1;
	or.b32  	%r1093, %r1092, %r1080;
	and.b32  	%r1094, %r203, %r211;
	shl.b32 	%r1095, %r1094, 1;
	and.b32  	%r1096, %r1095, %r1093;
	and.b32  	%r212, %r1096, %r203;
	shl.b32 	%r1097, %r205, 1;
	or.b32  	%r1098, %r1097, %r1080;
	and.b32  	%r1099, %r204, %r212;
	shl.b32 	%r1100, %r1099, 1;
	and.b32  	%r1101, %r1100, %r1098;
	and.b32  	%r213, %r1101, %r204;
	shl.b32 	%r1102, %r206, 1;
	or.b32  	%r1103, %r1102, %r1080;
	and.b32  	%r1104, %r205, %r213;
	shl.b32 	%r1105, %r1104, 1;
	and.b32  	%r1106, %r1105, %r1103;
	and.b32  	%r214, %r1106, %r205;
	shl.b32 	%r1107, %r207, 1;
	or.b32  	%r1108, %r1107, %r1080;
	and.b32  	%r1109, %r206, %r214;
	shl.b32 	%r1110, %r1109, 1;
	and.b32  	%r1111, %r1110, %r1108;
	and.b32  	%r215, %r1111, %r206;
	and.b32  	%r1112, %r129, %r215;
	setp.ne.s32 	%p36, %r1112, 0;
	@%p36 bra 	$L__BB6_53;
	ld.volatile.global.u32 	%r1113, [match_count];
	setp.ge.u32 	%p37, %r1113, %r130;
	@%p37 bra 	$L__BB6_53;
	add.s32 	%r1114, %r1743, %r5;
	shl.b32 	%r1115, %r1114, 4;
	or.b32  	%r216, %r1115, 7;
	setp.gt.u32 	%p38, %r216, %r131;
	@%p38 bra 	$L__BB6_53;
	atom.global.add.u32 	%r1116, [match_count], 1;
	mul.wide.u32 	%rd98, %r1116, 4;
	add.s64 	%rd99, %rd5, %rd98;
	st.global.u32 	[%rd99], %r216;
$L__BB6_53:
	shr.u32 	%r1117, %r152, 14;
	cvt.u64.u32 	%rd100, %r1117;
	and.b64  	%rd101, %rd100, 12;
	add.s64 	%rd103, %rd54, %rd101;
	ld.const.u32 	%r1118, [%rd103];
	shl.b32 	%r1119, %r209, 1;
	or.b32  	%r217, %r1119, %r1118;
	shl.b32 	%r1120, %r210, 1;
	or.b32  	%r1121, %r1120, %r1118;
	and.b32  	%r1122, %r209, %r217;
	shl.b32 	%r1123, %r1122, 1;
	and.b32  	%r1124, %r1123, %r1121;
	and.b32  	%r218, %r1124, %r209;
	shl.b32 	%r1125, %r211, 1;
	or.b32  	%r1126, %r1125, %r1118;
	and.b32  	%r1127, %r210, %r218;
	shl.b32 	%r1128, %r1127, 1;
	and.b32  	%r1129, %r1128, %r1126;
	and.b32  	%r219, %r1129, %r210;
	shl.b32 	%r1130, %r212, 1;
	or.b32  	%r1131, %r1130, %r1118;
	and.b32  	%r1132, %r211, %r219;
	shl.b32 	%r1133, %r1132, 1;
	and.b32  	%r1134, %r1133, %r1131;
	and.b32  	%r220, %r1134, %r211;
	shl.b32 	%r1135, %r213, 1;
	or.b32  	%r1136, %r1135, %r1118;
	and.b32  	%r1137, %r212, %r220;
	shl.b32 	%r1138, %r1137, 1;
	and.b32  	%r1139, %r1138, %r1136;
	and.b32  	%r221, %r1139, %r212;
	shl.b32 	%r1140, %r214, 1;
	or.b32  	%r1141, %r1140, %r1118;
	and.b32  	%r1142, %r213, %r221;
	shl.b32 	%r1143, %r1142, 1;
	and.b32  	%r1144, %r1143, %r1141;
	and.b32  	%r222, %r1144, %r213;
	shl.b32 	%r1145, %r215, 1;
	or.b32  	%r1146, %r1145, %r1118;
	and.b32  	%r1147, %r214, %r222;
	shl.b32 	%r1148, %r1147, 1;
	and.b32  	%r1149, %r1148, %r1146;
	and.b32  	%r223, %r1149, %r214;
	and.b32  	%r1150, %r129, %r223;
	setp.ne.s32 	%p39, %r1150, 0;
	@%p39 bra 	$L__BB6_57;
	ld.volatile.global.u32 	%r1151, [match_count];
	setp.ge.u32 	%p40, %r1151, %r130;
	@%p40 bra 	$L__BB6_57;
	add.s32 	%r1152, %r1743, %r5;
	shl.b32 	%r1153, %r1152, 4;
	or.b32  	%r224, %r1153, 8;
	setp.gt.u32 	%p41, %r224, %r131;
	@%p41 bra 	$L__BB6_57;
	atom.global.add.u32 	%r1154, [match_count], 1;
	mul.wide.u32 	%rd104, %r1154, 4;
	add.s64 	%rd105, %rd5, %rd104;
	st.global.u32 	[%rd105], %r224;
$L__BB6_57:
	shr.u32 	%r1155, %r152, 16;
	cvt.u64.u32 	%rd106, %r1155;
	and.b64  	%rd107, %rd106, 12;
	add.s64 	%rd109, %rd54, %rd107;
	ld.const.u32 	%r1156, [%rd109];
	shl.b32 	%r1157, %r217, 1;
	or.b32  	%r225, %r1157, %r1156;
	shl.b32 	%r1158, %r218, 1;
	or.b32  	%r1159, %r1158, %r1156;
	and.b32  	%r1160, %r217, %r225;
	shl.b32 	%r1161, %r1160, 1;
	and.b32  	%r1162, %r1161, %r1159;
	and.b32  	%r226, %r1162, %r217;
	shl.b32 	%r1163, %r219, 1;
	or.b32  	%r1164, %r1163, %r1156;
	and.b32  	%r1165, %r218, %r226;
	shl.b32 	%r1166, %r1165, 1;
	and.b32  	%r1167, %r1166, %r1164;
	and.b32  	%r227, %r1167, %r218;
	shl.b32 	%r1168, %r220, 1;
	or.b32  	%r1169, %r1168, %r1156;
	and.b32  	%r1170, %r219, %r227;
	shl.b32 	%r1171, %r1170, 1;
	and.b32  	%r1172, %r1171, %r1169;
	and.b32  	%r228, %r1172, %r219;
	shl.b32 	%r1173, %r221, 1;
	or.b32  	%r1174, %r1173, %r1156;
	and.b32  	%r1175, %r220, %r228;
	shl.b32 	%r1176, %r1175, 1;
	and.b32  	%r1177, %r1176, %r1174;
	and.b32  	%r229, %r1177, %r220;
	shl.b32 	%r1178, %r222, 1;
	or.b32  	%r1179, %r1178, %r1156;
	and.b32  	%r1180, %r221, %r229;
	shl.b32 	%r1181, %r1180, 1;
	and.b32  	%r1182, %r1181, %r1179;
	and.b32  	%r230, %r1182, %r221;
	shl.b32 	%r1183, %r223, 1;
	or.b32  	%r1184, %r1183, %r1156;
	and.b32  	%r1185, %r222, %r230;
	shl.b32 	%r1186, %r1185, 1;
	and.b32  	%r1187, %r1186, %r1184;
	and.b32  	%r231, %r1187, %r222;
	and.b32  	%r1188, %r129, %r231;
	setp.ne.s32 	%p42, %r1188, 0;
	@%p42 bra 	$L__BB6_61;
	ld.volatile.global.u32 	%r1189, [match_count];
	setp.ge.u32 	%p43, %r1189, %r130;
	@%p43 bra 	$L__BB6_61;
	add.s32 	%r1190, %r1743, %r5;
	shl.b32 	%r1191, %r1190, 4;
	or.b32  	%r232, %r1191, 9;
	setp.gt.u32 	%p44, %r232, %r131;
	@%p44 bra 	$L__BB6_61;
	atom.global.add.u32 	%r1192, [match_count], 1;
	mul.wide.u32 	%rd110, %r1192, 4;
	add.s64 	%rd111, %rd5, %rd110;
	st.global.u32 	[%rd111], %r232;
$L__BB6_61:
	shr.u32 	%r1193, %r152, 18;
	cvt.u64.u32 	%rd112, %r1193;
	and.b64  	%rd113, %rd112, 12;
	add.s64 	%rd115, %rd54, %rd113;
	ld.const.u32 	%r1194, [%rd115];
	shl.b32 	%r1195, %r225, 1;
	or.b32  	%r233, %r1195, %r1194;
	shl.b32 	%r1196, %r226, 1;
	or.b32  	%r1197, %r1196, %r1194;
	and.b32  	%r1198, %r225, %r233;
	shl.b32 	%r1199, %r1198, 1;
	and.b32  	%r1200, %r1199, %r1197;
	and.b32  	%r234, %r1200, %r225;
	shl.b32 	%r1201, %r227, 1;
	or.b32  	%r1202, %r1201, %r1194;
	and.b32  	%r1203, %r226, %r234;
	shl.b32 	%r1204, %r1203, 1;
	and.b32  	%r1205, %r1204, %r1202;
	and.b32  	%r235, %r1205, %r226;
	shl.b32 	%r1206, %r228, 1;
	or.b32  	%r1207, %r1206, %r1194;
	and.b32  	%r1208, %r227, %r235;
	shl.b32 	%r1209, %r1208, 1;
	and.b32  	%r1210, %r1209, %r1207;
	and.b32  	%r236, %r1210, %r227;
	shl.b32 	%r1211, %r229, 1;
	or.b32  	%r1212, %r1211, %r1194;
	and.b32  	%r1213, %r228, %r236;
	shl.b32 	%r1214, %r1213, 1;
	and.b32  	%r1215, %r1214, %r1212;
	and.b32  	%r237, %r1215, %r228;
	shl.b32 	%r1216, %r230, 1;
	or.b32  	%r1217, %r1216, %r1194;
	and.b32  	%r1218, %r229, %r237;
	shl.b32 	%r1219, %r1218, 1;
	and.b32  	%r1220, %r1219, %r1217;
	and.b32  	%r238, %r1220, %r229;
	shl.b32 	%r1221, %r231, 1;
	or.b32  	%r1222, %r1221, %r1194;
	and.b32  	%r1223, %r230, %r238;
	shl.b32 	%r1224, %r1223, 1;
	and.b32  	%r1225, %r1224, %r1222;
	and.b32  	%r239, %r1225, %r230;
	and.b32  	%r1226, %r129, %r239;
	setp.ne.s32 	%p45, %r1226, 0;
	@%p45 bra 	$L__BB6_65;
	ld.volatile.global.u32 	%r1227, [match_count];
	setp.ge.u32 	%p46, %r1227, %r130;
	@%p46 bra 	$L__BB6_65;
	add.s32 	%r1228, %r1743, %r5;
	shl.b32 	%r1229, %r1228, 4;
	or.b32  	%r240, %r1229, 10;
	setp.gt.u32 	%p47, %r240, %r131;
	@%p47 bra 	$L__BB6_65;
	atom.global.add.u32 	%r1230, [match_count], 1;
	mul.wide.u32 	%rd116, %r1230, 4;
	add.s64 	%rd117, %rd5, %rd116;
	st.global.u32 	[%rd117], %r240;
$L__BB6_65:
	shr.u32 	%r1231, %r152, 20;
	cvt.u64.u32 	%rd118, %r1231;
	and.b64  	%rd119, %rd118, 12;
	add.s64 	%rd121, %rd54, %rd119;
	ld.const.u32 	%r1232, [%rd121];
	shl.b32 	%r1233, %r233, 1;
	or.b32  	%r241, %r1233, %r1232;
	shl.b32 	%r1234, %r234, 1;
	or.b32  	%r1235, %r1234, %r1232;
	and.b32  	%r1236, %r233, %r241;
	shl.b32 	%r1237, %r1236, 1;
	and.b32  	%r1238, %r1237, %r1235;
	and.b32  	%r242, %r1238, %r233;
	shl.b32 	%r1239, %r235, 1;
	or.b32  	%r1240, %r1239, %r1232;
	and.b32  	%r1241, %r234, %r242;
	shl.b32 	%r1242, %r1241, 1;
	and.b32  	%r1243, %r1242, %r1240;
	and.b32  	%r243, %r1243, %r234;
	shl.b32 	%r1244, %r236, 1;
	or.b32  	%r1245, %r1244, %r1232;
	and.b32  	%r1246, %r235, %r243;
	shl.b32 	%r1247, %r1246, 1;
	and.b32  	%r1248, %r1247, %r1245;
	and.b32  	%r244, %r1248, %r235;
	shl.b32 	%r1249, %r237, 1;
	or.b32  	%r1250, %r1249, %r1232;
	and.b32  	%r1251, %r236, %r244;
	shl.b32 	%r1252, %r1251, 1;
	and.b32  	%r1253, %r1252, %r1250;
	and.b32  	%r245, %r1253, %r236;
	shl.b32 	%r1254, %r238, 1;
	or.b32  	%r1255, %r1254, %r1232;
	and.b32  	%r1256, %r237, %r245;
	shl.b32 	%r1257, %r1256, 1;
	and.b32  	%r1258, %r1257, %r1255;
	and.b32  	%r246, %r1258, %r237;
	shl.b32 	%r1259, %r239, 1;
	or.b32  	%r1260, %r1259, %r1232;
	and.b32  	%r1261, %r238, %r246;
	shl.b32 	%r1262, %r1261, 1;
	and.b32  	%r1263, %r1262, %r1260;
	and.b32  	%r247, %r1263, %r238;
	and.b32  	%r1264, %r129, %r247;
	setp.ne.s32 	%p48, %r1264, 0;
	@%p48 bra 	$L__BB6_69;
	ld.volatile.global.u32 	%r1265, [match_count];
	setp.ge.u32 	%p49, %r1265, %r130;
	@%p49 bra 	$L__BB6_69;
	add.s32 	%r1266, %r1743, %r5;
	shl.b32 	%r1267, %r1266, 4;
	or.b32  	%r248, %r1267, 11;
	setp.gt.u32 	%p50, %r248, %r131;
	@%p50 bra 	$L__BB6_69;
	atom.global.add.u32 	%r1268, [match_count], 1;
	mul.wide.u32 	%rd122, %r1268, 4;
	add.s64 	%rd123, %rd5, %rd122;
	st.global.u32 	[%rd123], %r248;
$L__BB6_69:
	shr.u32 	%r1269, %r152, 22;
	cvt.u64.u32 	%rd124, %r1269;
	and.b64  	%rd125, %rd124, 12;
	add.s64 	%rd127, %rd54, %rd125;
	ld.const.u32 	%r1270, [%rd127];
	shl.b32 	%r1271, %r241, 1;
	or.b32  	%r249, %r1271, %r1270;
	shl.b32 	%r1272, %r242, 1;
	or.b32  	%r1273, %r1272, %r1270;
	and.b32  	%r1274, %r241, %r249;
	shl.b32 	%r1275, %r1274, 1;
	and.b32  	%r1276, %r1275, %r1273;
	and.b32  	%r250, %r1276, %r241;
	shl.b32 	%r1277, %r243, 1;
	or.b32  	%r1278, %r1277, %r1270;
	and.b32  	%r1279, %r242, %r250;
	shl.b32 	%r1280, %r1279, 1;
	and.b32  	%r1281, %r1280, %r1278;
	and.b32  	%r251, %r1281, %r242;
	shl.b32 	%r1282, %r244, 1;
	or.b32  	%r1283, %r1282, %r1270;
	and.b32  	%r1284, %r243, %r251;
	shl.b32 	%r1285, %r1284, 1;
	and.b32  	%r1286, %r1285, %r1283;
	and.b32  	%r252, %r1286, %r243;
	shl.b32 	%r1287, %r245, 1;
	or.b32  	%r1288, %r1287, %r1270;
	and.b32  	%r1289, %r244, %r252;
	shl.b32 	%r1290, %r1289, 1;
	and.b32  	%r1291, %r1290, %r1288;
	and.b32  	%r253, %r1291, %r244;
	shl.b32 	%r1292, %r246, 1;
	or.b32  	%r1293, %r1292, %r1270;
	and.b32  	%r1294, %r245, %r253;
	shl.b32 	%r1295, %r1294, 1;
	and.b32  	%r1296, %r1295, %r1293;
	and.b32  	%r254, %r1296, %r245;
	shl.b32 	%r1297, %r247, 1;
	or.b32  	%r1298, %r1297, %r1270;
	and.b32  	%r1299, %r246, %r254;
	shl.b32 	%r1300, %r1299, 1;
	and.b32  	%r1301, %r1300, %r1298;
	and.b32  	%r255, %r1301, %r246;
	and.b32  	%r1302, %r129, %r255;
	setp.ne.s32 	%p51, %r1302, 0;
	@%p51 bra 	$L__BB6_73;
	ld.volatile.global.u32 	%r1303, [match_count];
	setp.ge.u32 	%p52, %r1303, %r130;
	@%p52 bra 	$L__BB6_73;
	add.s32 	%r1304, %r1743, %r5;
	shl.b32 	%r1305, %r1304, 4;
	or.b32  	%r256, %r1305, 12;
	setp.gt.u32 	%p53, %r256, %r131;
	@%p53 bra 	$L__BB6_73;
	atom.global.add.u32 	%r1306, [match_count], 1;
	mul.wide.u32 	%rd128, %r1306, 4;
	add.s64 	%rd129, %rd5, %rd128;
	st.global.u32 	[%rd129], %r256;
$L__BB6_73:
	shr.u32 	%r1307, %r152, 24;
	cvt.u64.u32 	%rd130, %r1307;
	and.b64  	%rd131, %rd130, 12;
	add.s64 	%rd133, %rd54, %rd131;
	ld.const.u32 	%r1308, [%rd133];
	shl.b32 	%r1309, %r249, 1;
	or.b32  	%r257, %r1309, %r1308;
	shl.b32 	%r1310, %r250, 1;
	or.b32  	%r1311, %r1310, %r1308;
	and.b32  	%r1312, %r249, %r257;
	shl.b32 	%r1313, %r1312, 1;
	and.b32  	%r1314, %r1313, %r1311;
	and.b32  	%r258, %r1314, %r249;
	shl.b32 	%r1315, %r251, 1;
	or.b32  	%r1316, %r1315, %r1308;
	and.b32  	%r1317, %r250, %r258;
	shl.b32 	%r1318, %r1317, 1;
	and.b32  	%r1319, %r1318, %r1316;
	and.b32  	%r259, %r1319, %r250;
	shl.b32 	%r1320, %r252, 1;
	or.b32  	%r1321, %r1320, %r1308;
	and.b32  	%r1322, %r251, %r259;
	shl.b32 	%r1323, %r1322, 1;
	and.b32  	%r1324, %r1323, %r1321;
	and.b32  	%r260, %r1324, %r251;
	shl.b32 	%r1325, %r253, 1;
	or.b32  	%r1326, %r1325, %r1308;
	and.b32  	%r1327, %r252, %r260;
	shl.b32 	%r1328, %r1327, 1;
	and.b32  	%r1329, %r1328, %r1326;
	and.b32  	%r261, %r1329, %r252;
	shl.b32 	%r1330, %r254, 1;
	or.b32  	%r1331, %r1330, %r1308;
	and.b32  	%r1332, %r253, %r261;
	shl.b32 	%r1333, %r1332, 1;
	and.b32  	%r1334, %r1333, %r1331;
	and.b32  	%r262, %r1334, %r253;
	shl.b32 	%r1335, %r255, 1;
	or.b32  	%r1336, %r1335, %r1308;
	and.b32  	%r1337, %r254, %r262;
	shl.b32 	%r1338, %r1337, 1;
	and.b32  	%r1339, %r1338, %r1336;
	and.b32  	%r263, %r1339, %r254;
	and.b32  	%r1340, %r129, %r263;
	setp.ne.s32 	%p54, %r1340, 0;
	@%p54 bra 	$L__BB6_77;
	ld.volatile.global.u32 	%r1341, [match_count];
	setp.ge.u32 	%p55, %r1341, %r130;
	@%p55 bra 	$L__BB6_77;
	add.s32 	%r1342, %r1743, %r5;
	shl.b32 	%r1343, %r1342, 4;
	or.b32  	%r264, %r1343, 13;
	setp.gt.u32 	%p56, %r264, %r131;
	@%p56 bra 	$L__BB6_77;
	atom.global.add.u32 	%r1344, [match_count], 1;
	mul.wide.u32 	%rd134, %r1344, 4;
	add.s64 	%rd135, %rd5, %rd134;
	st.global.u32 	[%rd135], %r264;
$L__BB6_77:
	shr.u32 	%r1345, %r152, 26;
	cvt.u64.u32 	%rd136, %r1345;
	and.b64  	%rd137, %rd136, 12;
	add.s64 	%rd139, %rd54, %rd137;
	ld.const.u32 	%r1346, [%rd139];
	shl.b32 	%r1347, %r257, 1;
	or.b32  	%r265, %r1347, %r1346;
	shl.b32 	%r1348, %r258, 1;
	or.b32  	%r1349, %r1348, %r1346;
	and.b32  	%r1350, %r257, %r265;
	shl.b32 	%r1351, %r1350, 1;
	and.b32  	%r1352, %r1351, %r1349;
	and.b32  	%r266, %r1352, %r257;
	shl.b32 	%r1353, %r259, 1;
	or.b32  	%r1354, %r1353, %r1346;
	and.b32  	%r1355, %r258, %r266;
	shl.b32 	%r1356, %r1355, 1;
	and.b32  	%r1357, %r1356, %r1354;
	and.b32  	%r267, %r1357, %r258;
	shl.b32 	%r1358, %r260, 1;
	or.b32  	%r1359, %r1358, %r1346;
	and.b32  	%r1360, %r259, %r267;
	shl.b32 	%r1361, %r1360, 1;
	and.b32  	%r1362, %r1361, %r1359;
	and.b32  	%r268, %r1362, %r259;
	shl.b32 	%r1363, %r261, 1;
	or.b32  	%r1364, %r1363, %r1346;
	and.b32  	%r1365, %r260, %r268;
	shl.b32 	%r1366, %r1365, 1;
	and.b32  	%r1367, %r1366, %r1364;
	and.b32  	%r269, %r1367, %r260;
	shl.b32 	%r1368, %r262, 1;
	or.b32  	%r1369, %r1368, %r1346;
	and.b32  	%r1370, %r261, %r269;
	shl.b32 	%r1371, %r1370, 1;
	and.b32  	%r1372, %r1371, %r1369;
	and.b32  	%r270, %r1372, %r261;
	shl.b32 	%r1373, %r263, 1;
	or.b32  	%r1374, %r1373, %r1346;
	and.b32  	%r1375, %r262, %r270;
	shl.b32 	%r1376, %r1375, 1;
	and.b32  	%r1377, %r1376, %r1374;
	and.b32  	%r271, %r1377, %r262;
	and.b32  	%r1378, %r129, %r271;
	setp.ne.s32 	%p57, %r1378, 0;
	@%p57 bra 	$L__BB6_81;
	ld.volatile.global.u32 	%r1379, [match_count];
	setp.ge.u32 	%p58, %r1379, %r130;
	@%p58 bra 	$L__BB6_81;
	add.s32 	%r1380, %r1743, %r5;
	shl.b32 	%r1381, %r1380, 4;
	or.b32  	%r272, %r1381, 14;
	setp.gt.u32 	%p59, %r272, %r131;
	@%p59 bra 	$L__BB6_81;
	atom.global.add.u32 	%r1382, [match_count], 1;
	mul.wide.u32 	%rd140, %r1382, 4;
	add.s64 	%rd141, %rd5, %rd140;
	st.global.u32 	[%rd141], %r272;
$L__BB6_81:
	shr.u32 	%r1383, %r152, 30;
	mul.wide.u32 	%rd142, %r1383, 4;
	add.s64 	%rd144, %rd54, %rd142;
	ld.const.u32 	%r1384, [%rd144];
	shl.b32 	%r1385, %r265, 1;
	or.b32  	%r1728, %r1385, %r1384;
	shl.b32 	%r1386, %r266, 1;
	or.b32  	%r1387, %r1386, %r1384;
	and.b32  	%r1388, %r265, %r1728;
	shl.b32 	%r1389, %r1388, 1;
	and.b32  	%r1390, %r1389, %r1387;
	and.b32  	%r1727, %r1390, %r265;
	shl.b32 	%r1391, %r267, 1;
	or.b32  	%r1392, %r1391, %r1384;
	and.b32  	%r1393, %r266, %r1727;
	shl.b32 	%r1394, %r1393, 1;
	and.b32  	%r1395, %r1394, %r1392;
	and.b32  	%r1726, %r1395, %r266;
	shl.b32 	%r1396, %r268, 1;
	or.b32  	%r1397, %r1396, %r1384;
	and.b32  	%r1398, %r267, %r1726;
	shl.b32 	%r1399, %r1398, 1;
	and.b32  	%r1400, %r1399, %r1397;
	and.b32  	%r1725, %r1400, %r267;
	shl.b32 	%r1401, %r269, 1;
	or.b32  	%r1402, %r1401, %r1384;
	and.b32  	%r1403, %r268, %r1725;
	shl.b32 	%r1404, %r1403, 1;
	and.b32  	%r1405, %r1404, %r1402;
	and.b32  	%r1724, %r1405, %r268;
	shl.b32 	%r1406, %r270, 1;
	or.b32  	%r1407, %r1406, %r1384;
	and.b32  	%r1408, %r269, %r1724;
	shl.b32 	%r1409, %r1408, 1;
	and.b32  	%r1410, %r1409, %r1407;
	and.b32  	%r1723, %r1410, %r269;
	shl.b32 	%r1411, %r271, 1;
	or.b32  	%r1412, %r1411, %r1384;
	and.b32  	%r1413, %r270, %r1723;
	shl.b32 	%r1414, %r1413, 1;
	and.b32  	%r1415, %r1414, %r1412;
	and.b32  	%r1698, %r1415, %r270;
	and.b32  	%r1416, %r129, %r1698;
	setp.ne.s32 	%p60, %r1416, 0;
	@%p60 bra 	$L__BB6_85;
	ld.volatile.global.u32 	%r1417, [match_count];
	setp.ge.u32 	%p61, %r1417, %r130;
	@%p61 bra 	$L__BB6_85;
	add.s32 	%r1418, %r1743, %r5;
	shl.b32 	%r1419, %r1418, 4;
	or.b32  	%r280, %r1419, 15;
	setp.gt.u32 	%p62, %r280, %r131;
	@%p62 bra 	$L__BB6_85;
	atom.global.add.u32 	%r1420, [match_count], 1;
	mul.wide.u32 	%rd145, %r1420, 4;
	add.s64 	%rd146, %rd5, %rd145;
	st.global.u32 	[%rd146], %r280;
$L__BB6_85:
	add.s32 	%r1743, %r1743, 1;
	setp.eq.s32 	%p63, %r1743, 256;
	@%p63 bra 	$L__BB6_86;
	bra.uni 	$L__BB6_21;
$L__BB6_86:
	setp.eq.s32 	%p64, %r6, 1;
	mov.b32 	%r1770, 0;
	@%p64 bra 	$L__BB6_102;
	mov.u32 	%r1423, %ntid.x;
	add.s32 	%r139, %r1423, -1;
	ld.const.u32 	%r140, [test_bit_32];
	ld.const.u32 	%r141, [max_match_count];
	ld.const.u32 	%r142, [character_count];
	ld.const.u64 	%rd147, [match];
	cvta.to.global.u64 	%rd6, %rd147;
	add.s32 	%r1770, %r6, -1;
	mov.b32 	%r1751, 0;
	mov.u64 	%rd152, mask_array_32;
$L__BB6_88:
	setp.ne.s32 	%p65, %r3, %r139;
	@%p65 bra 	$L__BB6_90;
	shl.b32 	%r1429, %r1751, 7;
	add.s32 	%r1430, %r2, %r1429;
	add.s32 	%r1431, %r1430, 32768;
	mul.wide.u32 	%rd148, %r1431, 4;
	add.s64 	%rd149, %rd3, %rd148;
	ld.global.u32 	%r1752, [%rd149];
	bra.uni 	$L__BB6_91;
$L__BB6_90:
	shl.b32 	%r1424, %r3, 2;
	mov.u32 	%r1425, scodon_header;
	add.s32 	%r1426, %r1425, %r1424;
	shl.b32 	%r1427, %r1751, 9;
	add.s32 	%r1428, %r1426, %r1427;
	ld.shared.u32 	%r1752, [%r1428+4];
$L__BB6_91:
	shl.b32 	%r1434, %r1751, 4;
	shl.b32 	%r1435, %r1, 19;
	shl.b32 	%r1436, %r3, 12;
	add.s32 	%r1437, %r1435, %r1436;
	add.s32 	%r1438, %r1437, %r1434;
	add.s32 	%r1754, %r1438, 4096;
	mov.b32 	%r1755, 4096;
	mov.b32 	%r1753, 0;
$L__BB6_92:
	shr.u32 	%r1439, %r1752, %r1753;
	shl.b32 	%r1440, %r1439, 2;
	cvt.u64.u32 	%rd150, %r1440;
	and.b64  	%rd151, %rd150, 12;
	add.s64 	%rd153, %rd152, %rd151;
	ld.const.u32 	%r1441, [%rd153];
	shl.b32 	%r1442, %r1728, 1;
	or.b32  	%r304, %r1442, %r1441;
	shl.b32 	%r1443, %r1727, 1;
	or.b32  	%r1444, %r1443, %r1441;
	and.b32  	%r1445, %r1728, %r304;
	shl.b32 	%r1446, %r1445, 1;
	and.b32  	%r1447, %r1446, %r1444;
	and.b32  	%r305, %r1447, %r1728;
	shl.b32 	%r1448, %r1726, 1;
	or.b32  	%r1449, %r1448, %r1441;
	and.b32  	%r1450, %r1727, %r305;
	shl.b32 	%r1451, %r1450, 1;
	and.b32  	%r1452, %r1451, %r1449;
	and.b32  	%r306, %r1452, %r1727;
	shl.b32 	%r1453, %r1725, 1;
	or.b32  	%r1454, %r1453, %r1441;
	and.b32  	%r1455, %r1726, %r306;
	shl.b32 	%r1456, %r1455, 1;
	and.b32  	%r1457, %r1456, %r1454;
	and.b32  	%r307, %r1457, %r1726;
	shl.b32 	%r1458, %r1724, 1;
	or.b32  	%r1459, %r1458, %r1441;
	and.b32  	%r1460, %r1725, %r307;
	shl.b32 	%r1461, %r1460, 1;
	and.b32  	%r1462, %r1461, %r1459;
	and.b32  	%r308, %r1462, %r1725;
	shl.b32 	%r1463, %r1723, 1;
	or.b32  	%r1464, %r1463, %r1441;
	and.b32  	%r1465, %r1724, %r308;
	shl.b32 	%r1466, %r1465, 1;
	and.b32  	%r1467, %r1466, %r1464;
	and.b32  	%r309, %r1467, %r1724;
	shl.b32 	%r1468, %r1698, 1;
	or.b32  	%r1469, %r1468, %r1441;
	and.b32  	%r1470, %r1723, %r309;
	shl.b32 	%r1471, %r1470, 1;
	and.b32  	%r1472, %r1471, %r1469;
	and.b32  	%r310, %r1472, %r1723;
	and.b32  	%r1473, %r140, %r310;
	setp.ne.s32 	%p66, %r1473, 0;
	@%p66 bra 	$L__BB6_96;
	ld.volatile.global.u32 	%r1474, [match_count];
	setp.ge.u32 	%p67, %r1474, %r141;
	@%p67 bra 	$L__BB6_96;
	setp.gt.u32 	%p68, %r1754, %r142;
	@%p68 bra 	$L__BB6_96;
	atom.global.add.u32 	%r1475, [match_count], 1;
	mul.wide.u32 	%rd154, %r1475, 4;
	add.s64 	%rd155, %rd6, %rd154;
	st.global.u32 	[%rd155], %r1754;
$L__BB6_96:
	add.s32 	%r1476, %r1753, 2;
	shr.u32 	%r1477, %r1752, %r1476;
	shl.b32 	%r1478, %r1477, 2;
	cvt.u64.u32 	%rd156, %r1478;
	and.b64  	%rd157, %rd156, 12;
	add.s64 	%rd159, %rd152, %rd157;
	ld.const.u32 	%r1479, [%rd159];
	shl.b32 	%r1480, %r304, 1;
	or.b32  	%r1728, %r1480, %r1479;
	shl.b32 	%r1481, %r305, 1;
	or.b32  	%r1482, %r1481, %r1479;
	and.b32  	%r1483, %r304, %r1728;
	shl.b32 	%r1484, %r1483, 1;
	and.b32  	%r1485, %r1484, %r1482;
	and.b32  	%r1727, %r1485, %r304;
	shl.b32 	%r1486, %r306, 1;
	or.b32  	%r1487, %r1486, %r1479;
	and.b32  	%r1488, %r305, %r1727;
	shl.b32 	%r1489, %r1488, 1;
	and.b32  	%r1490, %r1489, %r1487;
	and.b32  	%r1726, %r1490, %r305;
	shl.b32 	%r1491, %r307, 1;
	or.b32  	%r1492, %r1491, %r1479;
	and.b32  	%r1493, %r306, %r1726;
	shl.b32 	%r1494, %r1493, 1;
	and.b32  	%r1495, %r1494, %r1492;
	and.b32  	%r1725, %r1495, %r306;
	shl.b32 	%r1496, %r308, 1;
	or.b32  	%r1497, %r1496, %r1479;
	and.b32  	%r1498, %r307, %r1725;
	shl.b32 	%r1499, %r1498, 1;
	and.b32  	%r1500, %r1499, %r1497;
	and.b32  	%r1724, %r1500, %r307;
	shl.b32 	%r1501, %r309, 1;
	or.b32  	%r1502, %r1501, %r1479;
	and.b32  	%r1503, %r308, %r1724;
	shl.b32 	%r1504, %r1503, 1;
	and.b32  	%r1505, %r1504, %r1502;
	and.b32  	%r1723, %r1505, %r308;
	shl.b32 	%r1506, %r310, 1;
	or.b32  	%r1507, %r1506, %r1479;
	and.b32  	%r1508, %r309, %r1723;
	shl.b32 	%r1509, %r1508, 1;
	and.b32  	%r1510, %r1509, %r1507;
	and.b32  	%r1698, %r1510, %r309;
	and.b32  	%r1511, %r140, %r1698;
	setp.ne.s32 	%p69, %r1511, 0;
	@%p69 bra 	$L__BB6_100;
	ld.volatile.global.u32 	%r1512, [match_count];
	setp.ge.u32 	%p70, %r1512, %r141;
	@%p70 bra 	$L__BB6_100;
	add.s32 	%r318, %r1754, 1;
	setp.gt.u32 	%p71, %r318, %r142;
	@%p71 bra 	$L__BB6_100;
	atom.global.add.u32 	%r1513, [match_count], 1;
	mul.wide.u32 	%rd160, %r1513, 4;
	add.s64 	%rd161, %rd6, %rd160;
	st.global.u32 	[%rd161], %r318;
$L__BB6_100:
	add.s32 	%r1755, %r1755, 2;
	add.s32 	%r1754, %r1754, 2;
	add.s32 	%r1753, %r1753, 4;
	setp.ne.s32 	%p72, %r1755, 4112;
	@%p72 bra 	$L__BB6_92;
	add.s32 	%r1751, %r1751, 1;
	setp.ne.s32 	%p73, %r1751, %r1770;
	@%p73 bra 	$L__BB6_88;
$L__BB6_102:
	mov.u32 	%r1514, %ntid.x;
	add.s32 	%r1515, %r1514, -1;
	setp.ne.s32 	%p74, %r3, %r1515;
	@%p74 bra 	$L__BB6_104;
	shl.b32 	%r1521, %r1770, 7;
	add.s32 	%r1522, %r2, %r1521;
	add.s32 	%r1523, %r1522, 32768;
	mul.wide.u32 	%rd162, %r1523, 4;
	add.s64 	%rd163, %rd3, %rd162;
	ld.global.u32 	%r1771, [%rd163];
	bra.uni 	$L__BB6_105;
$L__BB6_104:
	shl.b32 	%r1516, %r1770, 9;
	mov.u32 	%r1517, scodon_header;
	add.s32 	%r1518, %r1517, %r1516;
	shl.b32 	%r1519, %r3, 2;
	add.s32 	%r1520, %r1518, %r1519;
	ld.shared.u32 	%r1771, [%r1520+4];
$L__BB6_105:
	setp.eq.s32 	%p75, %r43, %r44;
	@%p75 bra 	$L__BB6_122;
	ld.const.u32 	%r334, [test_bit_32];
	ld.const.u32 	%r335, [max_match_count];
	add.s32 	%r1525, %r5, %r1770;
	add.s32 	%r336, %r1525, 256;
	ld.const.u32 	%r337, [character_count];
	ld.const.u64 	%rd164, [match];
	cvta.to.global.u64 	%rd7, %rd164;
	sub.s32 	%r1526, %r43, %r44;
	max.u32 	%r338, %r1526, 1;
	setp.lt.u32 	%p76, %r1526, 2;
	mov.b32 	%r1789, 0;
	@%p76 bra 	$L__BB6_117;
	and.b32  	%r1789, %r338, -2;
	neg.s32 	%r1774, %r1789;
	shl.b32 	%r1528, %r1, 19;
	shl.b32 	%r1529, %r3, 12;
	add.s32 	%r1530, %r1528, %r1529;
	shl.b32 	%r1531, %r1770, 4;
	add.s32 	%r1532, %r1530, %r1531;
	add.s32 	%r1773, %r1532, 4096;
	mov.b32 	%r1772, 0;
	mov.u64 	%rd167, mask_array_32;
$L__BB6_108:
	shr.u32 	%r1533, %r1771, %r1772;
	shl.b32 	%r1534, %r1533, 2;
	cvt.u64.u32 	%rd165, %r1534;
	and.b64  	%rd166, %rd165, 12;
	add.s64 	%rd168, %rd167, %rd166;
	ld.const.u32 	%r1535, [%rd168];
	shl.b32 	%r1536, %r1728, 1;
	or.b32  	%r352, %r1536, %r1535;
	shl.b32 	%r1537, %r1727, 1;
	or.b32  	%r1538, %r1537, %r1535;
	and.b32  	%r1539, %r1728, %r352;
	shl.b32 	%r1540, %r1539, 1;
	and.b32  	%r1541, %r1540, %r1538;
	and.b32  	%r353, %r1541, %r1728;
	shl.b32 	%r1542, %r1726, 1;
	or.b32  	%r1543, %r1542, %r1535;
	and.b32  	%r1544, %r1727, %r353;
	shl.b32 	%r1545, %r1544, 1;
	and.b32  	%r1546, %r1545, %r1543;
	and.b32  	%r354, %r1546, %r1727;
	shl.b32 	%r1547, %r1725, 1;
	or.b32  	%r1548, %r1547, %r1535;
	and.b32  	%r1549, %r1726, %r354;
	shl.b32 	%r1550, %r1549, 1;
	and.b32  	%r1551, %r1550, %r1548;
	and.b32  	%r355, %r1551, %r1726;
	shl.b32 	%r1552, %r1724, 1;
	or.b32  	%r1553, %r1552, %r1535;
	and.b32  	%r1554, %r1725, %r355;
	shl.b32 	%r1555, %r1554, 1;
	and.b32  	%r1556, %r1555, %r1553;
	and.b32  	%r356, %r1556, %r1725;
	shl.b32 	%r1557, %r1723, 1;
	or.b32  	%r1558, %r1557, %r1535;
	and.b32  	%r1559, %r1724, %r356;
	shl.b32 	%r1560, %r1559, 1;
	and.b32  	%r1561, %r1560, %r1558;
	and.b32  	%r357, %r1561, %r1724;
	shl.b32 	%r1562, %r1698, 1;
	or.b32  	%r1563, %r1562, %r1535;
	and.b32  	%r1564, %r1723, %r357;
	shl.b32 	%r1565, %r1564, 1;
	and.b32  	%r1566, %r1565, %r1563;
	and.b32  	%r358, %r1566, %r1723;
	and.b32  	%r1567, %r334, %r358;
	setp.ne.s32 	%p77, %r1567, 0;
	@%p77 bra 	$L__BB6_112;
	ld.volatile.global.u32 	%r1568, [match_count];
	setp.ge.u32 	%p78, %r1568, %r335;
	@%p78 bra 	$L__BB6_112;
	setp.gt.u32 	%p79, %r1773, %r337;
	@%p79 bra 	$L__BB6_112;
	atom.global.add.u32 	%r1569, [match_count], 1;
	mul.wide.u32 	%rd169, %r1569, 4;
	add.s64 	%rd170, %rd7, %rd169;
	st.global.u32 	[%rd170], %r1773;
$L__BB6_112:
	add.s32 	%r1570, %r1772, 2;
	shr.u32 	%r1571, %r1771, %r1570;
	shl.b32 	%r1572, %r1571, 2;
	cvt.u64.u32 	%rd171, %r1572;
	and.b64  	%rd172, %rd171, 12;
	add.s64 	%rd174, %rd167, %rd172;
	ld.const.u32 	%r1573, [%rd174];
	shl.b32 	%r1574, %r352, 1;
	or.b32  	%r1728, %r1574, %r1573;
	shl.b32 	%r1575, %r353, 1;
	or.b32  	%r1576, %r1575, %r1573;
	and.b32  	%r1577, %r352, %r1728;
	shl.b32 	%r1578, %r1577, 1;
	and.b32  	%r1579, %r1578, %r1576;
	and.b32  	%r1727, %r1579, %r352;
	shl.b32 	%r1580, %r354, 1;
	or.b32  	%r1581, %r1580, %r1573;
	and.b32  	%r1582, %r353, %r1727;
	shl.b32 	%r1583, %r1582, 1;
	and.b32  	%r1584, %r1583, %r1581;
	and.b32  	%r1726, %r1584, %r353;
	shl.b32 	%r1585, %r355, 1;
	or.b32  	%r1586, %r1585, %r1573;
	and.b32  	%r1587, %r354, %r1726;
	shl.b32 	%r1588, %r1587, 1;
	and.b32  	%r1589, %r1588, %r1586;
	and.b32  	%r1725, %r1589, %r354;
	shl.b32 	%r1590, %r356, 1;
	or.b32  	%r1591, %r1590, %r1573;
	and.b32  	%r1592, %r355, %r1725;
	shl.b32 	%r1593, %r1592, 1;
	and.b32  	%r1594, %r1593, %r1591;
	and.b32  	%r1724, %r1594, %r355;
	shl.b32 	%r1595, %r357, 1;
	or.b32  	%r1596, %r1595, %r1573;
	and.b32  	%r1597, %r356, %r1724;
	shl.b32 	%r1598, %r1597, 1;
	and.b32  	%r1599, %r1598, %r1596;
	and.b32  	%r1723, %r1599, %r356;
	shl.b32 	%r1600, %r358, 1;
	or.b32  	%r1601, %r1600, %r1573;
	and.b32  	%r1602, %r357, %r1723;
	shl.b32 	%r1603, %r1602, 1;
	and.b32  	%r1604, %r1603, %r1601;
	and.b32  	%r1698, %r1604, %r357;
	and.b32  	%r1605, %r334, %r1698;
	setp.ne.s32 	%p80, %r1605, 0;
	@%p80 bra 	$L__BB6_116;
	ld.volatile.global.u32 	%r1606, [match_count];
	setp.ge.u32 	%p81, %r1606, %r335;
	@%p81 bra 	$L__BB6_116;
	add.s32 	%r366, %r1773, 1;
	setp.gt.u32 	%p82, %r366, %r337;
	@%p82 bra 	$L__BB6_116;
	atom.global.add.u32 	%r1607, [match_count], 1;
	mul.wide.u32 	%rd175, %r1607, 4;
	add.s64 	%rd176, %rd7, %rd175;
	st.global.u32 	[%rd176], %r366;
$L__BB6_116:
	add.s32 	%r1774, %r1774, 2;
	add.s32 	%r1773, %r1773, 2;
	add.s32 	%r1772, %r1772, 4;
	setp.ne.s32 	%p83, %r1774, 0;
	@%p83 bra 	$L__BB6_108;
$L__BB6_117:
	and.b32  	%r1608, %r338, 1;
	setp.eq.b32 	%p84, %r1608, 1;
	not.pred 	%p85, %p84;
	@%p85 bra 	$L__BB6_122;
	shl.b32 	%r1609, %r1789, 1;
	shr.u32 	%r1610, %r1771, %r1609;
	shl.b32 	%r1611, %r1610, 2;
	cvt.u64.u32 	%rd177, %r1611;
	and.b64  	%rd178, %rd177, 12;
	mov.u64 	%rd179, mask_array_32;
	add.s64 	%rd180, %rd179, %rd178;
	ld.const.u32 	%r1612, [%rd180];
	shl.b32 	%r1613, %r1728, 1;
	or.b32  	%r1614, %r1613, %r1612;
	shl.b32 	%r1615, %r1727, 1;
	or.b32  	%r1616, %r1615, %r1612;
	and.b32  	%r1617, %r1728, %r1614;
	shl.b32 	%r1618, %r1617, 1;
	and.b32  	%r1619, %r1618, %r1616;
	and.b32  	%r1620, %r1619, %r1728;
	shl.b32 	%r1621, %r1726, 1;
	or.b32  	%r1622, %r1621, %r1612;
	and.b32  	%r1623, %r1727, %r1620;
	shl.b32 	%r1624, %r1623, 1;
	and.b32  	%r1625, %r1624, %r1622;
	and.b32  	%r1626, %r1625, %r1727;
	shl.b32 	%r1627, %r1725, 1;
	or.b32  	%r1628, %r1627, %r1612;
	and.b32  	%r1629, %r1726, %r1626;
	shl.b32 	%r1630, %r1629, 1;
	and.b32  	%r1631, %r1630, %r1628;
	and.b32  	%r1632, %r1631, %r1726;
	shl.b32 	%r1633, %r1724, 1;
	or.b32  	%r1634, %r1633, %r1612;
	and.b32  	%r1635, %r1725, %r1632;
	shl.b32 	%r1636, %r1635, 1;
	and.b32  	%r1637, %r1636, %r1634;
	and.b32  	%r1638, %r1637, %r1725;
	shl.b32 	%r1639, %r1723, 1;
	or.b32  	%r1640, %r1639, %r1612;
	and.b32  	%r1641, %r1724, %r1638;
	shl.b32 	%r1642, %r1641, 1;
	and.b32  	%r1643, %r1642, %r1640;
	and.b32  	%r1644, %r1643, %r1724;
	shl.b32 	%r1645, %r1698, 1;
	or.b32  	%r1646, %r1645, %r1612;
	and.b32  	%r1647, %r1723, %r1644;
	shl.b32 	%r1648, %r1647, 1;
	and.b32  	%r1649, %r1648, %r1646;
	and.b32  	%r1650, %r1649, %r1723;
	and.b32  	%r1651, %r334, %r1650;
	setp.ne.s32 	%p86, %r1651, 0;
	@%p86 bra 	$L__BB6_122;
	ld.volatile.global.u32 	%r1652, [match_count];
	setp.ge.u32 	%p87, %r1652, %r335;
	@%p87 bra 	$L__BB6_122;
	shl.b32 	%r1653, %r336, 4;
	add.s32 	%r378, %r1789, %r1653;
	setp.gt.u32 	%p88, %r378, %r337;
	@%p88 bra 	$L__BB6_122;
	atom.global.add.u32 	%r1654, [match_count], 1;
	mul.wide.u32 	%rd181, %r1654, 4;
	add.s64 	%rd182, %rd7, %rd181;
	st.global.u32 	[%rd182], %r378;
$L__BB6_122:
	ret;

}
	// .globl	_Z15agrepKernel32K7v
.visible .entry _Z15agrepKernel32K7v()
{
	.reg .pred 	%p<89>;
	.reg .b32 	%r<1796>;
	.reg .b64 	%rd<171>;

	mov.u32 	%r1, %ctaid.x;
	shl.b32 	%r2, %r1, 15;
	mov.u32 	%r3, %tid.x;
	or.b32  	%r4, %r2, %r3;
	mad.lo.s32 	%r5, %r3, 255, %r4;
	ld.const.u32 	%r6, [overlapping_scodon_count];
	setp.eq.s32 	%p1, %r6, 1;
	mov.b32 	%r1681, 0;
	mov.b32 	%r1727, -1;
	mov.b32 	%r1726, -2;
	mov.b32 	%r1725, -4;
	mov.b32 	%r1724, -8;
	mov.b32 	%r1723, -16;
	mov.b32 	%r1722, -32;
	mov.b32 	%r1721, -64;
	mov.b32 	%r1720, -128;
	ld.const.u64 	%rd1, [scodon];
	@%p1 bra 	$L__BB7_5;
	cvta.to.global.u64 	%rd2, %rd1;
	add.s32 	%r1681, %r6, -1;
	mov.b32 	%r1663, 0;
	mov.b32 	%r1727, -1;
	mov.b32 	%r1726, -2;
	mov.b32 	%r1725, -4;
	mov.b32 	%r1724, -8;
	mov.b32 	%r1723, -16;
	mov.b32 	%r1722, -32;
	mov.b32 	%r1721, -64;
	mov.b32 	%r1720, -128;
	mov.u64 	%rd12, mask_array_32;
$L__BB7_2:
	shl.b32 	%r421, %r1663, 7;
	add.s32 	%r422, %r421, %r4;
	mul.wide.u32 	%rd8, %r422, 4;
	add.s64 	%rd9, %rd2, %rd8;
	ld.global.u32 	%r17, [%rd9];
	mov.b32 	%r1672, 0;
$L__BB7_3:
	shl.b32 	%r423, %r1672, 1;
	shr.u32 	%r424, %r17, %r423;
	shl.b32 	%r425, %r424, 2;
	cvt.u64.u32 	%rd10, %r425;
	and.b64  	%rd11, %rd10, 12;
	add.s64 	%rd13, %rd12, %rd11;
	ld.const.u32 	%r426, [%rd13];
	shl.b32 	%r427, %r1727, 1;
	or.b32  	%r428, %r427, %r426;
	shl.b32 	%r429, %r1726, 1;
	or.b32  	%r430, %r429, %r426;
	and.b32  	%r431, %r1727, %r428;
	shl.b32 	%r432, %r431, 1;
	and.b32  	%r433, %r432, %r430;
	and.b32  	%r434, %r433, %r1727;
	shl.b32 	%r435, %r1725, 1;
	or.b32  	%r436, %r435, %r426;
	and.b32  	%r437, %r1726, %r434;
	shl.b32 	%r438, %r437, 1;
	and.b32  	%r439, %r438, %r436;
	and.b32  	%r440, %r439, %r1726;
	shl.b32 	%r441, %r1724, 1;
	or.b32  	%r442, %r441, %r426;
	and.b32  	%r443, %r1725, %r440;
	shl.b32 	%r444, %r443, 1;
	and.b32  	%r445, %r444, %r442;
	and.b32  	%r446, %r445, %r1725;
	shl.b32 	%r447, %r1723, 1;
	or.b32  	%r448, %r447, %r426;
	and.b32  	%r449, %r1724, %r446;
	shl.b32 	%r450, %r449, 1;
	and.b32  	%r451, %r450, %r448;
	and.b32  	%r452, %r451, %r1724;
	shl.b32 	%r453, %r1722, 1;
	or.b32  	%r454, %r453, %r426;
	and.b32  	%r455, %r1723, %r452;
	shl.b32 	%r456, %r455, 1;
	and.b32  	%r457, %r456, %r454;
	and.b32  	%r458, %r457, %r1723;
	shl.b32 	%r459, %r1721, 1;
	or.b32  	%r460, %r459, %r426;
	and.b32  	%r461, %r1722, %r458;
	shl.b32 	%r462, %r461, 1;
	and.b32  	%r463, %r462, %r460;
	and.b32  	%r464, %r463, %r1722;
	shl.b32 	%r465, %r1720, 1;
	or.b32  	%r466, %r465, %r426;
	and.b32  	%r467, %r1721, %r464;
	shl.b32 	%r468, %r467, 1;
	and.b32  	%r469, %r468, %r466;
	and.b32  	%r470, %r469, %r1721;
	add.s32 	%r471, %r423, 2;
	shr.u32 	%r472, %r17, %r471;
	shl.b32 	%r473, %r472, 2;
	cvt.u64.u32 	%rd14, %r473;
	and.b64  	%rd15, %rd14, 12;
	add.s64 	%rd16, %rd12, %rd15;
	ld.const.u32 	%r474, [%rd16];
	shl.b32 	%r475, %r428, 1;
	or.b32  	%r1727, %r475, %r474;
	shl.b32 	%r476, %r434, 1;
	or.b32  	%r477, %r476, %r474;
	and.b32  	%r478, %r428, %r1727;
	shl.b32 	%r479, %r478, 1;
	and.b32  	%r480, %r479, %r477;
	and.b32  	%r1726, %r480, %r428;
	shl.b32 	%r481, %r440, 1;
	or.b32  	%r482, %r481, %r474;
	and.b32  	%r483, %r434, %r1726;
	shl.b32 	%r484, %r483, 1;
	and.b32  	%r485, %r484, %r482;
	and.b32  	%r1725, %r485, %r434;
	shl.b32 	%r486, %r446, 1;
	or.b32  	%r487, %r486, %r474;
	and.b32  	%r488, %r440, %r1725;
	shl.b32 	%r489, %r488, 1;
	and.b32  	%r490, %r489, %r487;
	and.b32  	%r1724, %r490, %r440;
	shl.b32 	%r491, %r452, 1;
	or.b32  	%r492, %r491, %r474;
	and.b32  	%r493, %r446, %r1724;
	shl.b32 	%r494, %r493, 1;
	and.b32  	%r495, %r494, %r492;
	and.b32  	%r1723, %r495, %r446;
	shl.b32 	%r496, %r458, 1;
	or.b32  	%r497, %r496, %r474;
	and.b32  	%r498, %r452, %r1723;
	shl.b32 	%r499, %r498, 1;
	and.b32  	%r500, %r499, %r497;
	and.b32  	%r1722, %r500, %r452;
	shl.b32 	%r501, %r464, 1;
	or.b32  	%r502, %r501, %r474;
	and.b32  	%r503, %r458, %r1722;
	shl.b32 	%r504, %r503, 1;
	and.b32  	%r505, %r504, %r502;
	and.b32  	%r1721, %r505, %r458;
	shl.b32 	%r506, %r470, 1;
	or.b32  	%r507, %r506, %r474;
	and.b32  	%r508, %r464, %r1721;
	shl.b32 	%r509, %r508, 1;
	and.b32  	%r510, %r509, %r507;
	and.b32  	%r1720, %r510, %r464;
	sub.s32 	%r1672, %r471, %r1672;
	setp.ne.s32 	%p2, %r1672, 16;
	@%p2 bra 	$L__BB7_3;
	shl.b32 	%r511, %r3, 2;
	mov.u32 	%r512, scodon_header;
	add.s32 	%r513, %r512, %r511;
	shl.b32 	%r514, %r1663, 9;
	add.s32 	%r515, %r513, %r514;
	st.shared.u32 	[%r515], %r17;
	add.s32 	%r1663, %r1663, 1;
	setp.ne.s32 	%p3, %r1663, %r1681;
	@%p3 bra 	$L__BB7_2;
$L__BB7_5:
	cvta.to.global.u64 	%rd3, %rd1;
	shl.b32 	%r517, %r1681, 7;
	add.s32 	%r518, %r517, %r4;
	mul.wide.u32 	%rd17, %r518, 4;
	add.s64 	%rd18, %rd3, %rd17;
	ld.global.u32 	%r46, [%rd18];
	ld.const.u32 	%r519, [overlapping_character_count];
	add.s32 	%r47, %r519, 16;
	shl.b32 	%r48, %r6, 4;
	setp.eq.s32 	%p4, %r47, %r48;
	mov.b32 	%r1701, 0;
	@%p4 bra 	$L__BB7_11;
	sub.s32 	%r522, %r47, %r48;
	max.u32 	%r49, %r522, 1;
	setp.lt.u32 	%p5, %r522, 2;
	mov.b32 	%r1701, 0;
	@%p5 bra 	$L__BB7_9;
	and.b32  	%r1701, %r49, -2;
	mov.b32 	%r1710, 0;
	mov.u64 	%rd21, mask_array_32;
$L__BB7_8:
	shl.b32 	%r524, %r1710, 1;
	shr.u32 	%r525, %r46, %r524;
	shl.b32 	%r526, %r525, 2;
	cvt.u64.u32 	%rd19, %r526;
	and.b64  	%rd20, %rd19, 12;
	add.s64 	%rd22, %rd21, %rd20;
	ld.const.u32 	%r527, [%rd22];
	shl.b32 	%r528, %r1727, 1;
	or.b32  	%r529, %r528, %r527;
	shl.b32 	%r530, %r1726, 1;
	or.b32  	%r531, %r530, %r527;
	and.b32  	%r532, %r1727, %r529;
	shl.b32 	%r533, %r532, 1;
	and.b32  	%r534, %r533, %r531;
	and.b32  	%r535, %r534, %r1727;
	shl.b32 	%r536, %r1725, 1;
	or.b32  	%r537, %r536, %r527;
	and.b32  	%r538, %r1726, %r535;
	shl.b32 	%r539, %r538, 1;
	and.b32  	%r540, %r539, %r537;
	and.b32  	%r541, %r540, %r1726;
	shl.b32 	%r542, %r1724, 1;
	or.b32  	%r543, %r542, %r527;
	and.b32  	%r544, %r1725, %r541;
	shl.b32 	%r545, %r544, 1;
	and.b32  	%r546, %r545, %r543;
	and.b32  	%r547, %r546, %r1725;
	shl.b32 	%r548, %r1723, 1;
	or.b32  	%r549, %r548, %r527;
	and.b32  	%r550, %r1724, %r547;
	shl.b32 	%r551, %r550, 1;
	and.b32  	%r552, %r551, %r549;
	and.b32  	%r553, %r552, %r1724;
	shl.b32 	%r554, %r1722, 1;
	or.b32  	%r555, %r554, %r527;
	and.b32  	%r556, %r1723, %r553;
	shl.b32 	%r557, %r556, 1;
	and.b32  	%r558, %r557, %r555;
	and.b32  	%r559, %r558, %r1723;
	shl.b32 	%r560, %r1721, 1;
	or.b32  	%r561, %r560, %r527;
	and.b32  	%r562, %r1722, %r559;
	shl.b32 	%r563, %r562, 1;
	and.b32  	%r564, %r563, %r561;
	and.b32  	%r565, %r564, %r1722;
	shl.b32 	%r566, %r1720, 1;
	or.b32  	%r567, %r566, %r527;
	and.b32  	%r568, %r1721, %r565;
	shl.b32 	%r569, %r568, 1;
	and.b32  	%r570, %r569, %r567;
	and.b32  	%r571, %r570, %r1721;
	add.s32 	%r572, %r524, 2;
	shr.u32 	%r573, %r46, %r572;
	shl.b32 	%r574, %r573, 2;
	cvt.u64.u32 	%rd23, %r574;
	and.b64  	%rd24, %rd23, 12;
	add.s64 	%rd25, %rd21, %rd24;
	ld.const.u32 	%r575, [%rd25];
	shl.b32 	%r576, %r529, 1;
	or.b32  	%r1727, %r576, %r575;
	shl.b32 	%r577, %r535, 1;
	or.b32  	%r578, %r577, %r575;
	and.b32  	%r579, %r529, %r1727;
	shl.b32 	%r580, %r579, 1;
	and.b32  	%r581, %r580, %r578;
	and.b32  	%r1726, %r581, %r529;
	shl.b32 	%r582, %r541, 1;
	or.b32  	%r583, %r582, %r575;
	and.b32  	%r584, %r535, %r1726;
	shl.b32 	%r585, %r584, 1;
	and.b32  	%r586, %r585, %r583;
	and.b32  	%r1725, %r586, %r535;
	shl.b32 	%r587, %r547, 1;
	or.b32  	%r588, %r587, %r575;
	and.b32  	%r589, %r541, %r1725;
	shl.b32 	%r590, %r589, 1;
	and.b32  	%r591, %r590, %r588;
	and.b32  	%r1724, %r591, %r541;
	shl.b32 	%r592, %r553, 1;
	or.b32  	%r593, %r592, %r575;
	and.b32  	%r594, %r547, %r1724;
	shl.b32 	%r595, %r594, 1;
	and.b32  	%r596, %r595, %r593;
	and.b32  	%r1723, %r596, %r547;
	shl.b32 	%r597, %r559, 1;
	or.b32  	%r598, %r597, %r575;
	and.b32  	%r599, %r553, %r1723;
	shl.b32 	%r600, %r599, 1;
	and.b32  	%r601, %r600, %r598;
	and.b32  	%r1722, %r601, %r553;
	shl.b32 	%r602, %r565, 1;
	or.b32  	%r603, %r602, %r575;
	and.b32  	%r604, %r559, %r1722;
	shl.b32 	%r605, %r604, 1;
	and.b32  	%r606, %r605, %r603;
	and.b32  	%r1721, %r606, %r559;
	shl.b32 	%r607, %r571, 1;
	or.b32  	%r608, %r607, %r575;
	and.b32  	%r609, %r565, %r1721;
	shl.b32 	%r610, %r609, 1;
	and.b32  	%r611, %r610, %r608;
	and.b32  	%r1720, %r611, %r565;
	sub.s32 	%r1710, %r572, %r1710;
	setp.eq.s32 	%p6, %r1710, %r1701;
	@%p6 bra 	$L__BB7_9;
	bra.uni 	$L__BB7_8;
$L__BB7_9:
	and.b32  	%r612, %r49, 1;
	setp.eq.b32 	%p7, %r612, 1;
	not.pred 	%p8, %p7;
	@%p8 bra 	$L__BB7_11;
	shl.b32 	%r613, %r1701, 1;
	shr.u32 	%r614, %r46, %r613;
	shl.b32 	%r615, %r614, 2;
	cvt.u64.u32 	%rd26, %r615;
	and.b64  	%rd27, %rd26, 12;
	mov.u64 	%rd28, mask_array_32;
	add.s64 	%rd29, %rd28, %rd27;
	ld.const.u32 	%r616, [%rd29];
	shl.b32 	%r617, %r1727, 1;
	or.b32  	%r62, %r617, %r616;
	shl.b32 	%r618, %r1726, 1;
	or.b32  	%r619, %r618, %r616;
	and.b32  	%r620, %r1727, %r62;
	shl.b32 	%r621, %r620, 1;
	and.b32  	%r622, %r621, %r619;
	and.b32  	%r63, %r622, %r1727;
	shl.b32 	%r623, %r1725, 1;
	or.b32  	%r624, %r623, %r616;
	and.b32  	%r625, %r1726, %r63;
	shl.b32 	%r626, %r625, 1;
	and.b32  	%r627, %r626, %r624;
	and.b32  	%r64, %r627, %r1726;
	shl.b32 	%r628, %r1724, 1;
	or.b32  	%r629, %r628, %r616;
	and.b32  	%r630, %r1725, %r64;
	shl.b32 	%r631, %r630, 1;
	and.b32  	%r632, %r631, %r629;
	and.b32  	%r65, %r632, %r1725;
	shl.b32 	%r633, %r1723, 1;
	or.b32  	%r634, %r633, %r616;
	and.b32  	%r635, %r1724, %r65;
	shl.b32 	%r636, %r635, 1;
	and.b32  	%r637, %r636, %r634;
	and.b32  	%r66, %r637, %r1724;
	shl.b32 	%r638, %r1722, 1;
	or.b32  	%r639, %r638, %r616;
	and.b32  	%r640, %r1723, %r66;
	shl.b32 	%r641, %r640, 1;
	and.b32  	%r642, %r641, %r639;
	and.b32  	%r67, %r642, %r1723;
	shl.b32 	%r643, %r1721, 1;
	or.b32  	%r644, %r643, %r616;
	and.b32  	%r645, %r1722, %r67;
	shl.b32 	%r646, %r645, 1;
	and.b32  	%r647, %r646, %r644;
	and.b32  	%r68, %r647, %r1722;
	shl.b32 	%r648, %r1720, 1;
	or.b32  	%r649, %r648, %r616;
	and.b32  	%r650, %r1721, %r68;
	shl.b32 	%r651, %r650, 1;
	and.b32  	%r652, %r651, %r649;
	and.b32  	%r1720, %r652, %r1721;
	add.s32 	%r1701, %r1701, 1;
	mov.u32 	%r1721, %r68;
	mov.u32 	%r1722, %r67;
	mov.u32 	%r1723, %r66;
	mov.u32 	%r1724, %r65;
	mov.u32 	%r1725, %r64;
	mov.u32 	%r1726, %r63;
	mov.u32 	%r1727, %r62;
$L__BB7_11:
	setp.gt.u32 	%p9, %r1701, 15;
	@%p9 bra 	$L__BB7_18;
	ld.const.u64 	%rd30, [match];
	cvta.to.global.u64 	%rd4, %rd30;
	mov.u64 	%rd33, mask_array_32;
	ld.const.u32 	%r693, [test_bit_32];
$L__BB7_13:
	mov.u32 	%r105, %r1727;
	mov.u32 	%r104, %r1726;
	mov.u32 	%r103, %r1725;
	mov.u32 	%r102, %r1724;
	mov.u32 	%r101, %r1723;
	mov.u32 	%r100, %r1722;
	mov.u32 	%r99, %r1721;
	shl.b32 	%r653, %r1701, 1;
	shr.u32 	%r654, %r46, %r653;
	shl.b32 	%r655, %r654, 2;
	cvt.u64.u32 	%rd31, %r655;
	and.b64  	%rd32, %rd31, 12;
	add.s64 	%rd34, %rd33, %rd32;
	ld.const.u32 	%r656, [%rd34];
	shl.b32 	%r657, %r105, 1;
	or.b32  	%r1727, %r657, %r656;
	shl.b32 	%r658, %r104, 1;
	or.b32  	%r659, %r658, %r656;
	and.b32  	%r660, %r105, %r1727;
	shl.b32 	%r661, %r660, 1;
	and.b32  	%r662, %r661, %r659;
	and.b32  	%r1726, %r662, %r105;
	shl.b32 	%r663, %r103, 1;
	or.b32  	%r664, %r663, %r656;
	and.b32  	%r665, %r104, %r1726;
	shl.b32 	%r666, %r665, 1;
	and.b32  	%r667, %r666, %r664;
	and.b32  	%r1725, %r667, %r104;
	shl.b32 	%r668, %r102, 1;
	or.b32  	%r669, %r668, %r656;
	and.b32  	%r670, %r103, %r1725;
	shl.b32 	%r671, %r670, 1;
	and.b32  	%r672, %r671, %r669;
	and.b32  	%r1724, %r672, %r103;
	shl.b32 	%r673, %r101, 1;
	or.b32  	%r674, %r673, %r656;
	and.b32  	%r675, %r102, %r1724;
	shl.b32 	%r676, %r675, 1;
	and.b32  	%r677, %r676, %r674;
	and.b32  	%r1723, %r677, %r102;
	shl.b32 	%r678, %r100, 1;
	or.b32  	%r679, %r678, %r656;
	and.b32  	%r680, %r101, %r1723;
	shl.b32 	%r681, %r680, 1;
	and.b32  	%r682, %r681, %r679;
	and.b32  	%r1722, %r682, %r101;
	shl.b32 	%r683, %r99, 1;
	or.b32  	%r684, %r683, %r656;
	and.b32  	%r685, %r100, %r1722;
	shl.b32 	%r686, %r685, 1;
	and.b32  	%r687, %r686, %r684;
	and.b32  	%r1721, %r687, %r100;
	shl.b32 	%r688, %r1720, 1;
	or.b32  	%r689, %r688, %r656;
	and.b32  	%r690, %r99, %r1721;
	shl.b32 	%r691, %r690, 1;
	and.b32  	%r692, %r691, %r689;
	and.b32  	%r1720, %r692, %r99;
	and.b32  	%r694, %r693, %r1720;
	setp.ne.s32 	%p10, %r694, 0;
	@%p10 bra 	$L__BB7_17;
	ld.volatile.global.u32 	%r695, [match_count];
	ld.const.u32 	%r696, [max_match_count];
	setp.ge.u32 	%p11, %r695, %r696;
	@%p11 bra 	$L__BB7_17;
	add.s32 	%r697, %r1681, %r5;
	shl.b32 	%r698, %r697, 4;
	add.s32 	%r115, %r1701, %r698;
	ld.const.u32 	%r699, [character_count];
	setp.gt.u32 	%p12, %r115, %r699;
	@%p12 bra 	$L__BB7_17;
	atom.global.add.u32 	%r700, [match_count], 1;
	mul.wide.u32 	%rd35, %r700, 4;
	add.s64 	%rd36, %rd4, %rd35;
	st.global.u32 	[%rd36], %r115;
$L__BB7_17:
	add.s32 	%r1701, %r1701, 1;
	setp.ne.s32 	%p13, %r1701, 16;
	@%p13 bra 	$L__BB7_13;
$L__BB7_18:
	shl.b32 	%r701, %r1681, 9;
	mov.u32 	%r702, scodon_header;
	add.s32 	%r703, %r702, %r701;
	shl.b32 	%r704, %r3, 2;
	add.s32 	%r705, %r703, %r704;
	st.shared.u32 	[%r705], %r46;
	bar.sync 	0;
	add.s32 	%r1744, %r1681, 1;
	setp.gt.u32 	%p14, %r1744, 255;
	@%p14 bra 	$L__BB7_85;
	ld.const.u32 	%r126, [test_bit_32];
	ld.const.u32 	%r127, [max_match_count];
	ld.const.u32 	%r128, [character_count];
	ld.const.u64 	%rd37, [match];
	cvta.to.global.u64 	%rd5, %rd37;
	mov.u64 	%rd42, mask_array_32;
$L__BB7_20:
	shl.b32 	%r706, %r1744, 7;
	add.s32 	%r707, %r706, %r4;
	mul.wide.u32 	%rd38, %r707, 4;
	add.s64 	%rd39, %rd3, %rd38;
	ld.global.u32 	%r150, [%rd39];
	shl.b32 	%r708, %r150, 2;
	cvt.u64.u32 	%rd40, %r708;
	and.b64  	%rd41, %rd40, 12;
	add.s64 	%rd43, %rd42, %rd41;
	ld.const.u32 	%r709, [%rd43];
	shl.b32 	%r710, %r1727, 1;
	or.b32  	%r151, %r710, %r709;
	shl.b32 	%r711, %r1726, 1;
	or.b32  	%r712, %r711, %r709;
	and.b32  	%r713, %r1727, %r151;
	shl.b32 	%r714, %r713, 1;
	and.b32  	%r715, %r714, %r712;
	and.b32  	%r152, %r715, %r1727;
	shl.b32 	%r716, %r1725, 1;
	or.b32  	%r717, %r716, %r709;
	and.b32  	%r718, %r1726, %r152;
	shl.b32 	%r719, %r718, 1;
	and.b32  	%r720, %r719, %r717;
	and.b32  	%r153, %r720, %r1726;
	shl.b32 	%r721, %r1724, 1;
	or.b32  	%r722, %r721, %r709;
	and.b32  	%r723, %r1725, %r153;
	shl.b32 	%r724, %r723, 1;
	and.b32  	%r725, %r724, %r722;
	and.b32  	%r154, %r725, %r1725;
	shl.b32 	%r726, %r1723, 1;
	or.b32  	%r727, %r726, %r709;
	and.b32  	%r728, %r1724, %r154;
	shl.b32 	%r729, %r728, 1;
	and.b32  	%r730, %r729, %r727;
	and.b32  	%r155, %r730, %r1724;
	shl.b32 	%r731, %r1722, 1;
	or.b32  	%r732, %r731, %r709;
	and.b32  	%r733, %r1723, %r155;
	shl.b32 	%r734, %r733, 1;
	and.b32  	%r735, %r734, %r732;
	and.b32  	%r156, %r735, %r1723;
	shl.b32 	%r736, %r1721, 1;
	or.b32  	%r737, %r736, %r709;
	and.b32  	%r738, %r1722, %r156;
	shl.b32 	%r739, %r738, 1;
	and.b32  	%r740, %r739, %r737;
	and.b32  	%r157, %r740, %r1722;
	shl.b32 	%r741, %r1720, 1;
	or.b32  	%r742, %r741, %r709;
	and.b32  	%r743, %r1721, %r157;
	shl.b32 	%r744, %r743, 1;
	and.b32  	%r745, %r744, %r742;
	and.b32  	%r158, %r745, %r1721;
	and.b32  	%r746, %r126, %r158;
	setp.ne.s32 	%p15, %r746, 0;
	@%p15 bra 	$L__BB7_24;
	ld.volatile.global.u32 	%r747, [match_count];
	setp.ge.u32 	%p16, %r747, %r127;
	@%p16 bra 	$L__BB7_24;
	add.s32 	%r748, %r1744, %r5;
	shl.b32 	%r159, %r748, 4;
	setp.gt.u32 	%p17, %r159, %r128;
	@%p17 bra 	$L__BB7_24;
	atom.global.add.u32 	%r749, [match_count], 1;
	mul.wide.u32 	%rd44, %r749, 4;
	add.s64 	%rd45, %rd5, %rd44;
	st.global.u32 	[%rd45], %r159;
$L__BB7_24:
	cvt.u64.u32 	%rd46, %r150;
	and.b64  	%rd47, %rd46, 12;
	add.s64 	%rd49, %rd42, %rd47;
	ld.const.u32 	%r750, [%rd49];
	shl.b32 	%r751, %r151, 1;
	or.b32  	%r160, %r751, %r750;
	shl.b32 	%r752, %r152, 1;
	or.b32  	%r753, %r752, %r750;
	and.b32  	%r754, %r151, %r160;
	shl.b32 	%r755, %r754, 1;
	and.b32  	%r756, %r755, %r753;
	and.b32  	%r161, %r756, %r151;
	shl.b32 	%r757, %r153, 1;
	or.b32  	%r758, %r757, %r750;
	and.b32  	%r759, %r152, %r161;
	shl.b32 	%r760, %r759, 1;
	and.b32  	%r761, %r760, %r758;
	and.b32  	%r162, %r761, %r152;
	shl.b32 	%r762, %r154, 1;
	or.b32  	%r763, %r762, %r750;
	and.b32  	%r764, %r153, %r162;
	shl.b32 	%r765, %r764, 1;
	and.b32  	%r766, %r765, %r763;
	and.b32  	%r163, %r766, %r153;
	shl.b32 	%r767, %r155, 1;
	or.b32  	%r768, %r767, %r750;
	and.b32  	%r769, %r154, %r163;
	shl.b32 	%r770, %r769, 1;
	and.b32  	%r771, %r770, %r768;
	and.b32  	%r164, %r771, %r154;
	shl.b32 	%r772, %r156, 1;
	or.b32  	%r773, %r772, %r750;
	and.b32  	%r774, %r155, %r164;
	shl.b32 	%r775, %r774, 1;
	and.b32  	%r776, %r775, %r773;
	and.b32  	%r165, %r776, %r155;
	shl.b32 	%r777, %r157, 1;
	or.b32  	%r778, %r777, %r750;
	and.b32  	%r779, %r156, %r165;
	shl.b32 	%r780, %r779, 1;
	and.b32  	%r781, %r780, %r778;
	and.b32  	%r166, %r781, %r156;
	shl.b32 	%r782, %r158, 1;
	or.b32  	%r783, %r782, %r750;
	and.b32  	%r784, %r157, %r166;
	shl.b32 	%r785, %r784, 1;
	and.b32  	%r786, %r785, %r783;
	and.b32  	%r167, %r786, %r157;
	and.b32  	%r787, %r126, %r167;
	setp.ne.s32 	%p18, %r787, 0;
	@%p18 bra 	$L__BB7_28;
	ld.volatile.global.u32 	%r788, [match_count];
	setp.ge.u32 	%p19, %r788, %r127;
	@%p19 bra 	$L__BB7_28;
	add.s32 	%r789, %r1744, %r5;
	shl.b32 	%r168, %r789, 4;
	setp.ge.u32 	%p20, %r168, %r128;
	@%p20 bra 	$L__BB7_28;
	add.s32 	%r790, %r168, 1;
	atom.global.add.u32 	%r791, [match_count], 1;
	mul.wide.u32 	%rd50, %r791, 4;
	add.s64 	%rd51, %rd5, %rd50;
	st.global.u32 	[%rd51], %r790;
$L__BB7_28:
	shr.u32 	%r792, %r150, 2;
	cvt.u64.u32 	%rd52, %r792;
	and.b64  	%rd53, %rd52, 12;
	add.s64 	%rd55, %rd42, %rd53;
	ld.const.u32 	%r793, [%rd55];
	shl.b32 	%r794, %r160, 1;
	or.b32  	%r169, %r794, %r793;
	shl.b32 	%r795, %r161, 1;
	or.b32  	%r796, %r795, %r793;
	and.b32  	%r797, %r160, %r169;
	shl.b32 	%r798, %r797, 1;
	and.b32  	%r799, %r798, %r796;
	and.b32  	%r170, %r799, %r160;
	shl.b32 	%r800, %r162, 1;
	or.b32  	%r801, %r800, %r793;
	and.b32  	%r802, %r161, %r170;
	shl.b32 	%r803, %r802, 1;
	and.b32  	%r804, %r803, %r801;
	and.b32  	%r171, %r804, %r161;
	shl.b32 	%r805, %r163, 1;
	or.b32  	%r806, %r805, %r793;
	and.b32  	%r807, %r162, %r171;
	shl.b32 	%r808, %r807, 1;
	and.b32  	%r809, %r808, %r806;
	and.b32  	%r172, %r809, %r162;
	shl.b32 	%r810, %r164, 1;
	or.b32  	%r811, %r810, %r793;
	and.b32  	%r812, %r163, %r172;
	shl.b32 	%r813, %r812, 1;
	and.b32  	%r814, %r813, %r811;
	and.b32  	%r173, %r814, %r163;
	shl.b32 	%r815, %r165, 1;
	or.b32  	%r816, %r815, %r793;
	and.b32  	%r817, %r164, %r173;
	shl.b32 	%r818, %r817, 1;
	and.b32  	%r819, %r818, %r816;
	and.b32  	%r174, %r819, %r164;
	shl.b32 	%r820, %r166, 1;
	or.b32  	%r821, %r820, %r793;
	and.b32  	%r822, %r165, %r174;
	shl.b32 	%r823, %r822, 1;
	and.b32  	%r824, %r823, %r821;
	and.b32  	%r175, %r824, %r165;
	shl.b32 	%r825, %r167, 1;
	or.b32  	%r826, %r825, %r793;
	and.b32  	%r827, %r166, %r175;
	shl.b32 	%r828, %r827, 1;
	and.b32  	%r829, %r828, %r826;
	and.b32  	%r176, %r829, %r166;
	and.b32  	%r830, %r126, %r176;
	setp.ne.s32 	%p21, %r830, 0;
	@%p21 bra 	$L__BB7_32;
	ld.volatile.global.u32 	%r831, [match_count];
	setp.ge.u32 	%p22, %r831, %r127;
	@%p22 bra 	$L__BB7_32;
	add.s32 	%r832, %r1744, %r5;
	shl.b32 	%r833, %r832, 4;
	or.b32  	%r177, %r833, 2;
	setp.gt.u32 	%p23, %r177, %r128;
	@%p23 bra 	$L__BB7_32;
	atom.global.add.u32 	%r834, [match_count], 1;
	mul.wide.u32 	%rd56, %r834, 4;
	add.s64 	%rd57, %rd5, %rd56;
	st.global.u32 	[%rd57], %r177;
$L__BB7_32:
	shr.u32 	%r835, %r150, 4;
	cvt.u64.u32 	%rd58, %r835;
	and.b64  	%rd59, %rd58, 12;
	add.s64 	%rd61, %rd42, %rd59;
	ld.const.u32 	%r836, [%rd61];
	shl.b32 	%r837, %r169, 1;
	or.b32  	%r178, %r837, %r836;
	shl.b32 	%r838, %r170, 1;
	or.b32  	%r839, %r838, %r836;
	and.b32  	%r840, %r169, %r178;
	shl.b32 	%r841, %r840, 1;
	and.b32  	%r842, %r841, %r839;
	and.b32  	%r179, %r842, %r169;
	shl.b32 	%r843, %r171, 1;
	or.b32  	%r844, %r843, %r836;
	and.b32  	%r845, %r170, %r179;
	shl.b32 	%r846, %r845, 1;
	and.b32  	%r847, %r846, %r844;
	and.b32  	%r180, %r847, %r170;
	shl.b32 	%r848, %r172, 1;
	or.b32  	%r849, %r848, %r836;
	and.b32  	%r850, %r171, %r180;
	shl.b32 	%r851, %r850, 1;
	and.b32  	%r852, %r851, %r849;
	and.b32  	%r181, %r852, %r171;
	shl.b32 	%r853, %r173, 1;
	or.b32  	%r854, %r853, %r836;
	and.b32  	%r855, %r172, %r181;
	shl.b32 	%r856, %r855, 1;
	and.b32  	%r857, %r856, %r854;
	and.b32  	%r182, %r857, %r172;
	shl.b32 	%r858, %r174, 1;
	or.b32  	%r859, %r858, %r836;
	and.b32  	%r860, %r173, %r182;
	shl.b32 	%r861, %r860, 1;
	and.b32  	%r862, %r861, %r859;
	and.b32  	%r183, %r862, %r173;
	shl.b32 	%r863, %r175, 1;
	or.b32  	%r864, %r863, %r836;
	and.b32  	%r865, %r174, %r183;
	shl.b32 	%r866, %r865, 1;
	and.b32  	%r867, %r866, %r864;
	and.b32  	%r184, %r867, %r174;
	shl.b32 	%r868, %r176, 1;
	or.b32  	%r869, %r868, %r836;
	and.b32  	%r870, %r175, %r184;
	shl.b32 	%r871, %r870, 1;
	and.b32  	%r872, %r871, %r869;
	and.b32  	%r185, %r872, %r175;
	and.b32  	%r873, %r126, %r185;
	setp.ne.s32 	%p24, %r873, 0;
	@%p24 bra 	$L__BB7_36;
	ld.volatile.global.u32 	%r874, [match_count];
	setp.ge.u32 	%p25, %r874, %r127;
	@%p25 bra 	$L__BB7_36;
	add.s32 	%r875, %r1744, %r5;
	shl.b32 	%r876, %r875, 4;
	or.b32  	%r186, %r876, 3;
	setp.gt.u32 	%p26, %r186, %r128;
	@%p26 bra 	$L__BB7_36;
	atom.global.add.u32 	%r877, [match_count], 1;
	mul.wide.u32 	%rd62, %r877, 4;
	add.s64 	%rd63, %rd5, %rd62;
	st.global.u32 	[%rd63], %r186;
$L__BB7_36:
	shr.u32 	%r878, %r150, 6;
	cvt.u64.u32 	%rd64, %r878;
	and.b64  	%rd65, %rd64, 12;
	add.s64 	%rd67, %rd42, %rd65;
	ld.const.u32 	%r879, [%rd67];
	shl.b32 	%r880, %r178, 1;
	or.b32  	%r187, %r880, %r879;
	shl.b32 	%r881, %r179, 1;
	or.b32  	%r882, %r881, %r879;
	and.b32  	%r883, %r178, %r187;
	shl.b32 	%r884, %r883, 1;
	and.b32  	%r885, %r884, %r882;
	and.b32  	%r188, %r885, %r178;
	shl.b32 	%r886, %r180, 1;
	or.b32  	%r887, %r886, %r879;
	and.b32  	%r888, %r179, %r188;
	shl.b32 	%r889, %r888, 1;
	and.b32  	%r890, %r889, %r887;
	and.b32  	%r189, %r890, %r179;
	shl.b32 	%r891, %r181, 1;
	or.b32  	%r892, %r891, %r879;
	and.b32  	%r893, %r180, %r189;
	shl.b32 	%r894, %r893, 1;
	and.b32  	%r895, %r894, %r892;
	and.b32  	%r190, %r895, %r180;
	shl.b32 	%r896, %r182, 1;
	or.b32  	%r897, %r896, %r879;
	and.b32  	%r898, %r181, %r190;
	shl.b32 	%r899, %r898, 1;
	and.b32  	%r900, %r899, %r897;
	and.b32  	%r191, %r900, %r181;
	shl.b32 	%r901, %r183, 1;
	or.b32  	%r902, %r901, %r879;
	and.b32  	%r903, %r182, %r191;
	shl.b32 	%r904, %r903, 1;
	and.b32  	%r905, %r904, %r902;
	and.b32  	%r192, %r905, %r182;
	shl.b32 	%r906, %r184, 1;
	or.b32  	%r907, %r906, %r879;
	and.b32  	%r908, %r183, %r192;
	shl.b32 	%r909, %r908, 1;
	and.b32  	%r910, %r909, %r907;
	and.b32  	%r193, %r910, %r183;
	shl.b32 	%r911, %r185, 1;
	or.b32  	%r912, %r911, %r879;
	and.b32  	%r913, %r184, %r193;
	shl.b32 	%r914, %r913, 1;
	and.b32  	%r915, %r914, %r912;
	and.b32  	%r194, %r915, %r184;
	and.b32  	%r916, %r126, %r194;
	setp.ne.s32 	%p27, %r916, 0;
	@%p27 bra 	$L__BB7_40;
	ld.volatile.global.u32 	%r917, [match_count];
	setp.ge.u32 	%p28, %r917, %r127;
	@%p28 bra 	$L__BB7_40;
	add.s32 	%r918, %r1744, %r5;
	shl.b32 	%r919, %r918, 4;
	or.b32  	%r195, %r919, 4;
	setp.gt.u32 	%p29, %r195, %r128;
	@%p29 bra 	$L__BB7_40;
	atom.global.add.u32 	%r920, [match_count], 1;
	mul.wide.u32 	%rd68, %r920, 4;
	add.s64 	%rd69, %rd5, %rd68;
	st.global.u32 	[%rd69], %r195;
$L__BB7_40:
	shr.u32 	%r921, %r150, 8;
	cvt.u64.u32 	%rd70, %r921;
	and.b64  	%rd71, %rd70, 12;
	add.s64 	%rd73, %rd42, %rd71;
	ld.const.u32 	%r922, [%rd73];
	shl.b32 	%r923, %r187, 1;
	or.b32  	%r196, %r923, %r922;
	shl.b32 	%r924, %r188, 1;
	or.b32  	%r925, %r924, %r922;
	and.b32  	%r926, %r187, %r196;
	shl.b32 	%r927, %r926, 1;
	and.b32  	%r928, %r927, %r925;
	and.b32  	%r197, %r928, %r187;
	shl.b32 	%r929, %r189, 1;
	or.b32  	%r930, %r929, %r922;
	and.b32  	%r931, %r188, %r197;
	shl.b32 	%r932, %r931, 1;
	and.b32  	%r933, %r932, %r930;
	and.b32  	%r198, %r933, %r188;
	shl.b32 	%r934, %r190, 1;
	or.b32  	%r935, %r934, %r922;
	and.b32  	%r936, %r189, %r198;
	shl.b32 	%r937, %r936, 1;
	and.b32  	%r938, %r937, %r935;
	and.b32  	%r199, %r938, %r189;
	shl.b32 	%r939, %r191, 1;
	or.b32  	%r940, %r939, %r922;
	and.b32  	%r941, %r190, %r199;
	shl.b32 	%r942, %r941, 1;
	and.b32  	%r943, %r942, %r940;
	and.b32  	%r200, %r943, %r190;
	shl.b32 	%r944, %r192, 1;
	or.b32  	%r945, %r944, %r922;
	and.b32  	%r946, %r191, %r200;
	shl.b32 	%r947, %r946, 1;
	and.b32  	%r948, %r947, %r945;
	and.b32  	%r201, %r948, %r191;
	shl.b32 	%r949, %r193, 1;
	or.b32  	%r950, %r949, %r922;
	and.b32  	%r951, %r192, %r201;
	shl.b32 	%r952, %r951, 1;
	and.b32  	%r953, %r952, %r950;
	and.b32  	%r202, %r953, %r192;
	shl.b32 	%r954, %r194, 1;
	or.b32  	%r955, %r954, %r922;
	and.b32  	%r956, %r193, %r202;
	shl.b32 	%r957, %r956, 1;
	and.b32  	%r958, %r957, %r955;
	and.b32  	%r203, %r958, %r193;
	and.b32  	%r959, %r126, %r203;
	setp.ne.s32 	%p30, %r959, 0;
	@%p30 bra 	$L__BB7_44;
	ld.volatile.global.u32 	%r960, [match_count];
	setp.ge.u32 	%p31, %r960, %r127;
	@%p31 bra 	$L__BB7_44;
	add.s32 	%r961, %r1744, %r5;
	shl.b32 	%r962, %r961, 4;
	or.b32  	%r204, %r962, 5;
	setp.gt.u32 	%p32, %r204, %r128;
	@%p32 bra 	$L__BB7_44;
	atom.global.add.u32 	%r963, [match_count], 1;
	mul.wide.u32 	%rd74, %r963, 4;
	add.s64 	%rd75, %rd5, %rd74;
	st.global.u32 	[%rd75], %r204;
$L__BB7_44:
	shr.u32 	%r964, %r150, 10;
	cvt.u64.u32 	%rd76, %r964;
	and.b64  	%rd77, %rd76, 12;
	add.s64 	%rd79, %rd42, %rd77;
	ld.const.u32 	%r965, [%rd79];
	shl.b32 	%r966, %r196, 1;
	or.b32  	%r205, %r966, %r965;
	shl.b32 	%r967, %r197, 1;
	or.b32  	%r968, %r967, %r965;
	and.b32  	%r969, %r196, %r205;
	shl.b32 	%r970, %r969, 1;
	and.b32  	%r971, %r970, %r968;
	and.b32  	%r206, %r971, %r196;
	shl.b32 	%r972, %r198, 1;
	or.b32  	%r973, %r972, %r965;
	and.b32  	%r974, %r197, %r206;
	shl.b32 	%r975, %r974, 1;
	and.b32  	%r976, %r975, %r973;
	and.b32  	%r207, %r976, %r197;
	shl.b32 	%r977, %r199, 1;
	or.b32  	%r978, %r977, %r965;
	and.b32  	%r979, %r198, %r207;
	shl.b32 	%r980, %r979, 1;
	and.b32  	%r981, %r980, %r978;
	and.b32  	%r208, %r981, %r198;
	shl.b32 	%r982, %r200, 1;
	or.b32  	%r983, %r982, %r965;
	and.b32  	%r984, %r199, %r208;
	shl.b32 	%r985, %r984, 1;
	and.b32  	%r986, %r985, %r983;
	and.b32  	%r209, %r986, %r199;
	shl.b32 	%r987, %r201, 1;
	or.b32  	%r988, %r987, %r965;
	and.b32  	%r989, %r200, %r209;
	shl.b32 	%r990, %r989, 1;
	and.b32  	%r991, %r990, %r988;
	and.b32  	%r210, %r991, %r200;
	shl.b32 	%r992, %r202, 1;
	or.b32  	%r993, %r992, %r965;
	and.b32  	%r994, %r201, %r210;
	shl.b32 	%r995, %r994, 1;
	and.b32  	%r996, %r995, %r993;
	and.b32  	%r211, %r996, %r201;
	shl.b32 	%r997, %r203, 1;
	or.b32  	%r998, %r997, %r965;
	and.b32  	%r999, %r202, %r211;
	shl.b32 	%r1000, %r999, 1;
	and.b32  	%r1001, %r1000, %r998;
	and.b32  	%r212, %r1001, %r202;
	and.b32  	%r1002, %r126, %r212;
	setp.ne.s32 	%p33, %r1002, 0;
	@%p33 bra 	$L__BB7_48;
	ld.volatile.global.u32 	%r1003, [match_count];
	setp.ge.u32 	%p34, %r1003, %r127;
	@%p34 bra 	$L__BB7_48;
	add.s32 	%r1004, %r1744, %r5;
	shl.b32 	%r1005, %r1004, 4;
	or.b32  	%r213, %r1005, 6;
	setp.gt.u32 	%p35, %r213, %r128;
	@%p35 bra 	$L__BB7_48;
	atom.global.add.u32 	%r1006, [match_count], 1;
	mul.wide.u32 	%rd80, %r1006, 4;
	add.s64 	%rd81, %rd5, %rd80;
	st.global.u32 	[%rd81], %r213;
$L__BB7_48:
	shr.u32 	%r1007, %r150, 12;
	cvt.u64.u32 	%rd82, %r1007;
	and.b64  	%rd83, %rd82, 12;
	add.s64 	%rd85, %rd42, %rd83;
	ld.const.u32 	%r1008, [%rd85];
	shl.b32 	%r1009, %r205, 1;
	or.b32  	%r214, %r1009, %r1008;
	shl.b32 	%r1010, %r206, 1;
	or.b32  	%r1011, %r1010, %r1008;
	and.b32  	%r1012, %r205, %r214;
	shl.b32 	%r1013, %r1012, 1;
	and.b32  	%r1014, %r1013, %r1011;
	and.b32  	%r215, %r1014, %r205;
	shl.b32 	%r1015, %r207, 1;
	or.b32  	%r1016, %r1015, %r1008;
	and.b32  	%r1017, %r206, %r215;
	shl.b32 	%r1018, %r1017, 1;
	and.b32  	%r1019, %r1018, %r1016;
	and.b32  	%r216, %r1019, %r206;
	shl.b32 	%r1020, %r208, 1;
	or.b32  	%r1021, %r1020, %r1008;
	and.b32  	%r1022, %r207, %r216;
	shl.b32 	%r1023, %r1022, 1;
	and.b32  	%r1024, %r1023, %r1021;
	and.b32  	%r217, %r1024, %r207;
	shl.b32 	%r1025, %r209, 1;
	or.b32  	%r1026, %r1025, %r1008;
	and.b32  	%r1027, %r208, %r217;
	shl.b32 	%r1028, %r1027, 1;
	and.b32  	%r1029, %r1028, %r1026;
	and.b32  	%r218, %r1029, %r208;
	shl.b32 	%r1030, %r210, 1;
	or.b32  	%r1031, %r1030, %r1008;
	and.b32  	%r1032, %r209, %r218;
	shl.b32 	%r1033, %r1032, 1;
	and.b32  	%r1034, %r1033, %r1031;
	and.b32  	%r219, %r1034, %r209;
	shl.b32 	%r1035, %r211, 1;
	or.b32  	%r1036, %r1035, %r1008;
	and.b32  	%r1037, %r210, %r219;
	shl.b32 	%r1038, %r1037, 1;
	and.b32  	%r1039, %r1038, %r1036;
	and.b32  	%r220, %r1039, %r210;
	shl.b32 	%r1040, %r212, 1;
	or.b32  	%r1041, %r1040, %r1008;
	and.b32  	%r1042, %r211, %r220;
	shl.b32 	%r1043, %r1042, 1;
	and.b32  	%r1044, %r1043, %r1041;
	and.b32  	%r221, %r1044, %r211;
	and.b32  	%r1045, %r126, %r221;
	setp.ne.s32 	%p36, %r1045, 0;
	@%p36 bra 	$L__BB7_52;
	ld.volatile.global.u32 	%r1046, [match_count];
	setp.ge.u32 	%p37, %r1046, %r127;
	@%p37 bra 	$L__BB7_52;
	add.s32 	%r1047, %r1744, %r5;
	shl.b32 	%r1048, %r1047, 4;
	or.b32  	%r222, %r1048, 7;
	setp.gt.u32 	%p38, %r222, %r128;
	@%p38 bra 	$L__BB7_52;
	atom.global.add.u32 	%r1049, [match_count], 1;
	mul.wide.u32 	%rd86, %r1049, 4;
	add.s64 	%rd87, %rd5, %rd86;
	st.global.u32 	[%rd87], %r222;
$L__BB7_52:
	shr.u32 	%r1050, %r150, 14;
	cvt.u64.u32 	%rd88, %r1050;
	and.b64  	%rd89, %rd88, 12;
	add.s64 	%rd91, %rd42, %rd89;
	ld.const.u32 	%r1051, [%rd91];
	shl.b32 	%r1052, %r214, 1;
	or.b32  	%r223, %r1052, %r1051;
	shl.b32 	%r1053, %r215, 1;
	or.b32  	%r1054, %r1053, %r1051;
	and.b32  	%r1055, %r214, %r223;
	shl.b32 	%r1056, %r1055, 1;
	and.b32  	%r1057, %r1056, %r1054;
	and.b32  	%r224, %r1057, %r214;
	shl.b32 	%r1058, %r216, 1;
	or.b32  	%r1059, %r1058, %r1051;
	and.b32  	%r1060, %r215, %r224;
	shl.b32 	%r1061, %r1060, 1;
	and.b32  	%r1062, %r1061, %r1059;
	and.b32  	%r225, %r1062, %r215;
	shl.b32 	%r1063, %r217, 1;
	or.b32  	%r1064, %r1063, %r1051;
	and.b32  	%r1065, %r216, %r225;
	shl.b32 	%r1066, %r1065, 1;
	and.b32  	%r1067, %r1066, %r1064;
	and.b32  	%r226, %r1067, %r216;
	shl.b32 	%r1068, %r218, 1;
	or.b32  	%r1069, %r1068, %r1051;
	and.b32  	%r1070, %r217, %r226;
	shl.b32 	%r1071, %r1070, 1;
	and.b32  	%r1072, %r1071, %r1069;
	and.b32  	%r227, %r1072, %r217;
	shl.b32 	%r1073, %r219, 1;
	or.b32  	%r1074, %r1073, %r1051;
	and.b32  	%r1075, %r218, %r227;
	shl.b32 	%r1076, %r1075, 1;
	and.b32  	%r1077, %r1076, %r1074;
	and.b32  	%r228, %r1077, %r218;
	shl.b32 	%r1078, %r220, 1;
	or.b32  	%r1079, %r1078, %r1051;
	and.b32  	%r1080, %r219, %r228;
	shl.b32 	%r1081, %r1080, 1;
	and.b32  	%r1082, %r1081, %r1079;
	and.b32  	%r229, %r1082, %r219;
	shl.b32 	%r1083, %r221, 1;
	or.b32  	%r1084, %r1083, %r1051;
	and.b32  	%r1085, %r220, %r229;
	shl.b32 	%r1086, %r1085, 1;
	and.b32  	%r1087, %r1086, %r1084;
	and.b32  	%r230, %r1087, %r220;
	and.b32  	%r1088, %r126, %r230;
	setp.ne.s32 	%p39, %r1088, 0;
	@%p39 bra 	$L__BB7_56;
	ld.volatile.global.u32 	%r1089, [match_count];
	setp.ge.u32 	%p40, %r1089, %r127;
	@%p40 bra 	$L__BB7_56;
	add.s32 	%r1090, %r1744, %r5;
	shl.b32 	%r1091, %r1090, 4;
	or.b32  	%r231, %r1091, 8;
	setp.gt.u32 	%p41, %r231, %r128;
	@%p41 bra 	$L__BB7_56;
	atom.global.add.u32 	%r1092, [match_count], 1;
	mul.wide.u32 	%rd92, %r1092, 4;
	add.s64 	%rd93, %rd5, %rd92;
	st.global.u32 	[%rd93], %r231;
$L__BB7_56:
	shr.u32 	%r1093, %r150, 16;
	cvt.u64.u32 	%rd94, %r1093;
	and.b64  	%rd95, %rd94, 12;
	add.s64 	%rd97, %rd42, %rd95;
	ld.const.u32 	%r1094, [%rd97];
	shl.b32 	%r1095, %r223, 1;
	or.b32  	%r232, %r1095, %r1094;
	shl.b32 	%r1096, %r224, 1;
	or.b32  	%r1097, %r1096, %r1094;
	and.b32  	%r1098, %r223, %r232;
	shl.b32 	%r1099, %r1098, 1;
	and.b32  	%r1100, %r1099, %r1097;
	and.b32  	%r233, %r1100, %r223;
	shl.b32 	%r1101, %r225, 1;
	or.b32  	%r1102, %r1101, %r1094;
	and.b32  	%r1103, %r224, %r233;
	shl.b32 	%r1104, %r1103, 1;
	and.b32  	%r1105, %r1104, %r1102;
	and.b32  	%r234, %r1105, %r224;
	shl.b32 	%r1106, %r226, 1;
	or.b32  	%r1107, %r1106, %r1094;
	and.b32  	%r1108, %r225, %r234;
	shl.b32 	%r1109, %r1108, 1;
	and.b32  	%r1110, %r1109, %r1107;
	and.b32  	%r235, %r1110, %r225;
	shl.b32 	%r1111, %r227, 1;
	or.b32  	%r1112, %r1111, %r1094;
	and.b32  	%r1113, %r226, %r235;
	shl.b32 	%r1114, %r1113, 1;
	and.b32  	%r1115, %r1114, %r1112;
	and.b32  	%r236, %r1115, %r226;
	shl.b32 	%r1116, %r228, 1;
	or.b32  	%r1117, %r1116, %r1094;
	and.b32  	%r1118, %r227, %r236;
	shl.b32 	%r1119, %r1118, 1;
	and.b32  	%r1120, %r1119, %r1117;
	and.b32  	%r237, %r1120, %r227;
	shl.b32 	%r1121, %r229, 1;
	or.b32  	%r1122, %r1121, %r1094;
	and.b32  	%r1123, %r228, %r237;
	shl.b32 	%r1124, %r1123, 1;
	and.b32  	%r1125, %r1124, %r1122;
	and.b32  	%r238, %r1125, %r228;
	shl.b32 	%r1126, %r230, 1;
	or.b32  	%r1127, %r1126, %r1094;
	and.b32  	%r1128, %r229, %r238;
	shl.b32 	%r1129, %r1128, 1;
	and.b32  	%r1130, %r1129, %r1127;
	and.b32  	%r239, %r1130, %r229;
	and.b32  	%r1131, %r126, %r239;
	setp.ne.s32 	%p42, %r1131, 0;
	@%p42 bra 	$L__BB7_60;
	ld.volatile.global.u32 	%r1132, [match_count];
	setp.ge.u32 	%p43, %r1132, %r127;
	@%p43 bra 	$L__BB7_60;
	add.s32 	%r1133, %r1744, %r5;
	shl.b32 	%r1134, %r1133, 4;
	or.b32  	%r240, %r1134, 9;
	setp.gt.u32 	%p44, %r240, %r128;
	@%p44 bra 	$L__BB7_60;
	atom.global.add.u32 	%r1135, [match_count], 1;
	mul.wide.u32 	%rd98, %r1135, 4;
	add.s64 	%rd99, %rd5, %rd98;
	st.global.u32 	[%rd99], %r240;
$L__BB7_60:
	shr.u32 	%r1136, %r150, 18;
	cvt.u64.u32 	%rd100, %r1136;
	and.b64  	%rd101, %rd100, 12;
	add.s64 	%rd103, %rd42, %rd101;
	ld.const.u32 	%r1137, [%rd103];
	shl.b32 	%r1138, %r232, 1;
	or.b32  	%r241, %r1138, %r1137;
	shl.b32 	%r1139, %r233, 1;
	or.b32  	%r1140, %r1139, %r1137;
	and.b32  	%r1141, %r232, %r241;
	shl.b32 	%r1142, %r1141, 1;
	and.b32  	%r1143, %r1142, %r1140;
	and.b32  	%r242, %r1143, %r232;
	shl.b32 	%r1144, %r234, 1;
	or.b32  	%r1145, %r1144, %r1137;
	and.b32  	%r1146, %r233, %r242;
	shl.b32 	%r1147, %r1146, 1;
	and.b32  	%r1148, %r1147, %r1145;
	and.b32  	%r243, %r1148, %r233;
	shl.b32 	%r1149, %r235, 1;
	or.b32  	%r1150, %r1149, %r1137;
	and.b32  	%r1151, %r234, %r243;
	shl.b32 	%r1152, %r1151, 1;
	and.b32  	%r1153, %r1152, %r1150;
	and.b32  	%r244, %r1153, %r234;
	shl.b32 	%r1154, %r236, 1;
	or.b32  	%r1155, %r1154, %r1137;
	and.b32  	%r1156, %r235, %r244;
	shl.b32 	%r1157, %r1156, 1;
	and.b32  	%r1158, %r1157, %r1155;
	and.b32  	%r245, %r1158, %r235;
	shl.b32 	%r1159, %r237, 1;
	or.b32  	%r1160, %r1159, %r1137;
	and.b32  	%r1161, %r236, %r245;
	shl.b32 	%r1162, %r1161, 1;
	and.b32  	%r1163, %r1162, %r1160;
	and.b32  	%r246, %r1163, %r236;
	shl.b32 	%r1164, %r238, 1;
	or.b32  	%r1165, %r1164, %r1137;
	and.b32  	%r1166, %r237, %r246;
	shl.b32 	%r1167, %r1166, 1;
	and.b32  	%r1168, %r1167, %r1165;
	and.b32  	%r247, %r1168, %r237;
	shl.b32 	%r1169, %r239, 1;
	or.b32  	%r1170, %r1169, %r1137;
	and.b32  	%r1171, %r238, %r247;
	shl.b32 	%r1172, %r1171, 1;
	and.b32  	%r1173, %r1172, %r1170;
	and.b32  	%r248, %r1173, %r238;
	and.b32  	%r1174, %r126, %r248;
	setp.ne.s32 	%p45, %r1174, 0;
	@%p45 bra 	$L__BB7_64;
	ld.volatile.global.u32 	%r1175, [match_count];
	setp.ge.u32 	%p46, %r1175, %r127;
	@%p46 bra 	$L__BB7_64;
	add.s32 	%r1176, %r1744, %r5;
	shl.b32 	%r1177, %r1176, 4;
	or.b32  	%r249, %r1177, 10;
	setp.gt.u32 	%p47, %r249, %r128;
	@%p47 bra 	$L__BB7_64;
	atom.global.add.u32 	%r1178, [match_count], 1;
	mul.wide.u32 	%rd104, %r1178, 4;
	add.s64 	%rd105, %rd5, %rd104;
	st.global.u32 	[%rd105], %r249;
$L__BB7_64:
	shr.u32 	%r1179, %r150, 20;
	cvt.u64.u32 	%rd106, %r1179;
	and.b64  	%rd107, %rd106, 12;
	add.s64 	%rd109, %rd42, %rd107;
	ld.const.u32 	%r1180, [%rd109];
	shl.b32 	%r1181, %r241, 1;
	or.b32  	%r250, %r1181, %r1180;
	shl.b32 	%r1182, %r242, 1;
	or.b32  	%r1183, %r1182, %r1180;
	and.b32  	%r1184, %r241, %r250;
	shl.b32 	%r1185, %r1184, 1;
	and.b32  	%r1186, %r1185, %r1183;
	and.b32  	%r251, %r1186, %r241;
	shl.b32 	%r1187, %r243, 1;
	or.b32  	%r1188, %r1187, %r1180;
	and.b32  	%r1189, %r242, %r251;
	shl.b32 	%r1190, %r1189, 1;
	and.b32  	%r1191, %r1190, %r1188;
	and.b32  	%r252, %r1191, %r242;
	shl.b32 	%r1192, %r244, 1;
	or.b32  	%r1193, %r1192, %r1180;
	and.b32  	%r1194, %r243, %r252;
	shl.b32 	%r1195, %r1194, 1;
	and.b32  	%r1196, %r1195, %r1193;
	and.b32  	%r253, %r1196, %r243;
	shl.b32 	%r1197, %r245, 1;
	or.b32  	%r1198, %r1197, %r1180;
	and.b32  	%r1199, %r244, %r253;
	shl.b32 	%r1200, %r1199, 1;
	and.b32  	%r1201, %r1200, %r1198;
	and.b32  	%r254, %r1201, %r244;
	shl.b32 	%r1202, %r246, 1;
	or.b32  	%r1203, %r1202, %r1180;
	and.b32  	%r1204, %r245, %r254;
	shl.b32 	%r1205, %r1204, 1;
	and.b32  	%r1206, %r1205, %r1203;
	and.b32  	%r255, %r1206, %r245;
	shl.b32 	%r1207, %r247, 1;
	or.b32  	%r1208, %r1207, %r1180;
	and.b32  	%r1209, %r246, %r255;
	shl.b32 	%r1210, %r1209, 1;
	and.b32  	%r1211, %r1210, %r1208;
	and.b32  	%r256, %r1211, %r246;
	shl.b32 	%r1212, %r248, 1;
	or.b32  	%r1213, %r1212, %r1180;
	and.b32  	%r1214, %r247, %r256;
	shl.b32 	%r1215, %r1214, 1;
	and.b32  	%r1216, %r1215, %r1213;
	and.b32  	%r257, %r1216, %r247;
	and.b32  	%r1217, %r126, %r257;
	setp.ne.s32 	%p48, %r1217, 0;
	@%p48 bra 	$L__BB7_68;
	ld.volatile.global.u32 	%r1218, [match_count];
	setp.ge.u32 	%p49, %r1218, %r127;
	@%p49 bra 	$L__BB7_68;
	add.s32 	%r1219, %r1744, %r5;
	shl.b32 	%r1220, %r1219, 4;
	or.b32  	%r258, %r1220, 11;
	setp.gt.u32 	%p50, %r258, %r128;
	@%p50 bra 	$L__BB7_68;
	atom.global.add.u32 	%r1221, [match_count], 1;
	mul.wide.u32 	%rd110, %r1221, 4;
	add.s64 	%rd111, %rd5, %rd110;
	st.global.u32 	[%rd111], %r258;
$L__BB7_68:
	shr.u32 	%r1222, %r150, 22;
	cvt.u64.u32 	%rd112, %r1222;
	and.b64  	%rd113, %rd112, 12;
	add.s64 	%rd115, %rd42, %rd113;
	ld.const.u32 	%r1223, [%rd115];
	shl.b32 	%r1224, %r250, 1;
	or.b32  	%r259, %r1224, %r1223;
	shl.b32 	%r1225, %r251, 1;
	or.b32  	%r1226, %r1225, %r1223;
	and.b32  	%r1227, %r250, %r259;
	shl.b32 	%r1228, %r1227, 1;
	and.b32  	%r1229, %r1228, %r1226;
	and.b32  	%r260, %r1229, %r250;
	shl.b32 	%r1230, %r252, 1;
	or.b32  	%r1231, %r1230, %r1223;
	and.b32  	%r1232, %r251, %r260;
	shl.b32 	%r1233, %r1232, 1;
	and.b32  	%r1234, %r1233, %r1231;
	and.b32  	%r261, %r1234, %r251;
	shl.b32 	%r1235, %r253, 1;
	or.b32  	%r1236, %r1235, %r1223;
	and.b32  	%r1237, %r252, %r261;
	shl.b32 	%r1238, %r1237, 1;
	and.b32  	%r1239, %r1238, %r1236;
	and.b32  	%r262, %r1239, %r252;
	shl.b32 	%r1240, %r254, 1;
	or.b32  	%r1241, %r1240, %r1223;
	and.b32  	%r1242, %r253, %r262;
	shl.b32 	%r1243, %r1242, 1;
	and.b32  	%r1244, %r1243, %r1241;
	and.b32  	%r263, %r1244, %r253;
	shl.b32 	%r1245, %r255, 1;
	or.b32  	%r1246, %r1245, %r1223;
	and.b32  	%r1247, %r254, %r263;
	shl.b32 	%r1248, %r1247, 1;
	and.b32  	%r1249, %r1248, %r1246;
	and.b32  	%r264, %r1249, %r254;
	shl.b32 	%r1250, %r256, 1;
	or.b32  	%r1251, %r1250, %r1223;
	and.b32  	%r1252, %r255, %r264;
	shl.b32 	%r1253, %r1252, 1;
	and.b32  	%r1254, %r1253, %r1251;
	and.b32  	%r265, %r1254, %r255;
	shl.b32 	%r1255, %r257, 1;
	or.b32  	%r1256, %r1255, %r1223;
	and.b32  	%r1257, %r256, %r265;
	shl.b32 	%r1258, %r1257, 1;
	and.b32  	%r1259, %r1258, %r1256;
	and.b32  	%r266, %r1259, %r256;
	and.b32  	%r1260, %r126, %r266;
	setp.ne.s32 	%p51, %r1260, 0;
	@%p51 bra 	$L__BB7_72;
	ld.volatile.global.u32 	%r1261, [match_count];
	setp.ge.u32 	%p52, %r1261, %r127;
	@%p52 bra 	$L__BB7_72;
	add.s32 	%r1262, %r1744, %r5;
	shl.b32 	%r1263, %r1262, 4;
	or.b32  	%r267, %r1263, 12;
	setp.gt.u32 	%p53, %r267, %r128;
	@%p53 bra 	$L__BB7_72;
	atom.global.add.u32 	%r1264, [match_count], 1;
	mul.wide.u32 	%rd116, %r1264, 4;
	add.s64 	%rd117, %rd5, %rd116;
	st.global.u32 	[%rd117], %r267;
$L__BB7_72:
	shr.u32 	%r1265, %r150, 24;
	cvt.u64.u32 	%rd118, %r1265;
	and.b64  	%rd119, %rd118, 12;
	add.s64 	%rd121, %rd42, %rd119;
	ld.const.u32 	%r1266, [%rd121];
	shl.b32 	%r1267, %r259, 1;
	or.b32  	%r268, %r1267, %r1266;
	shl.b32 	%r1268, %r260, 1;
	or.b32  	%r1269, %r1268, %r1266;
	and.b32  	%r1270, %r259, %r268;
	shl.b32 	%r1271, %r1270, 1;
	and.b32  	%r1272, %r1271, %r1269;
	and.b32  	%r269, %r1272, %r259;
	shl.b32 	%r1273, %r261, 1;
	or.b32  	%r1274, %r1273, %r1266;
	and.b32  	%r1275, %r260, %r269;
	shl.b32 	%r1276, %r1275, 1;
	and.b32  	%r1277, %r1276, %r1274;
	and.b32  	%r270, %r1277, %r260;
	shl.b32 	%r1278, %r262, 1;
	or.b32  	%r1279, %r1278, %r1266;
	and.b32  	%r1280, %r261, %r270;
	shl.b32 	%r1281, %r1280, 1;
	and.b32  	%r1282, %r1281, %r1279;
	and.b32  	%r271, %r1282, %r261;
	shl.b32 	%r1283, %r263, 1;
	or.b32  	%r1284, %r1283, %r1266;
	and.b32  	%r1285, %r262, %r271;
	shl.b32 	%r1286, %r1285, 1;
	and.b32  	%r1287, %r1286, %r1284;
	and.b32  	%r272, %r1287, %r262;
	shl.b32 	%r1288, %r264, 1;
	or.b32  	%r1289, %r1288, %r1266;
	and.b32  	%r1290, %r263, %r272;
	shl.b32 	%r1291, %r1290, 1;
	and.b32  	%r1292, %r1291, %r1289;
	and.b32  	%r273, %r1292, %r263;
	shl.b32 	%r1293, %r265, 1;
	or.b32  	%r1294, %r1293, %r1266;
	and.b32  	%r1295, %r264, %r273;
	shl.b32 	%r1296, %r1295, 1;
	and.b32  	%r1297, %r1296, %r1294;
	and.b32  	%r274, %r1297, %r264;
	shl.b32 	%r1298, %r266, 1;
	or.b32  	%r1299, %r1298, %r1266;
	and.b32  	%r1300, %r265, %r274;
	shl.b32 	%r1301, %r1300, 1;
	and.b32  	%r1302, %r1301, %r1299;
	and.b32  	%r275, %r1302, %r265;
	and.b32  	%r1303, %r126, %r275;
	setp.ne.s32 	%p54, %r1303, 0;
	@%p54 bra 	$L__BB7_76;
	ld.volatile.global.u32 	%r1304, [match_count];
	setp.ge.u32 	%p55, %r1304, %r127;
	@%p55 bra 	$L__BB7_76;
	add.s32 	%r1305, %r1744, %r5;
	shl.b32 	%r1306, %r1305, 4;
	or.b32  	%r276, %r1306, 13;
	setp.gt.u32 	%p56, %r276, %r128;
	@%p56 bra 	$L__BB7_76;
	atom.global.add.u32 	%r1307, [match_count], 1;
	mul.wide.u32 	%rd122, %r1307, 4;
	add.s64 	%rd123, %rd5, %rd122;
	st.global.u32 	[%rd123], %r276;
$L__BB7_76:
	shr.u32 	%r1308, %r150, 26;
	cvt.u64.u32 	%rd124, %r1308;
	and.b64  	%rd125, %rd124, 12;
	add.s64 	%rd127, %rd42, %rd125;
	ld.const.u32 	%r1309, [%rd127];
	shl.b32 	%r1310, %r268, 1;
	or.b32  	%r277, %r1310, %r1309;
	shl.b32 	%r1311, %r269, 1;
	or.b32  	%r1312, %r1311, %r1309;
	and.b32  	%r1313, %r268, %r277;
	shl.b32 	%r1314, %r1313, 1;
	and.b32  	%r1315, %r1314, %r1312;
	and.b32  	%r278, %r1315, %r268;
	shl.b32 	%r1316, %r270, 1;
	or.b32  	%r1317, %r1316, %r1309;
	and.b32  	%r1318, %r269, %r278;
	shl.b32 	%r1319, %r1318, 1;
	and.b32  	%r1320, %r1319, %r1317;
	and.b32  	%r279, %r1320, %r269;
	shl.b32 	%r1321, %r271, 1;
	or.b32  	%r1322, %r1321, %r1309;
	and.b32  	%r1323, %r270, %r279;
	shl.b32 	%r1324, %r1323, 1;
	and.b32  	%r1325, %r1324, %r1322;
	and.b32  	%r280, %r1325, %r270;
	shl.b32 	%r1326, %r272, 1;
	or.b32  	%r1327, %r1326, %r1309;
	and.b32  	%r1328, %r271, %r280;
	shl.b32 	%r1329, %r1328, 1;
	and.b32  	%r1330, %r1329, %r1327;
	and.b32  	%r281, %r1330, %r271;
	shl.b32 	%r1331, %r273, 1;
	or.b32  	%r1332, %r1331, %r1309;
	and.b32  	%r1333, %r272, %r281;
	shl.b32 	%r1334, %r1333, 1;
	and.b32  	%r1335, %r1334, %r1332;
	and.b32  	%r282, %r1335, %r272;
	shl.b32 	%r1336, %r274, 1;
	or.b32  	%r1337, %r1336, %r1309;
	and.b32  	%r1338, %r273, %r282;
	shl.b32 	%r1339, %r1338, 1;
	and.b32  	%r1340, %r1339, %r1337;
	and.b32  	%r283, %r1340, %r273;
	shl.b32 	%r1341, %r275, 1;
	or.b32  	%r1342, %r1341, %r1309;
	and.b32  	%r1343, %r274, %r283;
	shl.b32 	%r1344, %r1343, 1;
	and.b32  	%r1345, %r1344, %r1342;
	and.b32  	%r284, %r1345, %r274;
	and.b32  	%r1346, %r126, %r284;
	setp.ne.s32 	%p57, %r1346, 0;
	@%p57 bra 	$L__BB7_80;
	ld.volatile.global.u32 	%r1347, [match_count];
	setp.ge.u32 	%p58, %r1347, %r127;
	@%p58 bra 	$L__BB7_80;
	add.s32 	%r1348, %r1744, %r5;
	shl.b32 	%r1349, %r1348, 4;
	or.b32  	%r285, %r1349, 14;
	setp.gt.u32 	%p59, %r285, %r128;
	@%p59 bra 	$L__BB7_80;
	atom.global.add.u32 	%r1350, [match_count], 1;
	mul.wide.u32 	%rd128, %r1350, 4;
	add.s64 	%rd129, %rd5, %rd128;
	st.global.u32 	[%rd129], %r285;
$L__BB7_80:
	shr.u32 	%r1351, %r150, 30;
	mul.wide.u32 	%rd130, %r1351, 4;
	add.s64 	%rd132, %rd42, %rd130;
	ld.const.u32 	%r1352, [%rd132];
	shl.b32 	%r1353, %r277, 1;
	or.b32  	%r1727, %r1353, %r1352;
	shl.b32 	%r1354, %r278, 1;
	or.b32  	%r1355, %r1354, %r1352;
	and.b32  	%r1356, %r277, %r1727;
	shl.b32 	%r1357, %r1356, 1;
	and.b32  	%r1358, %r1357, %r1355;
	and.b32  	%r1726, %r1358, %r277;
	shl.b32 	%r1359, %r279, 1;
	or.b32  	%r1360, %r1359, %r1352;
	and.b32  	%r1361, %r278, %r1726;
	shl.b32 	%r1362, %r1361, 1;
	and.b32  	%r1363, %r1362, %r1360;
	and.b32  	%r1725, %r1363, %r278;
	shl.b32 	%r1364, %r280, 1;
	or.b32  	%r1365, %r1364, %r1352;
	and.b32  	%r1366, %r279, %r1725;
	shl.b32 	%r1367, %r1366, 1;
	and.b32  	%r1368, %r1367, %r1365;
	and.b32  	%r1724, %r1368, %r279;
	shl.b32 	%r1369, %r281, 1;
	or.b32  	%r1370, %r1369, %r1352;
	and.b32  	%r1371, %r280, %r1724;
	shl.b32 	%r1372, %r1371, 1;
	and.b32  	%r1373, %r1372, %r1370;
	and.b32  	%r1723, %r1373, %r280;
	shl.b32 	%r1374, %r282, 1;
	or.b32  	%r1375, %r1374, %r1352;
	and.b32  	%r1376, %r281, %r1723;
	shl.b32 	%r1377, %r1376, 1;
	and.b32  	%r1378, %r1377, %r1375;
	and.b32  	%r1722, %r1378, %r281;
	shl.b32 	%r1379, %r283, 1;
	or.b32  	%r1380, %r1379, %r1352;
	and.b32  	%r1381, %r282, %r1722;
	shl.b32 	%r1382, %r1381, 1;
	and.b32  	%r1383, %r1382, %r1380;
	and.b32  	%r1721, %r1383, %r282;
	shl.b32 	%r1384, %r284, 1;
	or.b32  	%r1385, %r1384, %r1352;
	and.b32  	%r1386, %r283, %r1721;
	shl.b32 	%r1387, %r1386, 1;
	and.b32  	%r1388, %r1387, %r1385;
	and.b32  	%r1720, %r1388, %r283;
	and.b32  	%r1389, %r126, %r1720;
	setp.ne.s32 	%p60, %r1389, 0;
	@%p60 bra 	$L__BB7_84;
	ld.volatile.global.u32 	%r1390, [match_count];
	setp.ge.u32 	%p61, %r1390, %r127;
	@%p61 bra 	$L__BB7_84;
	add.s32 	%r1391, %r1744, %r5;
	shl.b32 	%r1392, %r1391, 4;
	or.b32  	%r294, %r1392, 15;
	setp.gt.u32 	%p62, %r294, %r128;
	@%p62 bra 	$L__BB7_84;
	atom.global.add.u32 	%r1393, [match_count], 1;
	mul.wide.u32 	%rd133, %r1393, 4;
	add.s64 	%rd134, %rd5, %rd133;
	st.global.u32 	[%rd134], %r294;
$L__BB7_84:
	add.s32 	%r1744, %r1744, 1;
	setp.eq.s32 	%p63, %r1744, 256;
	@%p63 bra 	$L__BB7_85;
	bra.uni 	$L__BB7_20;
$L__BB7_85:
	setp.eq.s32 	%p64, %r6, 1;
	mov.b32 	%r1774, 0;
	@%p64 bra 	$L__BB7_101;
	ld.const.u32 	%r137, [test_bit_32];
	ld.const.u32 	%r138, [max_match_count];
	ld.const.u32 	%r139, [character_count];
	ld.const.u64 	%rd135, [match];
	cvta.to.global.u64 	%rd6, %rd135;
	add.s32 	%r1774, %r6, -1;
	mov.b32 	%r1753, 0;
	mov.u64 	%rd140, mask_array_32;
$L__BB7_87:
	mov.u32 	%r1396, %ntid.x;
	add.s32 	%r1397, %r1396, -1;
	setp.ne.s32 	%p65, %r3, %r1397;
	@%p65 bra 	$L__BB7_89;
	shl.b32 	%r1403, %r1753, 7;
	add.s32 	%r1404, %r2, %r1403;
	add.s32 	%r1405, %r1404, 32768;
	mul.wide.u32 	%rd136, %r1405, 4;
	add.s64 	%rd137, %rd3, %rd136;
	ld.global.u32 	%r1754, [%rd137];
	bra.uni 	$L__BB7_90;
$L__BB7_89:
	shl.b32 	%r1398, %r3, 2;
	mov.u32 	%r1399, scodon_header;
	add.s32 	%r1400, %r1399, %r1398;
	shl.b32 	%r1401, %r1753, 9;
	add.s32 	%r1402, %r1400, %r1401;
	ld.shared.u32 	%r1754, [%r1402+4];
$L__BB7_90:
	shl.b32 	%r1408, %r1753, 4;
	shl.b32 	%r1409, %r1, 19;
	shl.b32 	%r1410, %r3, 12;
	add.s32 	%r1411, %r1409, %r1410;
	add.s32 	%r1412, %r1411, %r1408;
	add.s32 	%r1756, %r1412, 4096;
	mov.b32 	%r1757, 4096;
	mov.b32 	%r1755, 0;
$L__BB7_91:
	shr.u32 	%r1413, %r1754, %r1755;
	shl.b32 	%r1414, %r1413, 2;
	cvt.u64.u32 	%rd138, %r1414;
	and.b64  	%rd139, %rd138, 12;
	add.s64 	%rd141, %rd140, %rd139;
	ld.const.u32 	%r1415, [%rd141];
	shl.b32 	%r1416, %r1727, 1;
	or.b32  	%r320, %r1416, %r1415;
	shl.b32 	%r1417, %r1726, 1;
	or.b32  	%r1418, %r1417, %r1415;
	and.b32  	%r1419, %r1727, %r320;
	shl.b32 	%r1420, %r1419, 1;
	and.b32  	%r1421, %r1420, %r1418;
	and.b32  	%r321, %r1421, %r1727;
	shl.b32 	%r1422, %r1725, 1;
	or.b32  	%r1423, %r1422, %r1415;
	and.b32  	%r1424, %r1726, %r321;
	shl.b32 	%r1425, %r1424, 1;
	and.b32  	%r1426, %r1425, %r1423;
	and.b32  	%r322, %r1426, %r1726;
	shl.b32 	%r1427, %r1724, 1;
	or.b32  	%r1428, %r1427, %r1415;
	and.b32  	%r1429, %r1725, %r322;
	shl.b32 	%r1430, %r1429, 1;
	and.b32  	%r1431, %r1430, %r1428;
	and.b32  	%r323, %r1431, %r1725;
	shl.b32 	%r1432, %r1723, 1;
	or.b32  	%r1433, %r1432, %r1415;
	and.b32  	%r1434, %r1724, %r323;
	shl.b32 	%r1435, %r1434, 1;
	and.b32  	%r1436, %r1435, %r1433;
	and.b32  	%r324, %r1436, %r1724;
	shl.b32 	%r1437, %r1722, 1;
	or.b32  	%r1438, %r1437, %r1415;
	and.b32  	%r1439, %r1723, %r324;
	shl.b32 	%r1440, %r1439, 1;
	and.b32  	%r1441, %r1440, %r1438;
	and.b32  	%r325, %r1441, %r1723;
	shl.b32 	%r1442, %r1721, 1;
	or.b32  	%r1443, %r1442, %r1415;
	and.b32  	%r1444, %r1722, %r325;
	shl.b32 	%r1445, %r1444, 1;
	and.b32  	%r1446, %r1445, %r1443;
	and.b32  	%r326, %r1446, %r1722;
	shl.b32 	%r1447, %r1720, 1;
	or.b32  	%r1448, %r1447, %r1415;
	and.b32  	%r1449, %r1721, %r326;
	shl.b32 	%r1450, %r1449, 1;
	and.b32  	%r1451, %r1450, %r1448;
	and.b32  	%r327, %r1451, %r1721;
	and.b32  	%r1452, %r137, %r327;
	setp.ne.s32 	%p66, %r1452, 0;
	@%p66 bra 	$L__BB7_95;
	ld.volatile.global.u32 	%r1453, [match_count];
	setp.ge.u32 	%p67, %r1453, %r138;
	@%p67 bra 	$L__BB7_95;
	setp.gt.u32 	%p68, %r1756, %r139;
	@%p68 bra 	$L__BB7_95;
	atom.global.add.u32 	%r1454, [match_count], 1;
	mul.wide.u32 	%rd142, %r1454, 4;
	add.s64 	%rd143, %rd6, %rd142;
	st.global.u32 	[%rd143], %r1756;
$L__BB7_95:
	add.s32 	%r1455, %r1755, 2;
	shr.u32 	%r1456, %r1754, %r1455;
	shl.b32 	%r1457, %r1456, 2;
	cvt.u64.u32 	%rd144, %r1457;
	and.b64  	%rd145, %rd144, 12;
	add.s64 	%rd147, %rd140, %rd145;
	ld.const.u32 	%r1458, [%rd147];
	shl.b32 	%r1459, %r320, 1;
	or.b32  	%r1727, %r1459, %r1458;
	shl.b32 	%r1460, %r321, 1;
	or.b32  	%r1461, %r1460, %r1458;
	and.b32  	%r1462, %r320, %r1727;
	shl.b32 	%r1463, %r1462, 1;
	and.b32  	%r1464, %r1463, %r1461;
	and.b32  	%r1726, %r1464, %r320;
	shl.b32 	%r1465, %r322, 1;
	or.b32  	%r1466, %r1465, %r1458;
	and.b32  	%r1467, %r321, %r1726;
	shl.b32 	%r1468, %r1467, 1;
	and.b32  	%r1469, %r1468, %r1466;
	and.b32  	%r1725, %r1469, %r321;
	shl.b32 	%r1470, %r323, 1;
	or.b32  	%r1471, %r1470, %r1458;
	and.b32  	%r1472, %r322, %r1725;
	shl.b32 	%r1473, %r1472, 1;
	and.b32  	%r1474, %r1473, %r1471;
	and.b32  	%r1724, %r1474, %r322;
	shl.b32 	%r1475, %r324, 1;
	or.b32  	%r1476, %r1475, %r1458;
	and.b32  	%r1477, %r323, %r1724;
	shl.b32 	%r1478, %r1477, 1;
	and.b32  	%r1479, %r1478, %r1476;
	and.b32  	%r1723, %r1479, %r323;
	shl.b32 	%r1480, %r325, 1;
	or.b32  	%r1481, %r1480, %r1458;
	and.b32  	%r1482, %r324, %r1723;
	shl.b32 	%r1483, %r1482, 1;
	and.b32  	%r1484, %r1483, %r1481;
	and.b32  	%r1722, %r1484, %r324;
	shl.b32 	%r1485, %r326, 1;
	or.b32  	%r1486, %r1485, %r1458;
	and.b32  	%r1487, %r325, %r1722;
	shl.b32 	%r1488, %r1487, 1;
	and.b32  	%r1489, %r1488, %r1486;
	and.b32  	%r1721, %r1489, %r325;
	shl.b32 	%r1490, %r327, 1;
	or.b32  	%r1491, %r1490, %r1458;
	and.b32  	%r1492, %r326, %r1721;
	shl.b32 	%r1493, %r1492, 1;
	and.b32  	%r1494, %r1493, %r1491;
	and.b32  	%r1720, %r1494, %r326;
	and.b32  	%r1495, %r137, %r1720;
	setp.ne.s32 	%p69, %r1495, 0;
	@%p69 bra 	$L__BB7_99;
	ld.volatile.global.u32 	%r1496, [match_count];
	setp.ge.u32 	%p70, %r1496, %r138;
	@%p70 bra 	$L__BB7_99;
	add.s32 	%r336, %r1756, 1;
	setp.gt.u32 	%p71, %r336, %r139;
	@%p71 bra 	$L__BB7_99;
	atom.global.add.u32 	%r1497, [match_count], 1;
	mul.wide.u32 	%rd148, %r1497, 4;
	add.s64 	%rd149, %rd6, %rd148;
	st.global.u32 	[%rd149], %r336;
$L__BB7_99:
	add.s32 	%r1757, %r1757, 2;
	add.s32 	%r1756, %r1756, 2;
	add.s32 	%r1755, %r1755, 4;
	setp.ne.s32 	%p72, %r1757, 4112;
	@%p72 bra 	$L__BB7_91;
	add.s32 	%r1753, %r1753, 1;
	setp.ne.s32 	%p73, %r1753, %r1774;
	@%p73 bra 	$L__BB7_87;
$L__BB7_101:
	mov.u32 	%r1498, %ntid.x;
	add.s32 	%r1499, %r1498, -1;
	setp.ne.s32 	%p74, %r3, %r1499;
	@%p74 bra 	$L__BB7_103;
	shl.b32 	%r1505, %r1774, 7;
	add.s32 	%r1506, %r2, %r1505;
	add.s32 	%r1507, %r1506, 32768;
	mul.wide.u32 	%rd150, %r1507, 4;
	add.s64 	%rd151, %rd3, %rd150;
	ld.global.u32 	%r1775, [%rd151];
	bra.uni 	$L__BB7_104;
$L__BB7_103:
	shl.b32 	%r1500, %r1774, 9;
	mov.u32 	%r1501, scodon_header;
	add.s32 	%r1502, %r1501, %r1500;
	shl.b32 	%r1503, %r3, 2;
	add.s32 	%r1504, %r1502, %r1503;
	ld.shared.u32 	%r1775, [%r1504+4];
$L__BB7_104:
	setp.eq.s32 	%p75, %r47, %r48;
	@%p75 bra 	$L__BB7_121;
	ld.const.u32 	%r353, [test_bit_32];
	ld.const.u32 	%r354, [max_match_count];
	add.s32 	%r1509, %r5, %r1774;
	add.s32 	%r355, %r1509, 256;
	ld.const.u32 	%r356, [character_count];
	ld.const.u64 	%rd152, [match];
	cvta.to.global.u64 	%rd7, %rd152;
	sub.s32 	%r1510, %r47, %r48;
	max.u32 	%r357, %r1510, 1;
	setp.lt.u32 	%p76, %r1510, 2;
	mov.b32 	%r1795, 0;
	@%p76 bra 	$L__BB7_116;
	and.b32  	%r1795, %r357, -2;
	neg.s32 	%r1778, %r1795;
	shl.b32 	%r1512, %r1, 19;
	shl.b32 	%r1513, %r3, 12;
	add.s32 	%r1514, %r1512, %r1513;
	shl.b32 	%r1515, %r1774, 4;
	add.s32 	%r1516, %r1514, %r1515;
	add.s32 	%r1777, %r1516, 4096;
	mov.b32 	%r1776, 0;
	mov.u64 	%rd155, mask_array_32;
$L__BB7_107:
	shr.u32 	%r1517, %r1775, %r1776;
	shl.b32 	%r1518, %r1517, 2;
	cvt.u64.u32 	%rd153, %r1518;
	and.b64  	%rd154, %rd153, 12;
	add.s64 	%rd156, %rd155, %rd154;
	ld.const.u32 	%r1519, [%rd156];
	shl.b32 	%r1520, %r1727, 1;
	or.b32  	%r372, %r1520, %r1519;
	shl.b32 	%r1521, %r1726, 1;
	or.b32  	%r1522, %r1521, %r1519;
	and.b32  	%r1523, %r1727, %r372;
	shl.b32 	%r1524, %r1523, 1;
	and.b32  	%r1525, %r1524, %r1522;
	and.b32  	%r373, %r1525, %r1727;
	shl.b32 	%r1526, %r1725, 1;
	or.b32  	%r1527, %r1526, %r1519;
	and.b32  	%r1528, %r1726, %r373;
	shl.b32 	%r1529, %r1528, 1;
	and.b32  	%r1530, %r1529, %r1527;
	and.b32  	%r374, %r1530, %r1726;
	shl.b32 	%r1531, %r1724, 1;
	or.b32  	%r1532, %r1531, %r1519;
	and.b32  	%r1533, %r1725, %r374;
	shl.b32 	%r1534, %r1533, 1;
	and.b32  	%r1535, %r1534, %r1532;
	and.b32  	%r375, %r1535, %r1725;
	shl.b32 	%r1536, %r1723, 1;
	or.b32  	%r1537, %r1536, %r1519;
	and.b32  	%r1538, %r1724, %r375;
	shl.b32 	%r1539, %r1538, 1;
	and.b32  	%r1540, %r1539, %r1537;
	and.b32  	%r376, %r1540, %r1724;
	shl.b32 	%r1541, %r1722, 1;
	or.b32  	%r1542, %r1541, %r1519;
	and.b32  	%r1543, %r1723, %r376;
	shl.b32 	%r1544, %r1543, 1;
	and.b32  	%r1545, %r1544, %r1542;
	and.b32  	%r377, %r1545, %r1723;
	shl.b32 	%r1546, %r1721, 1;
	or.b32  	%r1547, %r1546, %r1519;
	and.b32  	%r1548, %r1722, %r377;
	shl.b32 	%r1549, %r1548, 1;
	and.b32  	%r1550, %r1549, %r1547;
	and.b32  	%r378, %r1550, %r1722;
	shl.b32 	%r1551, %r1720, 1;
	or.b32  	%r1552, %r1551, %r1519;
	and.b32  	%r1553, %r1721, %r378;
	shl.b32 	%r1554, %r1553, 1;
	and.b32  	%r1555, %r1554, %r1552;
	and.b32  	%r379, %r1555, %r1721;
	and.b32  	%r1556, %r353, %r379;
	setp.ne.s32 	%p77, %r1556, 0;
	@%p77 bra 	$L__BB7_111;
	ld.volatile.global.u32 	%r1557, [match_count];
	setp.ge.u32 	%p78, %r1557, %r354;
	@%p78 bra 	$L__BB7_111;
	setp.gt.u32 	%p79, %r1777, %r356;
	@%p79 bra 	$L__BB7_111;
	atom.global.add.u32 	%r1558, [match_count], 1;
	mul.wide.u32 	%rd157, %r1558, 4;
	add.s64 	%rd158, %rd7, %rd157;
	st.global.u32 	[%rd158], %r1777;
$L__BB7_111:
	add.s32 	%r1559, %r1776, 2;
	shr.u32 	%r1560, %r1775, %r1559;
	shl.b32 	%r1561, %r1560, 2;
	cvt.u64.u32 	%rd159, %r1561;
	and.b64  	%rd160, %rd159, 12;
	add.s64 	%rd162, %rd155, %rd160;
	ld.const.u32 	%r1562, [%rd162];
	shl.b32 	%r1563, %r372, 1;
	or.b32  	%r1727, %r1563, %r1562;
	shl.b32 	%r1564, %r373, 1;
	or.b32  	%r1565, %r1564, %r1562;
	and.b32  	%r1566, %r372, %r1727;
	shl.b32 	%r1567, %r1566, 1;
	and.b32  	%r1568, %r1567, %r1565;
	and.b32  	%r1726, %r1568, %r372;
	shl.b32 	%r1569, %r374, 1;
	or.b32  	%r1570, %r1569, %r1562;
	and.b32  	%r1571, %r373, %r1726;
	shl.b32 	%r1572, %r1571, 1;
	and.b32  	%r1573, %r1572, %r1570;
	and.b32  	%r1725, %r1573, %r373;
	shl.b32 	%r1574, %r375, 1;
	or.b32  	%r1575, %r1574, %r1562;
	and.b32  	%r1576, %r374, %r1725;
	shl.b32 	%r1577, %r1576, 1;
	and.b32  	%r1578, %r1577, %r1575;
	and.b32  	%r1724, %r1578, %r374;
	shl.b32 	%r1579, %r376, 1;
	or.b32  	%r1580, %r1579, %r1562;
	and.b32  	%r1581, %r375, %r1724;
	shl.b32 	%r1582, %r1581, 1;
	and.b32  	%r1583, %r1582, %r1580;
	and.b32  	%r1723, %r1583, %r375;
	shl.b32 	%r1584, %r377, 1;
	or.b32  	%r1585, %r1584, %r1562;
	and.b32  	%r1586, %r376, %r1723;
	shl.b32 	%r1587, %r1586, 1;
	and.b32  	%r1588, %r1587, %r1585;
	and.b32  	%r1722, %r1588, %r376;
	shl.b32 	%r1589, %r378, 1;
	or.b32  	%r1590, %r1589, %r1562;
	and.b32  	%r1591, %r377, %r1722;
	shl.b32 	%r1592, %r1591, 1;
	and.b32  	%r1593, %r1592, %r1590;
	and.b32  	%r1721, %r1593, %r377;
	shl.b32 	%r1594, %r379, 1;
	or.b32  	%r1595, %r1594, %r1562;
	and.b32  	%r1596, %r378, %r1721;
	shl.b32 	%r1597, %r1596, 1;
	and.b32  	%r1598, %r1597, %r1595;
	and.b32  	%r1720, %r1598, %r378;
	and.b32  	%r1599, %r353, %r1720;
	setp.ne.s32 	%p80, %r1599, 0;
	@%p80 bra 	$L__BB7_115;
	ld.volatile.global.u32 	%r1600, [match_count];
	setp.ge.u32 	%p81, %r1600, %r354;
	@%p81 bra 	$L__BB7_115;
	add.s32 	%r388, %r1777, 1;
	setp.gt.u32 	%p82, %r388, %r356;
	@%p82 bra 	$L__BB7_115;
	atom.global.add.u32 	%r1601, [match_count], 1;
	mul.wide.u32 	%rd163, %r1601, 4;
	add.s64 	%rd164, %rd7, %rd163;
	st.global.u32 	[%rd164], %r388;
$L__BB7_115:
	add.s32 	%r1778, %r1778, 2;
	add.s32 	%r1777, %r1777, 2;
	add.s32 	%r1776, %r1776, 4;
	setp.ne.s32 	%p83, %r1778, 0;
	@%p83 bra 	$L__BB7_107;
$L__BB7_116:
	and.b32  	%r1602, %r357, 1;
	setp.eq.b32 	%p84, %r1602, 1;
	not.pred 	%p85, %p84;
	@%p85 bra 	$L__BB7_121;
	shl.b32 	%r1603, %r1795, 1;
	shr.u32 	%r1604, %r1775, %r1603;
	shl.b32 	%r1605, %r1604, 2;
	cvt.u64.u32 	%rd165, %r1605;
	and.b64  	%rd166, %rd165, 12;
	mov.u64 	%rd167, mask_array_32;
	add.s64 	%rd168, %rd167, %rd166;
	ld.const.u32 	%r1606, [%rd168];
	shl.b32 	%r1607, %r1727, 1;
	or.b32  	%r1608, %r1607, %r1606;
	shl.b32 	%r1609, %r1726, 1;
	or.b32  	%r1610, %r1609, %r1606;
	and.b32  	%r1611, %r1727, %r1608;
	shl.b32 	%r1612, %r1611, 1;
	and.b32  	%r1613, %r1612, %r1610;
	and.b32  	%r1614, %r1613, %r1727;
	shl.b32 	%r1615, %r1725, 1;
	or.b32  	%r1616, %r1615, %r1606;
	and.b32  	%r1617, %r1726, %r1614;
	shl.b32 	%r1618, %r1617, 1;
	and.b32  	%r1619, %r1618, %r1616;
	and.b32  	%r1620, %r1619, %r1726;
	shl.b32 	%r1621, %r1724, 1;
	or.b32  	%r1622, %r1621, %r1606;
	and.b32  	%r1623, %r1725, %r1620;
	shl.b32 	%r1624, %r1623, 1;
	and.b32  	%r1625, %r1624, %r1622;
	and.b32  	%r1626, %r1625, %r1725;
	shl.b32 	%r1627, %r1723, 1;
	or.b32  	%r1628, %r1627, %r1606;
	and.b32  	%r1629, %r1724, %r1626;
	shl.b32 	%r1630, %r1629, 1;
	and.b32  	%r1631, %r1630, %r1628;
	and.b32  	%r1632, %r1631, %r1724;
	shl.b32 	%r1633, %r1722, 1;
	or.b32  	%r1634, %r1633, %r1606;
	and.b32  	%r1635, %r1723, %r1632;
	shl.b32 	%r1636, %r1635, 1;
	and.b32  	%r1637, %r1636, %r1634;
	and.b32  	%r1638, %r1637, %r1723;
	shl.b32 	%r1639, %r1721, 1;
	or.b32  	%r1640, %r1639, %r1606;
	and.b32  	%r1641, %r1722, %r1638;
	shl.b32 	%r1642, %r1641, 1;
	and.b32  	%r1643, %r1642, %r1640;
	and.b32  	%r1644, %r1643, %r1722;
	shl.b32 	%r1645, %r1720, 1;
	or.b32  	%r1646, %r1645, %r1606;
	and.b32  	%r1647, %r1721, %r1644;
	shl.b32 	%r1648, %r1647, 1;
	and.b32  	%r1649, %r1648, %r1646;
	and.b32  	%r1650, %r1649, %r1721;
	and.b32  	%r1651, %r353, %r1650;
	setp.ne.s32 	%p86, %r1651, 0;
	@%p86 bra 	$L__BB7_121;
	ld.volatile.global.u32 	%r1652, [match_count];
	setp.ge.u32 	%p87, %r1652, %r354;
	@%p87 bra 	$L__BB7_121;
	shl.b32 	%r1653, %r355, 4;
	add.s32 	%r401, %r1795, %r1653;
	setp.gt.u32 	%p88, %r401, %r356;
	@%p88 bra 	$L__BB7_121;
	atom.global.add.u32 	%r1654, [match_count], 1;
	mul.wide.u32 	%rd169, %r1654, 4;
	add.s64 	%rd170, %rd7, %rd169;
	st.global.u32 	[%rd170], %r401;
$L__BB7_121:
	ret;

}
	// .globl	_Z15agrepKernel32K8v
.visible .entry _Z15agrepKernel32K8v()
{
	.reg .pred 	%p<89>;
	.reg .b32 	%r<1982>;
	.reg .b64 	%rd<171>;

	mov.u32 	%r1, %ctaid.x;
	shl.b32 	%r2, %r1, 15;
	mov.u32 	%r3, %tid.x;
	or.b32  	%r4, %r2, %r3;
	mad.lo.s32 	%r5, %r3, 255, %r4;
	ld.const.u32 	%r6, [overlapping_scodon_count];
	setp.eq.s32 	%p1, %r6, 1;
	mov.b32 	%r1864, 0;
	mov.b32 	%r1905, -1;
	mov.b32 	%r1904, -2;
	mov.b32 	%r1903, -4;
	mov.b32 	%r1902, -8;
	mov.b32 	%r1901, -16;
	mov.b32 	%r1900, -32;
	mov.b32 	%r1899, -64;
	mov.b32 	%r1898, -128;
	mov.b32 	%r1897, -256;
	ld.const.u64 	%rd1, [scodon];
	@%p1 bra 	$L__BB8_5;
	cvta.to.global.u64 	%rd2, %rd1;
	add.s32 	%r1864, %r6, -1;
	mov.b32 	%r1844, 0;
	mov.b32 	%r1905, -1;
	mov.b32 	%r1904, -2;
	mov.b32 	%r1903, -4;
	mov.b32 	%r1902, -8;
	mov.b32 	%r1901, -16;
	mov.b32 	%r1900, -32;
	mov.b32 	%r1899, -64;
	mov.b32 	%r1898, -128;
	mov.b32 	%r1897, -256;
	mov.u64 	%rd11, mask_array_32;
$L__BB8_2:
	shl.b32 	%r462, %r1844, 7;
	add.s32 	%r463, %r462, %r4;
	mul.wide.u32 	%rd7, %r463, 4;
	add.s64 	%rd8, %rd2, %rd7;
	ld.global.u32 	%r18, [%rd8];
	mov.b32 	%r1854, 0;
$L__BB8_3:
	shl.b32 	%r464, %r1854, 1;
	shr.u32 	%r465, %r18, %r464;
	shl.b32 	%r466, %r465, 2;
	cvt.u64.u32 	%rd9, %r466;
	and.b64  	%rd10, %rd9, 12;
	add.s64 	%rd12, %rd11, %rd10;
	ld.const.u32 	%r467, [%rd12];
	shl.b32 	%r468, %r1905, 1;
	or.b32  	%r469, %r468, %r467;
	shl.b32 	%r470, %r1904, 1;
	or.b32  	%r471, %r470, %r467;
	and.b32  	%r472, %r1905, %r469;
	shl.b32 	%r473, %r472, 1;
	and.b32  	%r474, %r473, %r471;
	and.b32  	%r475, %r474, %r1905;
	shl.b32 	%r476, %r1903, 1;
	or.b32  	%r477, %r476, %r467;
	and.b32  	%r478, %r1904, %r475;
	shl.b32 	%r479, %r478, 1;
	and.b32  	%r480, %r479, %r477;
	and.b32  	%r481, %r480, %r1904;
	shl.b32 	%r482, %r1902, 1;
	or.b32  	%r483, %r482, %r467;
	and.b32  	%r484, %r1903, %r481;
	shl.b32 	%r485, %r484, 1;
	and.b32  	%r486, %r485, %r483;
	and.b32  	%r487, %r486, %r1903;
	shl.b32 	%r488, %r1901, 1;
	or.b32  	%r489, %r488, %r467;
	and.b32  	%r490, %r1902, %r487;
	shl.b32 	%r491, %r490, 1;
	and.b32  	%r492, %r491, %r489;
	and.b32  	%r493, %r492, %r1902;
	shl.b32 	%r494, %r1900, 1;
	or.b32  	%r495, %r494, %r467;
	and.b32  	%r496, %r1901, %r493;
	shl.b32 	%r497, %r496, 1;
	and.b32  	%r498, %r497, %r495;
	and.b32  	%r499, %r498, %r1901;
	shl.b32 	%r500, %r1899, 1;
	or.b32  	%r501, %r500, %r467;
	and.b32  	%r502, %r1900, %r499;
	shl.b32 	%r503, %r502, 1;
	and.b32  	%r504, %r503, %r501;
	and.b32  	%r505, %r504, %r1900;
	shl.b32 	%r506, %r1898, 1;
	or.b32  	%r507, %r506, %r467;
	and.b32  	%r508, %r1899, %r505;
	shl.b32 	%r509, %r508, 1;
	and.b32  	%r510, %r509, %r507;
	and.b32  	%r511, %r510, %r1899;
	shl.b32 	%r512, %r1897, 1;
	or.b32  	%r513, %r512, %r467;
	and.b32  	%r514, %r1898, %r511;
	shl.b32 	%r515, %r514, 1;
	and.b32  	%r516, %r515, %r513;
	and.b32  	%r517, %r516, %r1898;
	add.s32 	%r518, %r464, 2;
	shr.u32 	%r519, %r18, %r518;
	shl.b32 	%r520, %r519, 2;
	cvt.u64.u32 	%rd13, %r520;
	and.b64  	%rd14, %rd13, 12;
	add.s64 	%rd15, %rd11, %rd14;
	ld.const.u32 	%r521, [%rd15];
	shl.b32 	%r522, %r469, 1;
	or.b32  	%r1905, %r522, %r521;
	shl.b32 	%r523, %r475, 1;
	or.b32  	%r524, %r523, %r521;
	and.b32  	%r525, %r469, %r1905;
	shl.b32 	%r526, %r525, 1;
	and.b32  	%r527, %r526, %r524;
	and.b32  	%r1904, %r527, %r469;
	shl.b32 	%r528, %r481, 1;
	or.b32  	%r529, %r528, %r521;
	and.b32  	%r530, %r475, %r1904;
	shl.b32 	%r531, %r530, 1;
	and.b32  	%r532, %r531, %r529;
	and.b32  	%r1903, %r532, %r475;
	shl.b32 	%r533, %r487, 1;
	or.b32  	%r534, %r533, %r521;
	and.b32  	%r535, %r481, %r1903;
	shl.b32 	%r536, %r535, 1;
	and.b32  	%r537, %r536, %r534;
	and.b32  	%r1902, %r537, %r481;
	shl.b32 	%r538, %r493, 1;
	or.b32  	%r539, %r538, %r521;
	and.b32  	%r540, %r487, %r1902;
	shl.b32 	%r541, %r540, 1;
	and.b32  	%r542, %r541, %r539;
	and.b32  	%r1901, %r542, %r487;
	shl.b32 	%r543, %r499, 1;
	or.b32  	%r544, %r543, %r521;
	and.b32  	%r545, %r493, %r1901;
	shl.b32 	%r546, %r545, 1;
	and.b32  	%r547, %r546, %r544;
	and.b32  	%r1900, %r547, %r493;
	shl.b32 	%r548, %r505, 1;
	or.b32  	%r549, %r548, %r521;
	and.b32  	%r550, %r499, %r1900;
	shl.b32 	%r551, %r550, 1;
	and.b32  	%r552, %r551, %r549;
	and.b32  	%r1899, %r552, %r499;
	shl.b32 	%r553, %r511, 1;
	or.b32  	%r554, %r553, %r521;
	and.b32  	%r555, %r505, %r1899;
	shl.b32 	%r556, %r555, 1;
	and.b32  	%r557, %r556, %r554;
	and.b32  	%r1898, %r557, %r505;
	shl.b32 	%r558, %r517, 1;
	or.b32  	%r559, %r558, %r521;
	and.b32  	%r560, %r511, %r1898;
	shl.b32 	%r561, %r560, 1;
	and.b32  	%r562, %r561, %r559;
	and.b32  	%r1897, %r562, %r511;
	sub.s32 	%r1854, %r518, %r1854;
	setp.ne.s32 	%p2, %r1854, 16;
	@%p2 bra 	$L__BB8_3;
	shl.b32 	%r563, %r3, 2;
	mov.u32 	%r564, scodon_header;
	add.s32 	%r565, %r564, %r563;
	shl.b32 	%r566, %r1844, 9;
	add.s32 	%r567, %r565, %r566;
	st.shared.u32 	[%r567], %r18;
	add.s32 	%r1844, %r1844, 1;
	setp.ne.s32 	%p3, %r1844, %r1864;
	@%p3 bra 	$L__BB8_2;
$L__BB8_5:
	cvta.to.global.u64 	%rd3, %rd1;
	shl.b32 	%r569, %r1864, 7;
	add.s32 	%r570, %r569, %r4;
	mul.wide.u32 	%rd16, %r570, 4;
	add.s64 	%rd17, %rd3, %rd16;
	ld.global.u32 	%r50, [%rd17];
	ld.const.u32 	%r571, [overlapping_character_count];
	add.s32 	%r51, %r571, 16;
	shl.b32 	%r52, %r6, 4;
	setp.eq.s32 	%p4, %r51, %r52;
	mov.b32 	%r1886, 0;
	@%p4 bra 	$L__BB8_11;
	sub.s32 	%r574, %r51, %r52;
	max.u32 	%r53, %r574, 1;
	setp.lt.u32 	%p5, %r574, 2;
	mov.b32 	%r1886, 0;
	@%p5 bra 	$L__BB8_9;
	and.b32  	%r1886, %r53, -2;
	mov.b32 	%r1896, 0;
	mov.u64 	%rd20, mask_array_32;
$L__BB8_8:
	shl.b32 	%r576, %r1896, 1;
	shr.u32 	%r577, %r50, %r576;
	shl.b32 	%r578, %r577, 2;
	cvt.u64.u32 	%rd18, %r578;
	and.b64  	%rd19, %rd18, 12;
	add.s64 	%rd21, %rd20, %rd19;
	ld.const.u32 	%r579, [%rd21];
	shl.b32 	%r580, %r1905, 1;
	or.b32  	%r581, %r580, %r579;
	shl.b32 	%r582, %r1904, 1;
	or.b32  	%r583, %r582, %r579;
	and.b32  	%r584, %r1905, %r581;
	shl.b32 	%r585, %r584, 1;
	and.b32  	%r586, %r585, %r583;
	and.b32  	%r587, %r586, %r1905;
	shl.b32 	%r588, %r1903, 1;
	or.b32  	%r589, %r588, %r579;
	and.b32  	%r590, %r1904, %r587;
	shl.b32 	%r591, %r590, 1;
	and.b32  	%r592, %r591, %r589;
	and.b32  	%r593, %r592, %r1904;
	shl.b32 	%r594, %r1902, 1;
	or.b32  	%r595, %r594, %r579;
	and.b32  	%r596, %r1903, %r593;
	shl.b32 	%r597, %r596, 1;
	and.b32  	%r598, %r597, %r595;
	and.b32  	%r599, %r598, %r1903;
	shl.b32 	%r600, %r1901, 1;
	or.b32  	%r601, %r600, %r579;
	and.b32  	%r602, %r1902, %r599;
	shl.b32 	%r603, %r602, 1;
	and.b32  	%r604, %r603, %r601;
	and.b32  	%r605, %r604, %r1902;
	shl.b32 	%r606, %r1900, 1;
	or.b32  	%r607, %r606, %r579;
	and.b32  	%r608, %r1901, %r605;
	shl.b32 	%r609, %r608, 1;
	and.b32  	%r610, %r609, %r607;
	and.b32  	%r611, %r610, %r1901;
	shl.b32 	%r612, %r1899, 1;
	or.b32  	%r613, %r612, %r579;
	and.b32  	%r614, %r1900, %r611;
	shl.b32 	%r615, %r614, 1;
	and.b32  	%r616, %r615, %r613;
	and.b32  	%r617, %r616, %r1900;
	shl.b32 	%r618, %r1898, 1;
	or.b32  	%r619, %r618, %r579;
	and.b32  	%r620, %r1899, %r617;
	shl.b32 	%r621, %r620, 1;
	and.b32  	%r622, %r621, %r619;
	and.b32  	%r623, %r622, %r1899;
	shl.b32 	%r624, %r1897, 1;
	or.b32  	%r625, %r624, %r579;
	and.b32  	%r626, %r1898, %r623;
	shl.b32 	%r627, %r626, 1;
	and.b32  	%r628, %r627, %r625;
	and.b32  	%r629, %r628, %r1898;
	add.s32 	%r630, %r576, 2;
	shr.u32 	%r631, %r50, %r630;
	shl.b32 	%r632, %r631, 2;
	cvt.u64.u32 	%rd22, %r632;
	and.b64  	%rd23, %rd22, 12;
	add.s64 	%rd24, %rd20, %rd23;
	ld.const.u32 	%r633, [%rd24];
	shl.b32 	%r634, %r581, 1;
	or.b32  	%r1905, %r634, %r633;
	shl.b32 	%r635, %r587, 1;
	or.b32  	%r636, %r635, %r633;
	and.b32  	%r637, %r581, %r1905;
	shl.b32 	%r638, %r637, 1;
	and.b32  	%r639, %r638, %r636;
	and.b32  	%r1904, %r639, %r581;
	shl.b32 	%r640, %r593, 1;
	or.b32  	%r641, %r640, %r633;
	and.b32  	%r642, %r587, %r1904;
	shl.b32 	%r643, %r642, 1;
	and.b32  	%r644, %r643, %r641;
	and.b32  	%r1903, %r644, %r587;
	shl.b32 	%r645, %r599, 1;
	or.b32  	%r646, %r645, %r633;
	and.b32  	%r647, %r593, %r1903;
	shl.b32 	%r648, %r647, 1;
	and.b32  	%r649, %r648, %r646;
	and.b32  	%r1902, %r649, %r593;
	shl.b32 	%r650, %r605, 1;
	or.b32  	%r651, %r650, %r633;
	and.b32  	%r652, %r599, %r1902;
	shl.b32 	%r653, %r652, 1;
	and.b32  	%r654, %r653, %r651;
	and.b32  	%r1901, %r654, %r599;
	shl.b32 	%r655, %r611, 1;
	or.b32  	%r656, %r655, %r633;
	and.b32  	%r657, %r605, %r1901;
	shl.b32 	%r658, %r657, 1;
	and.b32  	%r659, %r658, %r656;
	and.b32  	%r1900, %r659, %r605;
	shl.b32 	%r660, %r617, 1;
	or.b32  	%r661, %r660, %r633;
	and.b32  	%r662, %r611, %r1900;
	shl.b32 	%r663, %r662, 1;
	and.b32  	%r664, %r663, %r661;
	and.b32  	%r1899, %r664, %r611;
	shl.b32 	%r665, %r623, 1;
	or.b32  	%r666, %r665, %r633;
	and.b32  	%r667, %r617, %r1899;
	shl.b32 	%r668, %r667, 1;
	and.b32  	%r669, %r668, %r666;
	and.b32  	%r1898, %r669, %r617;
	shl.b32 	%r670, %r629, 1;
	or.b32  	%r671, %r670, %r633;
	and.b32  	%r672, %r623, %r1898;
	shl.b32 	%r673, %r672, 1;
	and.b32  	%r674, %r673, %r671;
	and.b32  	%r1897, %r674, %r623;
	sub.s32 	%r1896, %r630, %r1896;
	setp.eq.s32 	%p6, %r1896, %r1886;
	@%p6 bra 	$L__BB8_9;
	bra.uni 	$L__BB8_8;
$L__BB8_9:
	and.b32  	%r675, %r53, 1;
	setp.eq.b32 	%p7, %r675, 1;
	not.pred 	%p8, %p7;
	@%p8 bra 	$L__BB8_11;
	shl.b32 	%r676, %r1886, 1;
	shr.u32 	%r677, %r50, %r676;
	shl.b32 	%r678, %r677, 2;
	cvt.u64.u32 	%rd25, %r678;
	and.b64  	%rd26, %rd25, 12;
	mov.u64 	%rd27, mask_array_32;
	add.s64 	%rd28, %rd27, %rd26;
	ld.const.u32 	%r679, [%rd28];
	shl.b32 	%r680, %r1905, 1;
	or.b32  	%r67, %r680, %r679;
	shl.b32 	%r681, %r1904, 1;
	or.b32  	%r682, %r681, %r679;
	and.b32  	%r683, %r1905, %r67;
	shl.b32 	%r684, %r683, 1;
	and.b32  	%r685, %r684, %r682;
	and.b32  	%r68, %r685, %r1905;
	shl.b32 	%r686, %r1903, 1;
	or.b32  	%r687, %r686, %r679;
	and.b32  	%r688, %r1904, %r68;
	shl.b32 	%r689, %r688, 1;
	and.b32  	%r690, %r689, %r687;
	and.b32  	%r69, %r690, %r1904;
	shl.b32 	%r691, %r1902, 1;
	or.b32  	%r692, %r691, %r679;
	and.b32  	%r693, %r1903, %r69;
	shl.b32 	%r694, %r693, 1;
	and.b32  	%r695, %r694, %r692;
	and.b32  	%r70, %r695, %r1903;
	shl.b32 	%r696, %r1901, 1;
	or.b32  	%r697, %r696, %r679;
	and.b32  	%r698, %r1902, %r70;
	shl.b32 	%r699, %r698, 1;
	and.b32  	%r700, %r699, %r697;
	and.b32  	%r71, %r700, %r1902;
	shl.b32 	%r701, %r1900, 1;
	or.b32  	%r702, %r701, %r679;
	and.b32  	%r703, %r1901, %r71;
	shl.b32 	%r704, %r703, 1;
	and.b32  	%r705, %r704, %r702;
	and.b32  	%r72, %r705, %r1901;
	shl.b32 	%r706, %r1899, 1;
	or.b32  	%r707, %r706, %r679;
	and.b32  	%r708, %r1900, %r72;
	shl.b32 	%r709, %r708, 1;
	and.b32  	%r710, %r709, %r707;
	and.b32  	%r73, %r710, %r1900;
	shl.b32 	%r711, %r1898, 1;
	or.b32  	%r712, %r711, %r679;
	and.b32  	%r713, %r1899, %r73;
	shl.b32 	%r714, %r713, 1;
	and.b32  	%r715, %r714, %r712;
	and.b32  	%r74, %r715, %r1899;
	shl.b32 	%r716, %r1897, 1;
	or.b32  	%r717, %r716, %r679;
	and.b32  	%r718, %r1898, %r74;
	shl.b32 	%r719, %r718, 1;
	and.b32  	%r720, %r719, %r717;
	and.b32  	%r1897, %r720, %r1898;
	add.s32 	%r1886, %r1886, 1;
	mov.u32 	%r1898, %r74;
	mov.u32 	%r1899, %r73;
	mov.u32 	%r1900, %r72;
	mov.u32 	%r1901, %r71;
	mov.u32 	%r1902, %r70;
	mov.u32 	%r1903, %r69;
	mov.u32 	%r1904, %r68;
	mov.u32 	%r1905, %r67;
$L__BB8_11:
	setp.gt.u32 	%p9, %r1886, 15;
	@%p9 bra 	$L__BB8_17;
$L__BB8_12:
	mov.u32 	%r115, %r1905;
	mov.u32 	%r114, %r1904;
	mov.u32 	%r113, %r1903;
	mov.u32 	%r112, %r1902;
	mov.u32 	%r111, %r1901;
	mov.u32 	%r110, %r1900;
	mov.u32 	%r109, %r1899;
	mov.u32 	%r108, %r1898;
	shl.b32 	%r721, %r1886, 1;
	shr.u32 	%r722, %r50, %r721;
	shl.b32 	%r723, %r722, 2;
	cvt.u64.u32 	%rd29, %r723;
	and.b64  	%rd30, %rd29, 12;
	mov.u64 	%rd31, mask_array_32;
	add.s64 	%rd32, %rd31, %rd30;
	ld.const.u32 	%r724, [%rd32];
	shl.b32 	%r725, %r115, 1;
	or.b32  	%r1905, %r725, %r724;
	shl.b32 	%r726, %r114, 1;
	or.b32  	%r727, %r726, %r724;
	and.b32  	%r728, %r115, %r1905;
	shl.b32 	%r729, %r728, 1;
	and.b32  	%r730, %r729, %r727;
	and.b32  	%r1904, %r730, %r115;
	shl.b32 	%r731, %r113, 1;
	or.b32  	%r732, %r731, %r724;
	and.b32  	%r733, %r114, %r1904;
	shl.b32 	%r734, %r733, 1;
	and.b32  	%r735, %r734, %r732;
	and.b32  	%r1903, %r735, %r114;
	shl.b32 	%r736, %r112, 1;
	or.b32  	%r737, %r736, %r724;
	and.b32  	%r738, %r113, %r1903;
	shl.b32 	%r739, %r738, 1;
	and.b32  	%r740, %r739, %r737;
	and.b32  	%r1902, %r740, %r113;
	shl.b32 	%r741, %r111, 1;
	or.b32  	%r742, %r741, %r724;
	and.b32  	%r743, %r112, %r1902;
	shl.b32 	%r744, %r743, 1;
	and.b32  	%r745, %r744, %r742;
	and.b32  	%r1901, %r745, %r112;
	shl.b32 	%r746, %r110, 1;
	or.b32  	%r747, %r746, %r724;
	and.b32  	%r748, %r111, %r1901;
	shl.b32 	%r749, %r748, 1;
	and.b32  	%r750, %r749, %r747;
	and.b32  	%r1900, %r750, %r111;
	shl.b32 	%r751, %r109, 1;
	or.b32  	%r752, %r751, %r724;
	and.b32  	%r753, %r110, %r1900;
	shl.b32 	%r754, %r753, 1;
	and.b32  	%r755, %r754, %r752;
	and.b32  	%r1899, %r755, %r110;
	shl.b32 	%r756, %r108, 1;
	or.b32  	%r757, %r756, %r724;
	and.b32  	%r758, %r109, %r1899;
	shl.b32 	%r759, %r758, 1;
	and.b32  	%r760, %r759, %r757;
	and.b32  	%r1898, %r760, %r109;
	shl.b32 	%r761, %r1897, 1;
	or.b32  	%r762, %r761, %r724;
	and.b32  	%r763, %r108, %r1898;
	shl.b32 	%r764, %r763, 1;
	and.b32  	%r765, %r764, %r762;
	and.b32  	%r1897, %r765, %r108;
	ld.const.u32 	%r766, [test_bit_32];
	and.b32  	%r767, %r766, %r1897;
	setp.ne.s32 	%p10, %r767, 0;
	@%p10 bra 	$L__BB8_16;
	ld.volatile.global.u32 	%r768, [match_count];
	ld.const.u32 	%r769, [max_match_count];
	setp.ge.u32 	%p11, %r768, %r769;
	@%p11 bra 	$L__BB8_16;
	add.s32 	%r770, %r1864, %r5;
	shl.b32 	%r771, %r770, 4;
	add.s32 	%r126, %r1886, %r771;
	ld.const.u32 	%r772, [character_count];
	setp.gt.u32 	%p12, %r126, %r772;
	@%p12 bra 	$L__BB8_16;
	atom.global.add.u32 	%r773, [match_count], 1;
	ld.const.u64 	%rd33, [match];
	cvta.to.global.u64 	%rd34, %rd33;
	mul.wide.u32 	%rd35, %r773, 4;
	add.s64 	%rd36, %rd34, %rd35;
	st.global.u32 	[%rd36], %r126;
$L__BB8_16:
	add.s32 	%r1886, %r1886, 1;
	setp.ne.s32 	%p13, %r1886, 16;
	@%p13 bra 	$L__BB8_12;
$L__BB8_17:
	shl.b32 	%r774, %r1864, 9;
	mov.u32 	%r775, scodon_header;
	add.s32 	%r776, %r775, %r774;
	shl.b32 	%r777, %r3, 2;
	add.s32 	%r778, %r776, %r777;
	st.shared.u32 	[%r778], %r50;
	bar.sync 	0;
	add.s32 	%r1925, %r1864, 1;
	setp.gt.u32 	%p14, %r1925, 255;
	@%p14 bra 	$L__BB8_84;
	ld.const.u32 	%r138, [test_bit_32];
	ld.const.u32 	%r139, [max_match_count];
	ld.const.u32 	%r140, [character_count];
	ld.const.u64 	%rd37, [match];
	cvta.to.global.u64 	%rd4, %rd37;
	mov.u64 	%rd42, mask_array_32;
$L__BB8_19:
	shl.b32 	%r779, %r1925, 7;
	add.s32 	%r780, %r779, %r4;
	mul.wide.u32 	%rd38, %r780, 4;
	add.s64 	%rd39, %rd3, %rd38;
	ld.global.u32 	%r163, [%rd39];
	shl.b32 	%r781, %r163, 2;
	cvt.u64.u32 	%rd40, %r781;
	and.b64  	%rd41, %rd40, 12;
	add.s64 	%rd43, %rd42, %rd41;
	ld.const.u32 	%r782, [%rd43];
	shl.b32 	%r783, %r1905, 1;
	or.b32  	%r164, %r783, %r782;
	shl.b32 	%r784, %r1904, 1;
	or.b32  	%r785, %r784, %r782;
	and.b32  	%r786, %r1905, %r164;
	shl.b32 	%r787, %r786, 1;
	and.b32  	%r788, %r787, %r785;
	and.b32  	%r165, %r788, %r1905;
	shl.b32 	%r789, %r1903, 1;
	or.b32  	%r790, %r789, %r782;
	and.b32  	%r791, %r1904, %r165;
	shl.b32 	%r792, %r791, 1;
	and.b32  	%r793, %r792, %r790;
	and.b32  	%r166, %r793, %r1904;
	shl.b32 	%r794, %r1902, 1;
	or.b32  	%r795, %r794, %r782;
	and.b32  	%r796, %r1903, %r166;
	shl.b32 	%r797, %r796, 1;
	and.b32  	%r798, %r797, %r795;
	and.b32  	%r167, %r798, %r1903;
	shl.b32 	%r799, %r1901, 1;
	or.b32  	%r800, %r799, %r782;
	and.b32  	%r801, %r1902, %r167;
	shl.b32 	%r802, %r801, 1;
	and.b32  	%r803, %r802, %r800;
	and.b32  	%r168, %r803, %r1902;
	shl.b32 	%r804, %r1900, 1;
	or.b32  	%r805, %r804, %r782;
	and.b32  	%r806, %r1901, %r168;
	shl.b32 	%r807, %r806, 1;
	and.b32  	%r808, %r807, %r805;
	and.b32  	%r169, %r808, %r1901;
	shl.b32 	%r809, %r1899, 1;
	or.b32  	%r810, %r809, %r782;
	and.b32  	%r811, %r1900, %r169;
	shl.b32 	%r812, %r811, 1;
	and.b32  	%r813, %r812, %r810;
	and.b32  	%r170, %r813, %r1900;
	shl.b32 	%r814, %r1898, 1;
	or.b32  	%r815, %r814, %r782;
	and.b32  	%r816, %r1899, %r170;
	shl.b32 	%r817, %r816, 1;
	and.b32  	%r818, %r817, %r815;
	and.b32  	%r171, %r818, %r1899;
	shl.b32 	%r819, %r1897, 1;
	or.b32  	%r820, %r819, %r782;
	and.b32  	%r821, %r1898, %r171;
	shl.b32 	%r822, %r821, 1;
	and.b32  	%r823, %r822, %r820;
	and.b32  	%r172, %r823, %r1898;
	and.b32  	%r824, %r138, %r172;
	setp.ne.s32 	%p15, %r824, 0;
	@%p15 bra 	$L__BB8_23;
	ld.volatile.global.u32 	%r825, [match_count];
	setp.ge.u32 	%p16, %r825, %r139;
	@%p16 bra 	$L__BB8_23;
	add.s32 	%r826, %r1925, %r5;
	shl.b32 	%r173, %r826, 4;
	setp.gt.u32 	%p17, %r173, %r140;
	@%p17 bra 	$L__BB8_23;
	atom.global.add.u32 	%r827, [match_count], 1;
	mul.wide.u32 	%rd44, %r827, 4;
	add.s64 	%rd45, %rd4, %rd44;
	st.global.u32 	[%rd45], %r173;
$L__BB8_23:
	cvt.u64.u32 	%rd46, %r163;
	and.b64  	%rd47, %rd46, 12;
	add.s64 	%rd49, %rd42, %rd47;
	ld.const.u32 	%r828, [%rd49];
	shl.b32 	%r829, %r164, 1;
	or.b32  	%r174, %r829, %r828;
	shl.b32 	%r830, %r165, 1;
	or.b32  	%r831, %r830, %r828;
	and.b32  	%r832, %r164, %r174;
	shl.b32 	%r833, %r832, 1;
	and.b32  	%r834, %r833, %r831;
	and.b32  	%r175, %r834, %r164;
	shl.b32 	%r835, %r166, 1;
	or.b32  	%r836, %r835, %r828;
	and.b32  	%r837, %r165, %r175;
	shl.b32 	%r838, %r837, 1;
	and.b32  	%r839, %r838, %r836;
	and.b32  	%r176, %r839, %r165;
	shl.b32 	%r840, %r167, 1;
	or.b32  	%r841, %r840, %r828;
	and.b32  	%r842, %r166, %r176;
	shl.b32 	%r843, %r842, 1;
	and.b32  	%r844, %r843, %r841;
	and.b32  	%r177, %r844, %r166;
	shl.b32 	%r845, %r168, 1;
	or.b32  	%r846, %r845, %r828;
	and.b32  	%r847, %r167, %r177;
	shl.b32 	%r848, %r847, 1;
	and.b32  	%r849, %r848, %r846;
	and.b32  	%r178, %r849, %r167;
	shl.b32 	%r850, %r169, 1;
	or.b32  	%r851, %r850, %r828;
	and.b32  	%r852, %r168, %r178;
	shl.b32 	%r853, %r852, 1;
	and.b32  	%r854, %r853, %r851;
	and.b32  	%r179, %r854, %r168;
	shl.b32 	%r855, %r170, 1;
	or.b32  	%r856, %r855, %r828;
	and.b32  	%r857, %r169, %r179;
	shl.b32 	%r858, %r857, 1;
	and.b32  	%r859, %r858, %r856;
	and.b32  	%r180, %r859, %r169;
	shl.b32 	%r860, %r171, 1;
	or.b32  	%r861, %r860, %r828;
	and.b32  	%r862, %r170, %r180;
	shl.b32 	%r863, %r862, 1;
	and.b32  	%r864, %r863, %r861;
	and.b32  	%r181, %r864, %r170;
	shl.b32 	%r865, %r172, 1;
	or.b32  	%r866, %r865, %r828;
	and.b32  	%r867, %r171, %r181;
	shl.b32 	%r868, %r867, 1;
	and.b32  	%r869, %r868, %r866;
	and.b32  	%r182, %r869, %r171;
	and.b32  	%r870, %r138, %r182;
	setp.ne.s32 	%p18, %r870, 0;
	@%p18 bra 	$L__BB8_27;
	ld.volatile.global.u32 	%r871, [match_count];
	setp.ge.u32 	%p19, %r871, %r139;
	@%p19 bra 	$L__BB8_27;
	add.s32 	%r872, %r1925, %r5;
	shl.b32 	%r183, %r872, 4;
	setp.ge.u32 	%p20, %r183, %r140;
	@%p20 bra 	$L__BB8_27;
	add.s32 	%r873, %r183, 1;
	atom.global.add.u32 	%r874, [match_count], 1;
	mul.wide.u32 	%rd50, %r874, 4;
	add.s64 	%rd51, %rd4, %rd50;
	st.global.u32 	[%rd51], %r873;
$L__BB8_27:
	shr.u32 	%r875, %r163, 2;
	cvt.u64.u32 	%rd52, %r875;
	and.b64  	%rd53, %rd52, 12;
	add.s64 	%rd55, %rd42, %rd53;
	ld.const.u32 	%r876, [%rd55];
	shl.b32 	%r877, %r174, 1;
	or.b32  	%r184, %r877, %r876;
	shl.b32 	%r878, %r175, 1;
	or.b32  	%r879, %r878, %r876;
	and.b32  	%r880, %r174, %r184;
	shl.b32 	%r881, %r880, 1;
	and.b32  	%r882, %r881, %r879;
	and.b32  	%r185, %r882, %r174;
	shl.b32 	%r883, %r176, 1;
	or.b32  	%r884, %r883, %r876;
	and.b32  	%r885, %r175, %r185;
	shl.b32 	%r886, %r885, 1;
	and.b32  	%r887, %r886, %r884;
	and.b32  	%r186, %r887, %r175;
	shl.b32 	%r888, %r177, 1;
	or.b32  	%r889, %r888, %r876;
	and.b32  	%r890, %r176, %r186;
	shl.b32 	%r891, %r890, 1;
	and.b32  	%r892, %r891, %r889;
	and.b32  	%r187, %r892, %r176;
	shl.b32 	%r893, %r178, 1;
	or.b32  	%r894, %r893, %r876;
	and.b32  	%r895, %r177, %r187;
	shl.b32 	%r896, %r895, 1;
	and.b32  	%r897, %r896, %r894;
	and.b32  	%r188, %r897, %r177;
	shl.b32 	%r898, %r179, 1;
	or.b32  	%r899, %r898, %r876;
	and.b32  	%r900, %r178, %r188;
	shl.b32 	%r901, %r900, 1;
	and.b32  	%r902, %r901, %r899;
	and.b32  	%r189, %r902, %r178;
	shl.b32 	%r903, %r180, 1;
	or.b32  	%r904, %r903, %r876;
	and.b32  	%r905, %r179, %r189;
	shl.b32 	%r906, %r905, 1;
	and.b32  	%r907, %r906, %r904;
	and.b32  	%r190, %r907, %r179;
	shl.b32 	%r908, %r181, 1;
	or.b32  	%r909, %r908, %r876;
	and.b32  	%r910, %r180, %r190;
	shl.b32 	%r911, %r910, 1;
	and.b32  	%r912, %r911, %r909;
	and.b32  	%r191, %r912, %r180;
	shl.b32 	%r913, %r182, 1;
	or.b32  	%r914, %r913, %r876;
	and.b32  	%r915, %r181, %r191;
	shl.b32 	%r916, %r915, 1;
	and.b32  	%r917, %r916, %r914;
	and.b32  	%r192, %r917, %r181;
	and.b32  	%r918, %r138, %r192;
	setp.ne.s32 	%p21, %r918, 0;
	@%p21 bra 	$L__BB8_31;
	ld.volatile.global.u32 	%r919, [match_count];
	setp.ge.u32 	%p22, %r919, %r139;
	@%p22 bra 	$L__BB8_31;
	add.s32 	%r920, %r1925, %r5;
	shl.b32 	%r921, %r920, 4;
	or.b32  	%r193, %r921, 2;
	setp.gt.u32 	%p23, %r193, %r140;
	@%p23 bra 	$L__BB8_31;
	atom.global.add.u32 	%r922, [match_count], 1;
	mul.wide.u32 	%rd56, %r922, 4;
	add.s64 	%rd57, %rd4, %rd56;
	st.global.u32 	[%rd57], %r193;
$L__BB8_31:
	shr.u32 	%r923, %r163, 4;
	cvt.u64.u32 	%rd58, %r923;
	and.b64  	%rd59, %rd58, 12;
	add.s64 	%rd61, %rd42, %rd59;
	ld.const.u32 	%r924, [%rd61];
	shl.b32 	%r925, %r184, 1;
	or.b32  	%r194, %r925, %r924;
	shl.b32 	%r926, %r185, 1;
	or.b32  	%r927, %r926, %r924;
	and.b32  	%r928, %r184, %r194;
	shl.b32 	%r929, %r928, 1;
	and.b32  	%r930, %r929, %r927;
	and.b32  	%r195, %r930, %r184;
	shl.b32 	%r931, %r186, 1;
	or.b32  	%r932, %r931, %r924;
	and.b32  	%r933, %r185, %r195;
	shl.b32 	%r934, %r933, 1;
	and.b32  	%r935, %r934, %r932;
	and.b32  	%r196, %r935, %r185;
	shl.b32 	%r936, %r187, 1;
	or.b32  	%r937, %r936, %r924;
	and.b32  	%r938, %r186, %r196;
	shl.b32 	%r939, %r938, 1;
	and.b32  	%r940, %r939, %r937;
	and.b32  	%r197, %r940, %r186;
	shl.b32 	%r941, %r188, 1;
	or.b32  	%r942, %r941, %r924;
	and.b32  	%r943, %r187, %r197;
	shl.b32 	%r944, %r943, 1;
	and.b32  	%r945, %r944, %r942;
	and.b32  	%r198, %r945, %r187;
	shl.b32 	%r946, %r189, 1;
	or.b32  	%r947, %r946, %r924;
	and.b32  	%r948, %r188, %r198;
	shl.b32 	%r949, %r948, 1;
	and.b32  	%r950, %r949, %r947;
	and.b32  	%r199, %r950, %r188;
	shl.b32 	%r951, %r190, 1;
	or.b32  	%r952, %r951, %r924;
	and.b32  	%r953, %r189, %r199;
	shl.b32 	%r954, %r953, 1;
	and.b32  	%r955, %r954, %r952;
	and.b32  	%r200, %r955, %r189;
	shl.b32 	%r956, %r191, 1;
	or.b32  	%r957, %r956, %r924;
	and.b32  	%r958, %r190, %r200;
	shl.b32 	%r959, %r958, 1;
	and.b32  	%r960, %r959, %r957;
	and.b32  	%r201, %r960, %r190;
	shl.b32 	%r961, %r192, 1;
	or.b32  	%r962, %r961, %r924;
	and.b32  	%r963, %r191, %r201;
	shl.b32 	%r964, %r963, 1;
	and.b32  	%r965, %r964, %r962;
	and.b32  	%r202, %r965, %r191;
	and.b32  	%r966, %r138, %r202;
	setp.ne.s32 	%p24, %r966, 0;
	@%p24 bra 	$L__BB8_35;
	ld.volatile.global.u32 	%r967, [match_count];
	setp.ge.u32 	%p25, %r967, %r139;
	@%p25 bra 	$L__BB8_35;
	add.s32 	%r968, %r1925, %r5;
	shl.b32 	%r969, %r968, 4;
	or.b32  	%r203, %r969, 3;
	setp.gt.u32 	%p26, %r203, %r140;
	@%p26 bra 	$L__BB8_35;
	atom.global.add.u32 	%r970, [match_count], 1;
	mul.wide.u32 	%rd62, %r970, 4;
	add.s64 	%rd63, %rd4, %rd62;
	st.global.u32 	[%rd63], %r203;
$L__BB8_35:
	shr.u32 	%r971, %r163, 6;
	cvt.u64.u32 	%rd64, %r971;
	and.b64  	%rd65, %rd64, 12;
	add.s64 	%rd67, %rd42, %rd65;
	ld.const.u32 	%r972, [%rd67];
	shl.b32 	%r973, %r194, 1;
	or.b32  	%r204, %r973, %r972;
	shl.b32 	%r974, %r195, 1;
	or.b32  	%r975, %r974, %r972;
	and.b32  	%r976, %r194, %r204;
	shl.b32 	%r977, %r976, 1;
	and.b32  	%r978, %r977, %r975;
	and.b32  	%r205, %r978, %r194;
	shl.b32 	%r979, %r196, 1;
	or.b32  	%r980, %r979, %r972;
	and.b32  	%r981, %r195, %r205;
	shl.b32 	%r982, %r981, 1;
	and.b32  	%r983, %r982, %r980;
	and.b32  	%r206, %r983, %r195;
	shl.b32 	%r984, %r197, 1;
	or.b32  	%r985, %r984, %r972;
	and.b32  	%r986, %r196, %r206;
	shl.b32 	%r987, %r986, 1;
	and.b32  	%r988, %r987, %r985;
	and.b32  	%r207, %r988, %r196;
	shl.b32 	%r989, %r198, 1;
	or.b32  	%r990, %r989, %r972;
	and.b32  	%r991, %r197, %r207;
	shl.b32 	%r992, %r991, 1;
	and.b32  	%r993, %r992, %r990;
	and.b32  	%r208, %r993, %r197;
	shl.b32 	%r994, %r199, 1;
	or.b32  	%r995, %r994, %r972;
	and.b32  	%r996, %r198, %r208;
	shl.b32 	%r997, %r996, 1;
	and.b32  	%r998, %r997, %r995;
	and.b32  	%r209, %r998, %r198;
	shl.b32 	%r999, %r200, 1;
	or.b32  	%r1000, %r999, %r972;
	and.b32  	%r1001, %r199, %r209;
	shl.b32 	%r1002, %r1001, 1;
	and.b32  	%r1003, %r1002, %r1000;
	and.b32  	%r210, %r1003, %r199;
	shl.b32 	%r1004, %r201, 1;
	or.b32  	%r1005, %r1004, %r972;
	and.b32  	%r1006, %r200, %r210;
	shl.b32 	%r1007, %r1006, 1;
	and.b32  	%r1008, %r1007, %r1005;
	and.b32  	%r211, %r1008, %r200;
	shl.b32 	%r1009, %r202, 1;
	or.b32  	%r1010, %r1009, %r972;
	and.b32  	%r1011, %r201, %r211;
	shl.b32 	%r1012, %r1011, 1;
	and.b32  	%r1013, %r1012, %r1010;
	and.b32  	%r212, %r1013, %r201;
	and.b32  	%r1014, %r138, %r212;
	setp.ne.s32 	%p27, %r1014, 0;
	@%p27 bra 	$L__BB8_39;
	ld.volatile.global.u32 	%r1015, [match_count];
	setp.ge.u32 	%p28, %r1015, %r139;
	@%p28 bra 	$L__BB8_39;
	add.s32 	%r1016, %r1925, %r5;
	shl.b32 	%r1017, %r1016, 4;
	or.b32  	%r213, %r1017, 4;
	setp.gt.u32 	%p29, %r213, %r140;
	@%p29 bra 	$L__BB8_39;
	atom.global.add.u32 	%r1018, [match_count], 1;
	mul.wide.u32 	%rd68, %r1018, 4;
	add.s64 	%rd69, %rd4, %rd68;
	st.global.u32 	[%rd69], %r213;
$L__BB8_39:
	shr.u32 	%r1019, %r163, 8;
	cvt.u64.u32 	%rd70, %r1019;
	and.b64  	%rd71, %rd70, 12;
	add.s64 	%rd73, %rd42, %rd71;
	ld.const.u32 	%r1020, [%rd73];
	shl.b32 	%r1021, %r204, 1;
	or.b32  	%r214, %r1021, %r1020;
	shl.b32 	%r1022, %r205, 1;
	or.b32  	%r1023, %r1022, %r1020;
	and.b32  	%r1024, %r204, %r214;
	shl.b32 	%r1025, %r1024, 1;
	and.b32  	%r1026, %r1025, %r1023;
	and.b32  	%r215, %r1026, %r204;
	shl.b32 	%r1027, %r206, 1;
	or.b32  	%r1028, %r1027, %r1020;
	and.b32  	%r1029, %r205, %r215;
	shl.b32 	%r1030, %r1029, 1;
	and.b32  	%r1031, %r1030, %r1028;
	and.b32  	%r216, %r1031, %r205;
	shl.b32 	%r1032, %r207, 1;
	or.b32  	%r1033, %r1032, %r1020;
	and.b32  	%r1034, %r206, %r216;
	shl.b32 	%r1035, %r1034, 1;
	and.b32  	%r1036, %r1035, %r1033;
	and.b32  	%r217, %r1036, %r206;
	shl.b32 	%r1037, %r208, 1;
	or.b32  	%r1038, %r1037, %r1020;
	and.b32  	%r1039, %r207, %r217;
	shl.b32 	%r1040, %r1039, 1;
	and.b32  	%r1041, %r1040, %r1038;
	and.b32  	%r218, %r1041, %r207;
	shl.b32 	%r1042, %r209, 1;
	or.b32  	%r1043, %r1042, %r1020;
	and.b32  	%r1044, %r208, %r218;
	shl.b32 	%r1045, %r1044, 1;
	and.b32  	%r1046, %r1045, %r1043;
	and.b32  	%r219, %r1046, %r208;
	shl.b32 	%r1047, %r210, 1;
	or.b32  	%r1048, %r1047, %r1020;
	and.b32  	%r1049, %r209, %r219;
	shl.b32 	%r1050, %r1049, 1;
	and.b32  	%r1051, %r1050, %r1048;
	and.b32  	%r220, %r1051, %r209;
	shl.b32 	%r1052, %r211, 1;
	or.b32  	%r1053, %r1052, %r1020;
	and.b32  	%r1054, %r210, %r220;
	shl.b32 	%r1055, %r1054, 1;
	and.b32  	%r1056, %r1055, %r1053;
	and.b32  	%r221, %r1056, %r210;
	shl.b32 	%r1057, %r212, 1;
	or.b32  	%r1058, %r1057, %r1020;
	and.b32  	%r1059, %r211, %r221;
	shl.b32 	%r1060, %r1059, 1;
	and.b32  	%r1061, %r1060, %r1058;
	and.b32  	%r222, %r1061, %r211;
	and.b32  	%r1062, %r138, %r222;
	setp.ne.s32 	%p30, %r1062, 0;
	@%p30 bra 	$L__BB8_43;
	ld.volatile.global.u32 	%r1063, [match_count];
	setp.ge.u32 	%p31, %r1063, %r139;
	@%p31 bra 	$L__BB8_43;
	add.s32 	%r1064, %r1925, %r5;
	shl.b32 	%r1065, %r1064, 4;
	or.b32  	%r223, %r1065, 5;
	setp.gt.u32 	%p32, %r223, %r140;
	@%p32 bra 	$L__BB8_43;
	atom.global.add.u32 	%r1066, [match_count], 1;
	mul.wide.u32 	%rd74, %r1066, 4;
	add.s64 	%rd75, %rd4, %rd74;
	st.global.u32 	[%rd75], %r223;
$L__BB8_43:
	shr.u32 	%r1067, %r163, 10;
	cvt.u64.u32 	%rd76, %r1067;
	and.b64  	%rd77, %rd76, 12;
	add.s64 	%rd79, %rd42, %rd77;
	ld.const.u32 	%r1068, [%rd79];
	shl.b32 	%r1069, %r214, 1;
	or.b32  	%r224, %r1069, %r1068;
	shl.b32 	%r1070, %r215, 1;
	or.b32  	%r1071, %r1070, %r1068;
	and.b32  	%r1072, %r214, %r224;
	shl.b32 	%r1073, %r1072, 1;
	and.b32  	%r1074, %r1073, %r1071;
	and.b32  	%r225, %r1074, %r214;
	shl.b32 	%r1075, %r216, 1;
	or.b32  	%r1076, %r1075, %r1068;
	and.b32  	%r1077, %r215, %r225;
	shl.b32 	%r1078, %r1077, 1;
	and.b32  	%r1079, %r1078, %r1076;
	and.b32  	%r226, %r1079, %r215;
	shl.b32 	%r1080, %r217, 1;
	or.b32  	%r1081, %r1080, %r1068;
	and.b32  	%r1082, %r216, %r226;
	shl.b32 	%r1083, %r1082, 1;
	and.b32  	%r1084, %r1083, %r1081;
	and.b32  	%r227, %r1084, %r216;
	shl.b32 	%r1085, %r218, 1;
	or.b32  	%r1086, %r1085, %r1068;
	and.b32  	%r1087, %r217, %r227;
	shl.b32 	%r1088, %r1087, 1;
	and.b32  	%r1089, %r1088, %r1086;
	and.b32  	%r228, %r1089, %r217;
	shl.b32 	%r1090, %r219, 1;
	or.b32  	%r1091, %r1090, %r1068;
	and.b32  	%r1092, %r218, %r228;
	shl.b32 	%r1093, %r1092, 1;
	and.b32  	%r1094, %r1093, %r1091;
	and.b32  	%r229, %r1094, %r218;
	shl.b32 	%r1095, %r220, 1;
	or.b32  	%r1096, %r1095, %r1068;
	and.b32  	%r1097, %r219, %r229;
	shl.b32 	%r1098, %r1097, 1;
	and.b32  	%r1099, %r1098, %r1096;
	and.b32  	%r230, %r1099, %r219;
	shl.b32 	%r1100, %r221, 1;
	or.b32  	%r1101, %r1100, %r1068;
	and.b32  	%r1102, %r220, %r230;
	shl.b32 	%r1103, %r1102, 1;
	and.b32  	%r1104, %r1103, %r1101;
	and.b32  	%r231, %r1104, %r220;
	shl.b32 	%r1105, %r222, 1;
	or.b32  	%r1106, %r1105, %r1068;
	and.b32  	%r1107, %r221, %r231;
	shl.b32 	%r1108, %r1107, 1;
	and.b32  	%r1109, %r1108, %r1106;
	and.b32  	%r232, %r1109, %r221;
	and.b32  	%r1110, %r138, %r232;
	setp.ne.s32 	%p33, %r1110, 0;
	@%p33 bra 	$L__BB8_47;
	ld.volatile.global.u32 	%r1111, [match_count];
	setp.ge.u32 	%p34, %r1111, %r139;
	@%p34 bra 	$L__BB8_47;
	add.s32 	%r1112, %r1925, %r5;
	shl.b32 	%r1113, %r1112, 4;
	or.b32  	%r233, %r1113, 6;
	setp.gt.u32 	%p35, %r233, %r140;
	@%p35 bra 	$L__BB8_47;
	atom.global.add.u32 	%r1114, [match_count], 1;
	mul.wide.u32 	%rd80, %r1114, 4;
	add.s64 	%rd81, %rd4, %rd80;
	st.global.u32 	[%rd81], %r233;
$L__BB8_47:
	shr.u32 	%r1115, %r163, 12;
	cvt.u64.u32 	%rd82, %r1115;
	and.b64  	%rd83, %rd82, 12;
	add.s64 	%rd85, %rd42, %rd83;
	ld.const.u32 	%r1116, [%rd85];
	shl.b32 	%r1117, %r224, 1;
	or.b32  	%r234, %r1117, %r1116;
	shl.b32 	%r1118, %r225, 1;
	or.b32  	%r1119, %r1118, %r1116;
	and.b32  	%r1120, %r224, %r234;
	shl.b32 	%r1121, %r1120, 1;
	and.b32  	%r1122, %r1121, %r1119;
	and.b32  	%r235, %r1122, %r224;
	shl.b32 	%r1123, %r226, 1;
	or.b32  	%r1124, %r1123, %r1116;
	and.b32  	%r1125, %r225, %r235;
	shl.b32 	%r1126, %r1125, 1;
	and.b32  	%r1127, %r1126, %r1124;
	and.b32  	%r236, %r1127, %r225;
	shl.b32 	%r1128, %r227, 1;
	or.b32  	%r1129, %r1128, %r1116;
	and.b32  	%r1130, %r226, %r236;
	shl.b32 	%r1131, %r1130, 1;
	and.b32  	%r1132, %r1131, %r1129;
	and.b32  	%r237, %r1132, %r226;
	shl.b32 	%r1133, %r228, 1;
	or.b32  	%r1134, %r1133, %r1116;
	and.b32  	%r1135, %r227, %r237;
	shl.b32 	%r1136, %r1135, 1;
	and.b32  	%r1137, %r1136, %r1134;
	and.b32  	%r238, %r1137, %r227;
	shl.b32 	%r1138, %r229, 1;
	or.b32  	%r1139, %r1138, %r1116;
	and.b32  	%r1140, %r228, %r238;
	shl.b32 	%r1141, %r1140, 1;
	and.b32  	%r1142, %r1141, %r1139;
	and.b32  	%r239, %r1142, %r228;
	shl.b32 	%r1143, %r230, 1;
	or.b32  	%r1144, %r1143, %r1116;
	and.b32  	%r1145, %r229, %r239;
	shl.b32 	%r1146, %r1145, 1;
	and.b32  	%r1147, %r1146, %r1144;
	and.b32  	%r240, %r1147, %r229;
	shl.b32 	%r1148, %r231, 1;
	or.b32  	%r1149, %r1148, %r1116;
	and.b32  	%r1150, %r230, %r240;
	shl.b32 	%r1151, %r1150, 1;
	and.b32  	%r1152, %r1151, %r1149;
	and.b32  	%r241, %r1152, %r230;
	shl.b32 	%r1153, %r232, 1;
	or.b32  	%r1154, %r1153, %r1116;
	and.b32  	%r1155, %r231, %r241;
	shl.b32 	%r1156, %r1155, 1;
	and.b32  	%r1157, %r1156, %r1154;
	and.b32  	%r242, %r1157, %r231;
	and.b32  	%r1158, %r138, %r242;
	setp.ne.s32 	%p36, %r1158, 0;
	@%p36 bra 	$L__BB8_51;
	ld.volatile.global.u32 	%r1159, [match_count];
	setp.ge.u32 	%p37, %r1159, %r139;
	@%p37 bra 	$L__BB8_51;
	add.s32 	%r1160, %r1925, %r5;
	shl.b32 	%r1161, %r1160, 4;
	or.b32  	%r243, %r1161, 7;
	setp.gt.u32 	%p38, %r243, %r140;
	@%p38 bra 	$L__BB8_51;
	atom.global.add.u32 	%r1162, [match_count], 1;
	mul.wide.u32 	%rd86, %r1162, 4;
	add.s64 	%rd87, %rd4, %rd86;
	st.global.u32 	[%rd87], %r243;
$L__BB8_51:
	shr.u32 	%r1163, %r163, 14;
	cvt.u64.u32 	%rd88, %r1163;
	and.b64  	%rd89, %rd88, 12;
	add.s64 	%rd91, %rd42, %rd89;
	ld.const.u32 	%r1164, [%rd91];
	shl.b32 	%r1165, %r234, 1;
	or.b32  	%r244, %r1165, %r1164;
	shl.b32 	%r1166, %r235, 1;
	or.b32  	%r1167, %r1166, %r1164;
	and.b32  	%r1168, %r234, %r244;
	shl.b32 	%r1169, %r1168, 1;
	and.b32  	%r1170, %r1169, %r1167;
	and.b32  	%r245, %r1170, %r234;
	shl.b32 	%r1171, %r236, 1;
	or.b32  	%r1172, %r1171, %r1164;
	and.b32  	%r1173, %r235, %r245;
	shl.b32 	%r1174, %r1173, 1;
	and.b32  	%r1175, %r1174, %r1172;
	and.b32  	%r246, %r1175, %r235;
	shl.b32 	%r1176, %r237, 1;
	or.b32  	%r1177, %r1176, %r1164;
	and.b32  	%r1178, %r236, %r246;
	shl.b32 	%r1179, %r1178, 1;
	and.b32  	%r1180, %r1179, %r1177;
	and.b32  	%r247, %r1180, %r236;
	shl.b32 	%r1181, %r238, 1;
	or.b32  	%r1182, %r1181, %r1164;
	and.b32  	%r1183, %r237, %r247;
	shl.b32 	%r1184, %r1183, 1;
	and.b32  	%r1185, %r1184, %r1182;
	and.b32  	%r248, %r1185, %r237;
	shl.b32 	%r1186, %r239, 1;
	or.b32  	%r1187, %r1186, %r1164;
	and.b32  	%r1188, %r238, %r248;
	shl.b32 	%r1189, %r1188, 1;
	and.b32  	%r1190, %r1189, %r1187;
	and.b32  	%r249, %r1190, %r238;
	shl.b32 	%r1191, %r240, 1;
	or.b32  	%r1192, %r1191, %r1164;
	and.b32  	%r1193, %r239, %r249;
	shl.b32 	%r1194, %r1193, 1;
	and.b32  	%r1195, %r1194, %r1192;
	and.b32  	%r250, %r1195, %r239;
	shl.b32 	%r1196, %r241, 1;
	or.b32  	%r1197, %r1196, %r1164;
	and.b32  	%r1198, %r240, %r250;
	shl.b32 	%r1199, %r1198, 1;
	and.b32  	%r1200, %r1199, %r1197;
	and.b32  	%r251, %r1200, %r240;
	shl.b32 	%r1201, %r242, 1;
	or.b32  	%r1202, %r1201, %r1164;
	and.b32  	%r1203, %r241, %r251;
	shl.b32 	%r1204, %r1203, 1;
	and.b32  	%r1205, %r1204, %r1202;
	and.b32  	%r252, %r1205, %r241;
	and.b32  	%r1206, %r138, %r252;
	setp.ne.s32 	%p39, %r1206, 0;
	@%p39 bra 	$L__BB8_55;
	ld.volatile.global.u32 	%r1207, [match_count];
	setp.ge.u32 	%p40, %r1207, %r139;
	@%p40 bra 	$L__BB8_55;
	add.s32 	%r1208, %r1925, %r5;
	shl.b32 	%r1209, %r1208, 4;
	or.b32  	%r253, %r1209, 8;
	setp.gt.u32 	%p41, %r253, %r140;
	@%p41 bra 	$L__BB8_55;
	atom.global.add.u32 	%r1210, [match_count], 1;
	mul.wide.u32 	%rd92, %r1210, 4;
	add.s64 	%rd93, %rd4, %rd92;
	st.global.u32 	[%rd93], %r253;
$L__BB8_55:
	shr.u32 	%r1211, %r163, 16;
	cvt.u64.u32 	%rd94, %r1211;
	and.b64  	%rd95, %rd94, 12;
	add.s64 	%rd97, %rd42, %rd95;
	ld.const.u32 	%r1212, [%rd97];
	shl.b32 	%r1213, %r244, 1;
	or.b32  	%r254, %r1213, %r1212;
	shl.b32 	%r1214, %r245, 1;
	or.b32  	%r1215, %r1214, %r1212;
	and.b32  	%r1216, %r244, %r254;
	shl.b32 	%r1217, %r1216, 1;
	and.b32  	%r1218, %r1217, %r1215;
	and.b32  	%r255, %r1218, %r244;
	shl.b32 	%r1219, %r246, 1;
	or.b32  	%r1220, %r1219, %r1212;
	and.b32  	%r1221, %r245, %r255;
	shl.b32 	%r1222, %r1221, 1;
	and.b32  	%r1223, %r1222, %r1220;
	and.b32  	%r256, %r1223, %r245;
	shl.b32 	%r1224, %r247, 1;
	or.b32  	%r1225, %r1224, %r1212;
	and.b32  	%r1226, %r246, %r256;
	shl.b32 	%r1227, %r1226, 1;
	and.b32  	%r1228, %r1227, %r1225;
	and.b32  	%r257, %r1228, %r246;
	shl.b32 	%r1229, %r248, 1;
	or.b32  	%r1230, %r1229, %r1212;
	and.b32  	%r1231, %r247, %r257;
	shl.b32 	%r1232, %r1231, 1;
	and.b32  	%r1233, %r1232, %r1230;
	and.b32  	%r258, %r1233, %r247;
	shl.b32 	%r1234, %r249, 1;
	or.b32  	%r1235, %r1234, %r1212;
	and.b32  	%r1236, %r248, %r258;
	shl.b32 	%r1237, %r1236, 1;
	and.b32  	%r1238, %r1237, %r1235;
	and.b32  	%r259, %r1238, %r248;
	shl.b32 	%r1239, %r250, 1;
	or.b32  	%r1240, %r1239, %r1212;
	and.b32  	%r1241, %r249, %r259;
	shl.b32 	%r1242, %r1241, 1;
	and.b32  	%r1243, %r1242, %r1240;
	and.b32  	%r260, %r1243, %r249;
	shl.b32 	%r1244, %r251, 1;
	or.b32  	%r1245, %r1244, %r1212;
	and.b32  	%r1246, %r250, %r260;
	shl.b32 	%r1247, %r1246, 1;
	and.b32  	%r1248, %r1247, %r1245;
	and.b32  	%r261, %r1248, %r250;
	shl.b32 	%r1249, %r252, 1;
	or.b32  	%r1250, %r1249, %r1212;
	and.b32  	%r1251, %r251, %r261;
	shl.b32 	%r1252, %r1251, 1;
	and.b32  	%r1253, %r1252, %r1250;
	and.b32  	%r262, %r1253, %r251;
	and.b32  	%r1254, %r138, %r262;
	setp.ne.s32 	%p42, %r1254, 0;
	@%p42 bra 	$L__BB8_59;
	ld.volatile.global.u32 	%r1255, [match_count];
	setp.ge.u32 	%p43, %r1255, %r139;
	@%p43 bra 	$L__BB8_59;
	add.s32 	%r1256, %r1925, %r5;
	shl.b32 	%r1257, %r1256, 4;
	or.b32  	%r263, %r1257, 9;
	setp.gt.u32 	%p44, %r263, %r140;
	@%p44 bra 	$L__BB8_59;
	atom.global.add.u32 	%r1258, [match_count], 1;
	mul.wide.u32 	%rd98, %r1258, 4;
	add.s64 	%rd99, %rd4, %rd98;
	st.global.u32 	[%rd99], %r263;
$L__BB8_59:
	shr.u32 	%r1259, %r163, 18;
	cvt.u64.u32 	%rd100, %r1259;
	and.b64  	%rd101, %rd100, 12;
	add.s64 	%rd103, %rd42, %rd101;
	ld.const.u32 	%r1260, [%rd103];
	shl.b32 	%r1261, %r254, 1;
	or.b32  	%r264, %r1261, %r1260;
	shl.b32 	%r1262, %r255, 1;
	or.b32  	%r1263, %r1262, %r1260;
	and.b32  	%r1264, %r254, %r264;
	shl.b32 	%r1265, %r1264, 1;
	and.b32  	%r1266, %r1265, %r1263;
	and.b32  	%r265, %r1266, %r254;
	shl.b32 	%r1267, %r256, 1;
	or.b32  	%r1268, %r1267, %r1260;
	and.b32  	%r1269, %r255, %r265;
	shl.b32 	%r1270, %r1269, 1;
	and.b32  	%r1271, %r1270, %r1268;
	and.b32  	%r266, %r1271, %r255;
	shl.b32 	%r1272, %r257, 1;
	or.b32  	%r1273, %r1272, %r1260;
	and.b32  	%r1274, %r256, %r266;
	shl.b32 	%r1275, %r1274, 1;
	and.b32  	%r1276, %r1275, %r1273;
	and.b32  	%r267, %r1276, %r256;
	shl.b32 	%r1277, %r258, 1;
	or.b32  	%r1278, %r1277, %r1260;
	and.b32  	%r1279, %r257, %r267;
	shl.b32 	%r1280, %r1279, 1;
	and.b32  	%r1281, %r1280, %r1278;
	and.b32  	%r268, %r1281, %r257;
	shl.b32 	%r1282, %r259, 1;
	or.b32  	%r1283, %r1282, %r1260;
	and.b32  	%r1284, %r258, %r268;
	shl.b32 	%r1285, %r1284, 1;
	and.b32  	%r1286, %r1285, %r1283;
	and.b32  	%r269, %r1286, %r258;
	shl.b32 	%r1287, %r260, 1;
	or.b32  	%r1288, %r1287, %r1260;
	and.b32  	%r1289, %r259, %r269;
	shl.b32 	%r1290, %r1289, 1;
	and.b32  	%r1291, %r1290, %r1288;
	and.b32  	%r270, %r1291, %r259;
	shl.b32 	%r1292, %r261, 1;
	or.b32  	%r1293, %r1292, %r1260;
	and.b32  	%r1294, %r260, %r270;
	shl.b32 	%r1295, %r1294, 1;
	and.b32  	%r1296, %r1295, %r1293;
	and.b32  	%r271, %r1296, %r260;
	shl.b32 	%r1297, %r262, 1;
	or.b32  	%r1298, %r1297, %r1260;
	and.b32  	%r1299, %r261, %r271;
	shl.b32 	%r1300, %r1299, 1;
	and.b32  	%r1301, %r1300, %r1298;
	and.b32  	%r272, %r1301, %r261;
	and.b32  	%r1302, %r138, %r272;
	setp.ne.s32 	%p45, %r1302, 0;
	@%p45 bra 	$L__BB8_63;
	ld.volatile.global.u32 	%r1303, [match_count];
	setp.ge.u32 	%p46, %r1303, %r139;
	@%p46 bra 	$L__BB8_63;
	add.s32 	%r1304, %r1925, %r5;
	shl.b32 	%r1305, %r1304, 4;
	or.b32  	%r273, %r1305, 10;
	setp.gt.u32 	%p47, %r273, %r140;
	@%p47 bra 	$L__BB8_63;
	atom.global.add.u32 	%r1306, [match_count], 1;
	mul.wide.u32 	%rd104, %r1306, 4;
	add.s64 	%rd105, %rd4, %rd104;
	st.global.u32 	[%rd105], %r273;
$L__BB8_63:
	shr.u32 	%r1307, %r163, 20;
	cvt.u64.u32 	%rd106, %r1307;
	and.b64  	%rd107, %rd106, 12;
	add.s64 	%rd109, %rd42, %rd107;
	ld.const.u32 	%r1308, [%rd109];
	shl.b32 	%r1309, %r264, 1;
	or.b32  	%r274, %r1309, %r1308;
	shl.b32 	%r1310, %r265, 1;
	or.b32  	%r1311, %r1310, %r1308;
	and.b32  	%r1312, %r264, %r274;
	shl.b32 	%r1313, %r1312, 1;
	and.b32  	%r1314, %r1313, %r1311;
	and.b32  	%r275, %r1314, %r264;
	shl.b32 	%r1315, %r266, 1;
	or.b32  	%r1316, %r1315, %r1308;
	and.b32  	%r1317, %r265, %r275;
	shl.b32 	%r1318, %r1317, 1;
	and.b32  	%r1319, %r1318, %r1316;
	and.b32  	%r276, %r1319, %r265;
	shl.b32 	%r1320, %r267, 1;
	or.b32  	%r1321, %r1320, %r1308;
	and.b32  	%r1322, %r266, %r276;
	shl.b32 	%r1323, %r1322, 1;
	and.b32  	%r1324, %r1323, %r1321;
	and.b32  	%r277, %r1324, %r266;
	shl.b32 	%r1325, %r268, 1;
	or.b32  	%r1326, %r1325, %r1308;
	and.b32  	%r1327, %r267, %r277;
	shl.b32 	%r1328, %r1327, 1;
	and.b32  	%r1329, %r1328, %r1326;
	and.b32  	%r278, %r1329, %r267;
	shl.b32 	%r1330, %r269, 1;
	or.b32  	%r1331, %r1330, %r1308;
	and.b32  	%r1332, %r268, %r278;
	shl.b32 	%r1333, %r1332, 1;
	and.b32  	%r1334, %r1333, %r1331;
	and.b32  	%r279, %r1334, %r268;
	shl.b32 	%r1335, %r270, 1;
	or.b32  	%r1336, %r1335, %r1308;
	and.b32  	%r1337, %r269, %r279;
	shl.b32 	%r1338, %r1337, 1;
	and.b32  	%r1339, %r1338, %r1336;
	and.b32  	%r280, %r1339, %r269;
	shl.b32 	%r1340, %r271, 1;
	or.b32  	%r1341, %r1340, %r1308;
	and.b32  	%r1342, %r270, %r280;
	shl.b32 	%r1343, %r1342, 1;
	and.b32  	%r1344, %r1343, %r1341;
	and.b32  	%r281, %r1344, %r270;
	shl.b32 	%r1345, %r272, 1;
	or.b32  	%r1346, %r1345, %r1308;
	and.b32  	%r1347, %r271, %r281;
	shl.b32 	%r1348, %r1347, 1;
	and.b32  	%r1349, %r1348, %r1346;
	and.b32  	%r282, %r1349, %r271;
	and.b32  	%r1350, %r138, %r282;
	setp.ne.s32 	%p48, %r1350, 0;
	@%p48 bra 	$L__BB8_67;
	ld.volatile.global.u32 	%r1351, [match_count];
	setp.ge.u32 	%p49, %r1351, %r139;
	@%p49 bra 	$L__BB8_67;
	add.s32 	%r1352, %r1925, %r5;
	shl.b32 	%r1353, %r1352, 4;
	or.b32  	%r283, %r1353, 11;
	setp.gt.u32 	%p50, %r283, %r140;
	@%p50 bra 	$L__BB8_67;
	atom.global.add.u32 	%r1354, [match_count], 1;
	mul.wide.u32 	%rd110, %r1354, 4;
	add.s64 	%rd111, %rd4, %rd110;
	st.global.u32 	[%rd111], %r283;
$L__BB8_67:
	shr.u32 	%r1355, %r163, 22;
	cvt.u64.u32 	%rd112, %r1355;
	and.b64  	%rd113, %rd112, 12;
	add.s64 	%rd115, %rd42, %rd113;
	ld.const.u32 	%r1356, [%rd115];
	shl.b32 	%r1357, %r274, 1;
	or.b32  	%r284, %r1357, %r1356;
	shl.b32 	%r1358, %r275, 1;
	or.b32  	%r1359, %r1358, %r1356;
	and.b32  	%r1360, %r274, %r284;
	shl.b32 	%r1361, %r1360, 1;
	and.b32  	%r1362, %r1361, %r1359;
	and.b32  	%r285, %r1362, %r274;
	shl.b32 	%r1363, %r276, 1;
	or.b32  	%r1364, %r1363, %r1356;
	and.b32  	%r1365, %r275, %r285;
	shl.b32 	%r1366, %r1365, 1;
	and.b32  	%r1367, %r1366, %r1364;
	and.b32  	%r286, %r1367, %r275;
	shl.b32 	%r1368, %r277, 1;
	or.b32  	%r1369, %r1368, %r1356;
	and.b32  	%r1370, %r276, %r286;
	shl.b32 	%r1371, %r1370, 1;
	and.b32  	%r1372, %r1371, %r1369;
	and.b32  	%r287, %r1372, %r276;
	shl.b32 	%r1373, %r278, 1;
	or.b32  	%r1374, %r1373, %r1356;
	and.b32  	%r1375, %r277, %r287;
	shl.b32 	%r1376, %r1375, 1;
	and.b32  	%r1377, %r1376, %r1374;
	and.b32  	%r288, %r1377, %r277;
	shl.b32 	%r1378, %r279, 1;
	or.b32  	%r1379, %r1378, %r1356;
	and.b32  	%r1380, %r278, %r288;
	shl.b32 	%r1381, %r1380, 1;
	and.b32  	%r1382, %r1381, %r1379;
	and.b32  	%r289, %r1382, %r278;
	shl.b32 	%r1383, %r280, 1;
	or.b32  	%r1384, %r1383, %r1356;
	and.b32  	%r1385, %r279, %r289;
	shl.b32 	%r1386, %r1385, 1;
	and.b32  	%r1387, %r1386, %r1384;
	and.b32  	%r290, %r1387, %r279;
	shl.b32 	%r1388, %r281, 1;
	or.b32  	%r1389, %r1388, %r1356;
	and.b32  	%r1390, %r280, %r290;
	shl.b32 	%r1391, %r1390, 1;
	and.b32  	%r1392, %r1391, %r1389;
	and.b32  	%r291, %r1392, %r280;
	shl.b32 	%r1393, %r282, 1;
	or.b32  	%r1394, %r1393, %r1356;
	and.b32  	%r1395, %r281, %r291;
	shl.b32 	%r1396, %r1395, 1;
	and.b32  	%r1397, %r1396, %r1394;
	and.b32  	%r292, %r1397, %r281;
	and.b32  	%r1398, %r138, %r292;
	setp.ne.s32 	%p51, %r1398, 0;
	@%p51 bra 	$L__BB8_71;
	ld.volatile.global.u32 	%r1399, [match_count];
	setp.ge.u32 	%p52, %r1399, %r139;
	@%p52 bra 	$L__BB8_71;
	add.s32 	%r1400, %r1925, %r5;
	shl.b32 	%r1401, %r1400, 4;
	or.b32  	%r293, %r1401, 12;
	setp.gt.u32 	%p53, %r293, %r140;
	@%p53 bra 	$L__BB8_71;
	atom.global.add.u32 	%r1402, [match_count], 1;
	mul.wide.u32 	%rd116, %r1402, 4;
	add.s64 	%rd117, %rd4, %rd116;
	st.global.u32 	[%rd117], %r293;
$L__BB8_71:
	shr.u32 	%r1403, %r163, 24;
	cvt.u64.u32 	%rd118, %r1403;
	and.b64  	%rd119, %rd118, 12;
	add.s64 	%rd121, %rd42, %rd119;
	ld.const.u32 	%r1404, [%rd121];
	shl.b32 	%r1405, %r284, 1;
	or.b32  	%r294, %r1405, %r1404;
	shl.b32 	%r1406, %r285, 1;
	or.b32  	%r1407, %r1406, %r1404;
	and.b32  	%r1408, %r284, %r294;
	shl.b32 	%r1409, %r1408, 1;
	and.b32  	%r1410, %r1409, %r1407;
	and.b32  	%r295, %r1410, %r284;
	shl.b32 	%r1411, %r286, 1;
	or.b32  	%r1412, %r1411, %r1404;
	and.b32  	%r1413, %r285, %r295;
	shl.b32 	%r1414, %r1413, 1;
	and.b32  	%r1415, %r1414, %r1412;
	and.b32  	%r296, %r1415, %r285;
	shl.b32 	%r1416, %r287, 1;
	or.b32  	%r1417, %r1416, %r1404;
	and.b32  	%r1418, %r286, %r296;
	shl.b32 	%r1419, %r1418, 1;
	and.b32  	%r1420, %r1419, %r1417;
	and.b32  	%r297, %r1420, %r286;
	shl.b32 	%r1421, %r288, 1;
	or.b32  	%r1422, %r1421, %r1404;
	and.b32  	%r1423, %r287, %r297;
	shl.b32 	%r1424, %r1423, 1;
	and.b32  	%r1425, %r1424, %r1422;
	and.b32  	%r298, %r1425, %r287;
	shl.b32 	%r1426, %r289, 1;
	or.b32  	%r1427, %r1426, %r1404;
	and.b32  	%r1428, %r288, %r298;
	shl.b32 	%r1429, %r1428, 1;
	and.b32  	%r1430, %r1429, %r1427;
	and.b32  	%r299, %r1430, %r288;
	shl.b32 	%r1431, %r290, 1;
	or.b32  	%r1432, %r1431, %r1404;
	and.b32  	%r1433, %r289, %r299;
	shl.b32 	%r1434, %r1433, 1;
	and.b32  	%r1435, %r1434, %r1432;
	and.b32  	%r300, %r1435, %r289;
	shl.b32 	%r1436, %r291, 1;
	or.b32  	%r1437, %r1436, %r1404;
	and.b32  	%r1438, %r290, %r300;
	shl.b32 	%r1439, %r1438, 1;
	and.b32  	%r1440, %r1439, %r1437;
	and.b32  	%r301, %r1440, %r290;
	shl.b32 	%r1441, %r292, 1;
	or.b32  	%r1442, %r1441, %r1404;
	and.b32  	%r1443, %r291, %r301;
	shl.b32 	%r1444, %r1443, 1;
	and.b32  	%r1445, %r1444, %r1442;
	and.b32  	%r302, %r1445, %r291;
	and.b32  	%r1446, %r138, %r302;
	setp.ne.s32 	%p54, %r1446, 0;
	@%p54 bra 	$L__BB8_75;
	ld.volatile.global.u32 	%r1447, [match_count];
	setp.ge.u32 	%p55, %r1447, %r139;
	@%p55 bra 	$L__BB8_75;
	add.s32 	%r1448, %r1925, %r5;
	shl.b32 	%r1449, %r1448, 4;
	or.b32  	%r303, %r1449, 13;
	setp.gt.u32 	%p56, %r303, %r140;
	@%p56 bra 	$L__BB8_75;
	atom.global.add.u32 	%r1450, [match_count], 1;
	mul.wide.u32 	%rd122, %r1450, 4;
	add.s64 	%rd123, %rd4, %rd122;
	st.global.u32 	[%rd123], %r303;
$L__BB8_75:
	shr.u32 	%r1451, %r163, 26;
	cvt.u64.u32 	%rd124, %r1451;
	and.b64  	%rd125, %rd124, 12;
	add.s64 	%rd127, %rd42, %rd125;
	ld.const.u32 	%r1452, [%rd127];
	shl.b32 	%r1453, %r294, 1;
	or.b32  	%r304, %r1453, %r1452;
	shl.b32 	%r1454, %r295, 1;
	or.b32  	%r1455, %r1454, %r1452;
	and.b32  	%r1456, %r294, %r304;
	shl.b32 	%r1457, %r1456, 1;
	and.b32  	%r1458, %r1457, %r1455;
	and.b32  	%r305, %r1458, %r294;
	shl.b32 	%r1459, %r296, 1;
	or.b32  	%r1460, %r1459, %r1452;
	and.b32  	%r1461, %r295, %r305;
	shl.b32 	%r1462, %r1461, 1;
	and.b32  	%r1463, %r1462, %r1460;
	and.b32  	%r306, %r1463, %r295;
	shl.b32 	%r1464, %r297, 1;
	or.b32  	%r1465, %r1464, %r1452;
	and.b32  	%r1466, %r296, %r306;
	shl.b32 	%r1467, %r1466, 1;
	and.b32  	%r1468, %r1467, %r1465;
	and.b32  	%r307, %r1468, %r296;
	shl.b32 	%r1469, %r298, 1;
	or.b32  	%r1470, %r1469, %r1452;
	and.b32  	%r1471, %r297, %r307;
	shl.b32 	%r1472, %r1471, 1;
	and.b32  	%r1473, %r1472, %r1470;
	and.b32  	%r308, %r1473, %r297;
	shl.b32 	%r1474, %r299, 1;
	or.b32  	%r1475, %r1474, %r1452;
	and.b32  	%r1476, %r298, %r308;
	shl.b32 	%r1477, %r1476, 1;
	and.b32  	%r1478, %r1477, %r1475;
	and.b32  	%r309, %r1478, %r298;
	shl.b32 	%r1479, %r300, 1;
	or.b32  	%r1480, %r1479, %r1452;
	and.b32  	%r1481, %r299, %r309;
	shl.b32 	%r1482, %r1481, 1;
	and.b32  	%r1483, %r1482, %r1480;
	and.b32  	%r310, %r1483, %r299;
	shl.b32 	%r1484, %r301, 1;
	or.b32  	%r1485, %r1484, %r1452;
	and.b32  	%r1486, %r300, %r310;
	shl.b32 	%r1487, %r1486, 1;
	and.b32  	%r1488, %r1487, %r1485;
	and.b32  	%r311, %r1488, %r300;
	shl.b32 	%r1489, %r302, 1;
	or.b32  	%r1490, %r1489, %r1452;
	and.b32  	%r1491, %r301, %r311;
	shl.b32 	%r1492, %r1491, 1;
	and.b32  	%r1493, %r1492, %r1490;
	and.b32  	%r312, %r1493, %r301;
	and.b32  	%r1494, %r138, %r312;
	setp.ne.s32 	%p57, %r1494, 0;
	@%p57 bra 	$L__BB8_79;
	ld.volatile.global.u32 	%r1495, [match_count];
	setp.ge.u32 	%p58, %r1495, %r139;
	@%p58 bra 	$L__BB8_79;
	add.s32 	%r1496, %r1925, %r5;
	shl.b32 	%r1497, %r1496, 4;
	or.b32  	%r313, %r1497, 14;
	setp.gt.u32 	%p59, %r313, %r140;
	@%p59 bra 	$L__BB8_79;
	atom.global.add.u32 	%r1498, [match_count], 1;
	mul.wide.u32 	%rd128, %r1498, 4;
	add.s64 	%rd129, %rd4, %rd128;
	st.global.u32 	[%rd129], %r313;
$L__BB8_79:
	shr.u32 	%r1499, %r163, 30;
	mul.wide.u32 	%rd130, %r1499, 4;
	add.s64 	%rd132, %rd42, %rd130;
	ld.const.u32 	%r1500, [%rd132];
	shl.b32 	%r1501, %r304, 1;
	or.b32  	%r1905, %r1501, %r1500;
	shl.b32 	%r1502, %r305, 1;
	or.b32  	%r1503, %r1502, %r1500;
	and.b32  	%r1504, %r304, %r1905;
	shl.b32 	%r1505, %r1504, 1;
	and.b32  	%r1506, %r1505, %r1503;
	and.b32  	%r1904, %r1506, %r304;
	shl.b32 	%r1507, %r306, 1;
	or.b32  	%r1508, %r1507, %r1500;
	and.b32  	%r1509, %r305, %r1904;
	shl.b32 	%r1510, %r1509, 1;
	and.b32  	%r1511, %r1510, %r1508;
	and.b32  	%r1903, %r1511, %r305;
	shl.b32 	%r1512, %r307, 1;
	or.b32  	%r1513, %r1512, %r1500;
	and.b32  	%r1514, %r306, %r1903;
	shl.b32 	%r1515, %r1514, 1;
	and.b32  	%r1516, %r1515, %r1513;
	and.b32  	%r1902, %r1516, %r306;
	shl.b32 	%r1517, %r308, 1;
	or.b32  	%r1518, %r1517, %r1500;
	and.b32  	%r1519, %r307, %r1902;
	shl.b32 	%r1520, %r1519, 1;
	and.b32  	%r1521, %r1520, %r1518;
	and.b32  	%r1901, %r1521, %r307;
	shl.b32 	%r1522, %r309, 1;
	or.b32  	%r1523, %r1522, %r1500;
	and.b32  	%r1524, %r308, %r1901;
	shl.b32 	%r1525, %r1524, 1;
	and.b32  	%r1526, %r1525, %r1523;
	and.b32  	%r1900, %r1526, %r308;
	shl.b32 	%r1527, %r310, 1;
	or.b32  	%r1528, %r1527, %r1500;
	and.b32  	%r1529, %r309, %r1900;
	shl.b32 	%r1530, %r1529, 1;
	and.b32  	%r1531, %r1530, %r1528;
	and.b32  	%r1899, %r1531, %r309;
	shl.b32 	%r1532, %r311, 1;
	or.b32  	%r1533, %r1532, %r1500;
	and.b32  	%r1534, %r310, %r1899;
	shl.b32 	%r1535, %r1534, 1;
	and.b32  	%r1536, %r1535, %r1533;
	and.b32  	%r1898, %r1536, %r310;
	shl.b32 	%r1537, %r312, 1;
	or.b32  	%r1538, %r1537, %r1500;
	and.b32  	%r1539, %r311, %r1898;
	shl.b32 	%r1540, %r1539, 1;
	and.b32  	%r1541, %r1540, %r1538;
	and.b32  	%r1897, %r1541, %r311;
	and.b32  	%r1542, %r138, %r1897;
	setp.ne.s32 	%p60, %r1542, 0;
	@%p60 bra 	$L__BB8_83;
	ld.volatile.global.u32 	%r1543, [match_count];
	setp.ge.u32 	%p61, %r1543, %r139;
	@%p61 bra 	$L__BB8_83;
	add.s32 	%r1544, %r1925, %r5;
	shl.b32 	%r1545, %r1544, 4;
	or.b32  	%r323, %r1545, 15;
	setp.gt.u32 	%p62, %r323, %r140;
	@%p62 bra 	$L__BB8_83;
	atom.global.add.u32 	%r1546, [match_count], 1;
	mul.wide.u32 	%rd133, %r1546, 4;
	add.s64 	%rd134, %rd4, %rd133;
	st.global.u32 	[%rd134], %r323;
$L__BB8_83:
	add.s32 	%r1925, %r1925, 1;
	setp.eq.s32 	%p63, %r1925, 256;
	@%p63 bra 	$L__BB8_84;
	bra.uni 	$L__BB8_19;
$L__BB8_84:
	setp.eq.s32 	%p64, %r6, 1;
	mov.b32 	%r1958, 0;
	@%p64 bra 	$L__BB8_100;
	ld.const.u32 	%r150, [test_bit_32];
	ld.const.u32 	%r151, [max_match_count];
	ld.const.u32 	%r152, [character_count];
	ld.const.u64 	%rd135, [match];
	cvta.to.global.u64 	%rd5, %rd135;
	mov.b32 	%r1935, 0;
	mov.u64 	%rd140, mask_array_32;
	ld.const.u32 	%r1661, [overlapping_scodon_count];
	add.s32 	%r1958, %r1661, -1;
$L__BB8_86:
	mov.u32 	%r1549, %ntid.x;
	add.s32 	%r1550, %r1549, -1;
	setp.ne.s32 	%p65, %r3, %r1550;
	@%p65 bra 	$L__BB8_88;
	shl.b32 	%r1556, %r1935, 7;
	add.s32 	%r1557, %r2, %r1556;
	add.s32 	%r1558, %r1557, 32768;
	mul.wide.u32 	%rd136, %r1558, 4;
	add.s64 	%rd137, %rd3, %rd136;
	ld.global.u32 	%r1936, [%rd137];
	bra.uni 	$L__BB8_89;
$L__BB8_88:
	shl.b32 	%r1551, %r3, 2;
	mov.u32 	%r1552, scodon_header;
	add.s32 	%r1553, %r1552, %r1551;
	shl.b32 	%r1554, %r1935, 9;
	add.s32 	%r1555, %r1553, %r1554;
	ld.shared.u32 	%r1936, [%r1555+4];
$L__BB8_89:
	shl.b32 	%r1561, %r1935, 4;
	shl.b32 	%r1562, %r1, 19;
	shl.b32 	%r1563, %r3, 12;
	add.s32 	%r1564, %r1562, %r1563;
	add.s32 	%r1565, %r1564, %r1561;
	add.s32 	%r1938, %r1565, 4096;
	mov.b32 	%r1939, 4096;
	mov.b32 	%r1937, 0;
$L__BB8_90:
	shr.u32 	%r1566, %r1936, %r1937;
	shl.b32 	%r1567, %r1566, 2;
	cvt.u64.u32 	%rd138, %r1567;
	and.b64  	%rd139, %rd138, 12;
	add.s64 	%rd141, %rd140, %rd139;
	ld.const.u32 	%r1568, [%rd141];
	shl.b32 	%r1569, %r1905, 1;
	or.b32  	%r351, %r1569, %r1568;
	shl.b32 	%r1570, %r1904, 1;
	or.b32  	%r1571, %r1570, %r1568;
	and.b32  	%r1572, %r1905, %r351;
	shl.b32 	%r1573, %r1572, 1;
	and.b32  	%r1574, %r1573, %r1571;
	and.b32  	%r352, %r1574, %r1905;
	shl.b32 	%r1575, %r1903, 1;
	or.b32  	%r1576, %r1575, %r1568;
	and.b32  	%r1577, %r1904, %r352;
	shl.b32 	%r1578, %r1577, 1;
	and.b32  	%r1579, %r1578, %r1576;
	and.b32  	%r353, %r1579, %r1904;
	shl.b32 	%r1580, %r1902, 1;
	or.b32  	%r1581, %r1580, %r1568;
	and.b32  	%r1582, %r1903, %r353;
	shl.b32 	%r1583, %r1582, 1;
	and.b32  	%r1584, %r1583, %r1581;
	and.b32  	%r354, %r1584, %r1903;
	shl.b32 	%r1585, %r1901, 1;
	or.b32  	%r1586, %r1585, %r1568;
	and.b32  	%r1587, %r1902, %r354;
	shl.b32 	%r1588, %r1587, 1;
	and.b32  	%r1589, %r1588, %r1586;
	and.b32  	%r355, %r1589, %r1902;
	shl.b32 	%r1590, %r1900, 1;
	or.b32  	%r1591, %r1590, %r1568;
	and.b32  	%r1592, %r1901, %r355;
	shl.b32 	%r1593, %r1592, 1;
	and.b32  	%r1594, %r1593, %r1591;
	and.b32  	%r356, %r1594, %r1901;
	shl.b32 	%r1595, %r1899, 1;
	or.b32  	%r1596, %r1595, %r1568;
	and.b32  	%r1597, %r1900, %r356;
	shl.b32 	%r1598, %r1597, 1;
	and.b32  	%r1599, %r1598, %r1596;
	and.b32  	%r357, %r1599, %r1900;
	shl.b32 	%r1600, %r1898, 1;
	or.b32  	%r1601, %r1600, %r1568;
	and.b32  	%r1602, %r1899, %r357;
	shl.b32 	%r1603, %r1602, 1;
	and.b32  	%r1604, %r1603, %r1601;
	and.b32  	%r358, %r1604, %r1899;
	shl.b32 	%r1605, %r1897, 1;
	or.b32  	%r1606, %r1605, %r1568;
	and.b32  	%r1607, %r1898, %r358;
	shl.b32 	%r1608, %r1607, 1;
	and.b32  	%r1609, %r1608, %r1606;
	and.b32  	%r359, %r1609, %r1898;
	and.b32  	%r1610, %r150, %r359;
	setp.ne.s32 	%p66, %r1610, 0;
	@%p66 bra 	$L__BB8_94;
	ld.volatile.global.u32 	%r1611, [match_count];
	setp.ge.u32 	%p67, %r1611, %r151;
	@%p67 bra 	$L__BB8_94;
	setp.gt.u32 	%p68, %r1938, %r152;
	@%p68 bra 	$L__BB8_94;
	atom.global.add.u32 	%r1612, [match_count], 1;
	mul.wide.u32 	%rd142, %r1612, 4;
	add.s64 	%rd143, %rd5, %rd142;
	st.global.u32 	[%rd143], %r1938;
$L__BB8_94:
	add.s32 	%r1613, %r1937, 2;
	shr.u32 	%r1614, %r1936, %r1613;
	shl.b32 	%r1615, %r1614, 2;
	cvt.u64.u32 	%rd144, %r1615;
	and.b64  	%rd145, %rd144, 12;
	add.s64 	%rd147, %rd140, %rd145;
	ld.const.u32 	%r1616, [%rd147];
	shl.b32 	%r1617, %r351, 1;
	or.b32  	%r1905, %r1617, %r1616;
	shl.b32 	%r1618, %r352, 1;
	or.b32  	%r1619, %r1618, %r1616;
	and.b32  	%r1620, %r351, %r1905;
	shl.b32 	%r1621, %r1620, 1;
	and.b32  	%r1622, %r1621, %r1619;
	and.b32  	%r1904, %r1622, %r351;
	shl.b32 	%r1623, %r353, 1;
	or.b32  	%r1624, %r1623, %r1616;
	and.b32  	%r1625, %r352, %r1904;
	shl.b32 	%r1626, %r1625, 1;
	and.b32  	%r1627, %r1626, %r1624;
	and.b32  	%r1903, %r1627, %r352;
	shl.b32 	%r1628, %r354, 1;
	or.b32  	%r1629, %r1628, %r1616;
	and.b32  	%r1630, %r353, %r1903;
	shl.b32 	%r1631, %r1630, 1;
	and.b32  	%r1632, %r1631, %r1629;
	and.b32  	%r1902, %r1632, %r353;
	shl.b32 	%r1633, %r355, 1;
	or.b32  	%r1634, %r1633, %r1616;
	and.b32  	%r1635, %r354, %r1902;
	shl.b32 	%r1636, %r1635, 1;
	and.b32  	%r1637, %r1636, %r1634;
	and.b32  	%r1901, %r1637, %r354;
	shl.b32 	%r1638, %r356, 1;
	or.b32  	%r1639, %r1638, %r1616;
	and.b32  	%r1640, %r355, %r1901;
	shl.b32 	%r1641, %r1640, 1;
	and.b32  	%r1642, %r1641, %r1639;
	and.b32  	%r1900, %r1642, %r355;
	shl.b32 	%r1643, %r357, 1;
	or.b32  	%r1644, %r1643, %r1616;
	and.b32  	%r1645, %r356, %r1900;
	shl.b32 	%r1646, %r1645, 1;
	and.b32  	%r1647, %r1646, %r1644;
	and.b32  	%r1899, %r1647, %r356;
	shl.b32 	%r1648, %r358, 1;
	or.b32  	%r1649, %r1648, %r1616;
	and.b32  	%r1650, %r357, %r1899;
	shl.b32 	%r1651, %r1650, 1;
	and.b32  	%r1652, %r1651, %r1649;
	and.b32  	%r1898, %r1652, %r357;
	shl.b32 	%r1653, %r359, 1;
	or.b32  	%r1654, %r1653, %r1616;
	and.b32  	%r1655, %r358, %r1898;
	shl.b32 	%r1656, %r1655, 1;
	and.b32  	%r1657, %r1656, %r1654;
	and.b32  	%r1897, %r1657, %r358;
	and.b32  	%r1658, %r150, %r1897;
	setp.ne.s32 	%p69, %r1658, 0;
	@%p69 bra 	$L__BB8_98;
	ld.volatile.global.u32 	%r1659, [match_count];
	setp.ge.u32 	%p70, %r1659, %r151;
	@%p70 bra 	$L__BB8_98;
	add.s32 	%r369, %r1938, 1;
	setp.gt.u32 	%p71, %r369, %r152;
	@%p71 bra 	$L__BB8_98;
	atom.global.add.u32 	%r1660, [match_count], 1;
	mul.wide.u32 	%rd148, %r1660, 4;
	add.s64 	%rd149, %rd5, %rd148;
	st.global.u32 	[%rd149], %r369;
$L__BB8_98:
	add.s32 	%r1939, %r1939, 2;
	add.s32 	%r1938, %r1938, 2;
	add.s32 	%r1937, %r1937, 4;
	setp.ne.s32 	%p72, %r1939, 4112;
	@%p72 bra 	$L__BB8_90;
	add.s32 	%r1935, %r1935, 1;
	setp.ne.s32 	%p73, %r1935, %r1958;
	@%p73 bra 	$L__BB8_86;
$L__BB8_100:
	mov.u32 	%r1662, %ntid.x;
	add.s32 	%r1663, %r1662, -1;
	setp.ne.s32 	%p74, %r3, %r1663;
	@%p74 bra 	$L__BB8_102;
	shl.b32 	%r1669, %r1958, 7;
	add.s32 	%r1670, %r2, %r1669;
	add.s32 	%r1671, %r1670, 32768;
	mul.wide.u32 	%rd150, %r1671, 4;
	add.s64 	%rd151, %rd3, %rd150;
	ld.global.u32 	%r1959, [%rd151];
	bra.uni 	$L__BB8_103;
$L__BB8_102:
	shl.b32 	%r1664, %r1958, 9;
	mov.u32 	%r1665, scodon_header;
	add.s32 	%r1666, %r1665, %r1664;
	shl.b32 	%r1667, %r3, 2;
	add.s32 	%r1668, %r1666, %r1667;
	ld.shared.u32 	%r1959, [%r1668+4];
$L__BB8_103:
	setp.eq.s32 	%p75, %r51, %r52;
	@%p75 bra 	$L__BB8_120;
	ld.const.u32 	%r388, [test_bit_32];
	ld.const.u32 	%r389, [max_match_count];
	add.s32 	%r1673, %r5, %r1958;
	add.s32 	%r390, %r1673, 256;
	ld.const.u32 	%r391, [character_count];
	ld.const.u64 	%rd152, [match];
	cvta.to.global.u64 	%rd6, %rd152;
	sub.s32 	%r1674, %r51, %r52;
	max.u32 	%r392, %r1674, 1;
	setp.lt.u32 	%p76, %r1674, 2;
	mov.b32 	%r1981, 0;
	@%p76 bra 	$L__BB8_115;
	and.b32  	%r1981, %r392, -2;
	neg.s32 	%r1962, %r1981;
	shl.b32 	%r1676, %r1, 19;
	shl.b32 	%r1677, %r3, 12;
	add.s32 	%r1678, %r1676, %r1677;
	shl.b32 	%r1679, %r1958, 4;
	add.s32 	%r1680, %r1678, %r1679;
	add.s32 	%r1961, %r1680, 4096;
	mov.b32 	%r1960, 0;
	mov.u64 	%rd155, mask_array_32;
$L__BB8_106:
	shr.u32 	%r1681, %r1959, %r1960;
	shl.b32 	%r1682, %r1681, 2;
	cvt.u64.u32 	%rd153, %r1682;
	and.b64  	%rd154, %rd153, 12;
	add.s64 	%rd156, %rd155, %rd154;
	ld.const.u32 	%r1683, [%rd156];
	shl.b32 	%r1684, %r1905, 1;
	or.b32  	%r408, %r1684, %r1683;
	shl.b32 	%r1685, %r1904, 1;
	or.b32  	%r1686, %r1685, %r1683;
	and.b32  	%r1687, %r1905, %r408;
	shl.b32 	%r1688, %r1687, 1;
	and.b32  	%r1689, %r1688, %r1686;
	and.b32  	%r409, %r1689, %r1905;
	shl.b32 	%r1690, %r1903, 1;
	or.b32  	%r1691, %r1690, %r1683;
	and.b32  	%r1692, %r1904, %r409;
	shl.b32 	%r1693, %r1692, 1;
	and.b32  	%r1694, %r1693, %r1691;
	and.b32  	%r410, %r1694, %r1904;
	shl.b32 	%r1695, %r1902, 1;
	or.b32  	%r1696, %r1695, %r1683;
	and.b32  	%r1697, %r1903, %r410;
	shl.b32 	%r1698, %r1697, 1;
	and.b32  	%r1699, %r1698, %r1696;
	and.b32  	%r411, %r1699, %r1903;
	shl.b32 	%r1700, %r1901, 1;
	or.b32  	%r1701, %r1700, %r1683;
	and.b32  	%r1702, %r1902, %r411;
	shl.b32 	%r1703, %r1702, 1;
	and.b32  	%r1704, %r1703, %r1701;
	and.b32  	%r412, %r1704, %r1902;
	shl.b32 	%r1705, %r1900, 1;
	or.b32  	%r1706, %r1705, %r1683;
	and.b32  	%r1707, %r1901, %r412;
	shl.b32 	%r1708, %r1707, 1;
	and.b32  	%r1709, %r1708, %r1706;
	and.b32  	%r413, %r1709, %r1901;
	shl.b32 	%r1710, %r1899, 1;
	or.b32  	%r1711, %r1710, %r1683;
	and.b32  	%r1712, %r1900, %r413;
	shl.b32 	%r1713, %r1712, 1;
	and.b32  	%r1714, %r1713, %r1711;
	and.b32  	%r414, %r1714, %r1900;
	shl.b32 	%r1715, %r1898, 1;
	or.b32  	%r1716, %r1715, %r1683;
	and.b32  	%r1717, %r1899, %r414;
	shl.b32 	%r1718, %r1717, 1;
	and.b32  	%r1719, %r1718, %r1716;
	and.b32  	%r415, %r1719, %r1899;
	shl.b32 	%r1720, %r1897, 1;
	or.b32  	%r1721, %r1720, %r1683;
	and.b32  	%r1722, %r1898, %r415;
	shl.b32 	%r1723, %r1722, 1;
	and.b32  	%r1724, %r1723, %r1721;
	and.b32  	%r416, %r1724, %r1898;
	and.b32  	%r1725, %r388, %r416;
	setp.ne.s32 	%p77, %r1725, 0;
	@%p77 bra 	$L__BB8_110;
	ld.volatile.global.u32 	%r1726, [match_count];
	setp.ge.u32 	%p78, %r1726, %r389;
	@%p78 bra 	$L__BB8_110;
	setp.gt.u32 	%p79, %r1961, %r391;
	@%p79 bra 	$L__BB8_110;
	atom.global.add.u32 	%r1727, [match_count], 1;
	mul.wide.u32 	%rd157, %r1727, 4;
	add.s64 	%rd158, %rd6, %rd157;
	st.global.u32 	[%rd158], %r1961;
$L__BB8_110:
	add.s32 	%r1728, %r1960, 2;
	shr.u32 	%r1729, %r1959, %r1728;
	shl.b32 	%r1730, %r1729, 2;
	cvt.u64.u32 	%rd159, %r1730;
	and.b64  	%rd160, %rd159, 12;
	add.s64 	%rd162, %rd155, %rd160;
	ld.const.u32 	%r1731, [%rd162];
	shl.b32 	%r1732, %r408, 1;
	or.b32  	%r1905, %r1732, %r1731;
	shl.b32 	%r1733, %r409, 1;
	or.b32  	%r1734, %r1733, %r1731;
	and.b32  	%r1735, %r408, %r1905;
	shl.b32 	%r1736, %r1735, 1;
	and.b32  	%r1737, %r1736, %r1734;
	and.b32  	%r1904, %r1737, %r408;
	shl.b32 	%r1738, %r410, 1;
	or.b32  	%r1739, %r1738, %r1731;
	and.b32  	%r1740, %r409, %r1904;
	shl.b32 	%r1741, %r1740, 1;
	and.b32  	%r1742, %r1741, %r1739;
	and.b32  	%r1903, %r1742, %r409;
	shl.b32 	%r1743, %r411, 1;
	or.b32  	%r1744, %r1743, %r1731;
	and.b32  	%r1745, %r410, %r1903;
	shl.b32 	%r1746, %r1745, 1;
	and.b32  	%r1747, %r1746, %r1744;
	and.b32  	%r1902, %r1747, %r410;
	shl.b32 	%r1748, %r412, 1;
	or.b32  	%r1749, %r1748, %r1731;
	and.b32  	%r1750, %r411, %r1902;
	shl.b32 	%r1751, %r1750, 1;
	and.b32  	%r1752, %r1751, %r1749;
	and.b32  	%r1901, %r1752, %r411;
	shl.b32 	%r1753, %r413, 1;
	or.b32  	%r1754, %r1753, %r1731;
	and.b32  	%r1755, %r412, %r1901;
	shl.b32 	%r1756, %r1755, 1;
	and.b32  	%r1757, %r1756, %r1754;
	and.b32  	%r1900, %r1757, %r412;
	shl.b32 	%r1758, %r414, 1;
	or.b32  	%r1759, %r1758, %r1731;
	and.b32  	%r1760, %r413, %r1900;
	shl.b32 	%r1761, %r1760, 1;
	and.b32  	%r1762, %r1761, %r1759;
	and.b32  	%r1899, %r1762, %r413;
	shl.b32 	%r1763, %r415, 1;
	or.b32  	%r1764, %r1763, %r1731;
	and.b32  	%r1765, %r414, %r1899;
	shl.b32 	%r1766, %r1765, 1;
	and.b32  	%r1767, %r1766, %r1764;
	and.b32  	%r1898, %r1767, %r414;
	shl.b32 	%r1768, %r416, 1;
	or.b32  	%r1769, %r1768, %r1731;
	and.b32  	%r1770, %r415, %r1898;
	shl.b32 	%r1771, %r1770, 1;
	and.b32  	%r1772, %r1771, %r1769;
	and.b32  	%r1897, %r1772, %r415;
	and.b32  	%r1773, %r388, %r1897;
	setp.ne.s32 	%p80, %r1773, 0;
	@%p80 bra 	$L__BB8_114;
	ld.volatile.global.u32 	%r1774, [match_count];
	setp.ge.u32 	%p81, %r1774, %r389;
	@%p81 bra 	$L__BB8_114;
	add.s32 	%r426, %r1961, 1;
	setp.gt.u32 	%p82, %r426, %r391;
	@%p82 bra 	$L__BB8_114;
	atom.global.add.u32 	%r1775, [match_count], 1;
	mul.wide.u32 	%rd163, %r1775, 4;
	add.s64 	%rd164, %rd6, %rd163;
	st.global.u32 	[%rd164], %r426;
$L__BB8_114:
	add.s32 	%r1962, %r1962, 2;
	add.s32 	%r1961, %r1961, 2;
	add.s32 	%r1960, %r1960, 4;
	setp.ne.s32 	%p83, %r1962, 0;
	@%p83 bra 	$L__BB8_106;
$L__BB8_115:
	and.b32  	%r1776, %r392, 1;
	setp.eq.b32 	%p84, %r1776, 1;
	not.pred 	%p85, %p84;
	@%p85 bra 	$L__BB8_120;
	shl.b32 	%r1777, %r1981, 1;
	shr.u32 	%r1778, %r1959, %r1777;
	shl.b32 	%r1779, %r1778, 2;
	cvt.u64.u32 	%rd165, %r1779;
	and.b64  	%rd166, %rd165, 12;
	mov.u64 	%rd167, mask_array_32;
	add.s64 	%rd168, %rd167, %rd166;
	ld.const.u32 	%r1780, [%rd168];
	shl.b32 	%r1781, %r1905, 1;
	or.b32  	%r1782, %r1781, %r1780;
	shl.b32 	%r1783, %r1904, 1;
	or.b32  	%r1784, %r1783, %r1780;
	and.b32  	%r1785, %r1905, %r1782;
	shl.b32 	%r1786, %r1785, 1;
	and.b32  	%r1787, %r1786, %r1784;
	and.b32  	%r1788, %r1787, %r1905;
	shl.b32 	%r1789, %r1903, 1;
	or.b32  	%r1790, %r1789, %r1780;
	and.b32  	%r1791, %r1904, %r1788;
	shl.b32 	%r1792, %r1791, 1;
	and.b32  	%r1793, %r1792, %r1790;
	and.b32  	%r1794, %r1793, %r1904;
	shl.b32 	%r1795, %r1902, 1;
	or.b32  	%r1796, %r1795, %r1780;
	and.b32  	%r1797, %r1903, %r1794;
	shl.b32 	%r1798, %r1797, 1;
	and.b32  	%r1799, %r1798, %r1796;
	and.b32  	%r1800, %r1799, %r1903;
	shl.b32 	%r1801, %r1901, 1;
	or.b32  	%r1802, %r1801, %r1780;
	and.b32  	%r1803, %r1902, %r1800;
	shl.b32 	%r1804, %r1803, 1;
	and.b32  	%r1805, %r1804, %r1802;
	and.b32  	%r1806, %r1805, %r1902;
	shl.b32 	%r1807, %r1900, 1;
	or.b32  	%r1808, %r1807, %r1780;
	and.b32  	%r1809, %r1901, %r1806;
	shl.b32 	%r1810, %r1809, 1;
	and.b32  	%r1811, %r1810, %r1808;
	and.b32  	%r1812, %r1811, %r1901;
	shl.b32 	%r1813, %r1899, 1;
	or.b32  	%r1814, %r1813, %r1780;
	and.b32  	%r1815, %r1900, %r1812;
	shl.b32 	%r1816, %r1815, 1;
	and.b32  	%r1817, %r1816, %r1814;
	and.b32  	%r1818, %r1817, %r1900;
	shl.b32 	%r1819, %r1898, 1;
	or.b32  	%r1820, %r1819, %r1780;
	and.b32  	%r1821, %r1899, %r1818;
	shl.b32 	%r1822, %r1821, 1;
	and.b32  	%r1823, %r1822, %r1820;
	and.b32  	%r1824, %r1823, %r1899;
	shl.b32 	%r1825, %r1897, 1;
	or.b32  	%r1826, %r1825, %r1780;
	and.b32  	%r1827, %r1898, %r1824;
	shl.b32 	%r1828, %r1827, 1;
	and.b32  	%r1829, %r1828, %r1826;
	and.b32  	%r1830, %r1829, %r1898;
	and.b32  	%r1831, %r388, %r1830;
	setp.ne.s32 	%p86, %r1831, 0;
	@%p86 bra 	$L__BB8_120;
	ld.volatile.global.u32 	%r1832, [match_count];
	setp.ge.u32 	%p87, %r1832, %r389;
	@%p87 bra 	$L__BB8_120;
	shl.b32 	%r1833, %r390, 4;
	add.s32 	%r440, %r1981, %r1833;
	setp.gt.u32 	%p88, %r440, %r391;
	@%p88 bra 	$L__BB8_120;
	atom.global.add.u32 	%r1834, [match_count], 1;
	mul.wide.u32 	%rd169, %r1834, 4;
	add.s64 	%rd170, %rd6, %rd169;
	st.global.u32 	[%rd170], %r440;
$L__BB8_120:
	ret;

}
	// .globl	_Z15agrepKernel32K9v
.visible .entry _Z15agrepKernel32K9v()
{
	.reg .pred 	%p<89>;
	.reg .b32 	%r<2177>;
	.reg .b64 	%rd<171>;

	mov.u32 	%r1, %ctaid.x;
	shl.b32 	%r490, %r1, 15;
	mov.u32 	%r2, %tid.x;
	or.b32  	%r3, %r490, %r2;
	mad.lo.s32 	%r4, %r2, 255, %r3;
	ld.const.u32 	%r5, [overlapping_scodon_count];
	setp.eq.s32 	%p1, %r5, 1;
	mov.b32 	%r2048, 0;
	mov.b32 	%r2093, -1;
	mov.b32 	%r2092, -2;
	mov.b32 	%r2091, -4;
	mov.b32 	%r2090, -8;
	mov.b32 	%r2089, -16;
	mov.b32 	%r2088, -32;
	mov.b32 	%r2087, -64;
	mov.b32 	%r2086, -128;
	mov.b32 	%r2085, -256;
	mov.b32 	%r2084, -512;
	ld.const.u64 	%rd1, [scodon];
	@%p1 bra 	$L__BB9_5;
	cvta.to.global.u64 	%rd2, %rd1;
	add.s32 	%r2048, %r5, -1;
	mov.b32 	%r2026, 0;
	mov.b32 	%r2093, -1;
	mov.b32 	%r2092, -2;
	mov.b32 	%r2091, -4;
	mov.b32 	%r2090, -8;
	mov.b32 	%r2089, -16;
	mov.b32 	%r2088, -32;
	mov.b32 	%r2087, -64;
	mov.b32 	%r2086, -128;
	mov.b32 	%r2085, -256;
	mov.b32 	%r2084, -512;
	mov.u64 	%rd11, mask_array_32;
$L__BB9_2:
	shl.b32 	%r503, %r2026, 7;
	add.s32 	%r504, %r503, %r3;
	mul.wide.u32 	%rd7, %r504, 4;
	add.s64 	%rd8, %rd2, %rd7;
	ld.global.u32 	%r18, [%rd8];
	mov.b32 	%r2037, 0;
$L__BB9_3:
	shl.b32 	%r505, %r2037, 1;
	shr.u32 	%r506, %r18, %r505;
	shl.b32 	%r507, %r506, 2;
	cvt.u64.u32 	%rd9, %r507;
	and.b64  	%rd10, %rd9, 12;
	add.s64 	%rd12, %rd11, %rd10;
	ld.const.u32 	%r508, [%rd12];
	shl.b32 	%r509, %r2093, 1;
	or.b32  	%r510, %r509, %r508;
	shl.b32 	%r511, %r2092, 1;
	or.b32  	%r512, %r511, %r508;
	and.b32  	%r513, %r2093, %r510;
	shl.b32 	%r514, %r513, 1;
	and.b32  	%r515, %r514, %r512;
	and.b32  	%r516, %r515, %r2093;
	shl.b32 	%r517, %r2091, 1;
	or.b32  	%r518, %r517, %r508;
	and.b32  	%r519, %r2092, %r516;
	shl.b32 	%r520, %r519, 1;
	and.b32  	%r521, %r520, %r518;
	and.b32  	%r522, %r521, %r2092;
	shl.b32 	%r523, %r2090, 1;
	or.b32  	%r524, %r523, %r508;
	and.b32  	%r525, %r2091, %r522;
	shl.b32 	%r526, %r525, 1;
	and.b32  	%r527, %r526, %r524;
	and.b32  	%r528, %r527, %r2091;
	shl.b32 	%r529, %r2089, 1;
	or.b32  	%r530, %r529, %r508;
	and.b32  	%r531, %r2090, %r528;
	shl.b32 	%r532, %r531, 1;
	and.b32  	%r533, %r532, %r530;
	and.b32  	%r534, %r533, %r2090;
	shl.b32 	%r535, %r2088, 1;
	or.b32  	%r536, %r535, %r508;
	and.b32  	%r537, %r2089, %r534;
	shl.b32 	%r538, %r537, 1;
	and.b32  	%r539, %r538, %r536;
	and.b32  	%r540, %r539, %r2089;
	shl.b32 	%r541, %r2087, 1;
	or.b32  	%r542, %r541, %r508;
	and.b32  	%r543, %r2088, %r540;
	shl.b32 	%r544, %r543, 1;
	and.b32  	%r545, %r544, %r542;
	and.b32  	%r546, %r545, %r2088;
	shl.b32 	%r547, %r2086, 1;
	or.b32  	%r548, %r547, %r508;
	and.b32  	%r549, %r2087, %r546;
	shl.b32 	%r550, %r549, 1;
	and.b32  	%r551, %r550, %r548;
	and.b32  	%r552, %r551, %r2087;
	shl.b32 	%r553, %r2085, 1;
	or.b32  	%r554, %r553, %r508;
	and.b32  	%r555, %r2086, %r552;
	shl.b32 	%r556, %r555, 1;
	and.b32  	%r557, %r556, %r554;
	and.b32  	%r558, %r557, %r2086;
	shl.b32 	%r559, %r2084, 1;
	or.b32  	%r560, %r559, %r508;
	and.b32  	%r561, %r2085, %r558;
	shl.b32 	%r562, %r561, 1;
	and.b32  	%r563, %r562, %r560;
	and.b32  	%r564, %r563, %r2085;
	add.s32 	%r565, %r505, 2;
	shr.u32 	%r566, %r18, %r565;
	shl.b32 	%r567, %r566, 2;
	cvt.u64.u32 	%rd13, %r567;
	and.b64  	%rd14, %rd13, 12;
	add.s64 	%rd15, %rd11, %rd14;
	ld.const.u32 	%r568, [%rd15];
	shl.b32 	%r569, %r510, 1;
	or.b32  	%r2093, %r569, %r568;
	shl.b32 	%r570, %r516, 1;
	or.b32  	%r571, %r570, %r568;
	and.b32  	%r572, %r510, %r2093;
	shl.b32 	%r573, %r572, 1;
	and.b32  	%r574, %r573, %r571;
	and.b32  	%r2092, %r574, %r510;
	shl.b32 	%r575, %r522, 1;
	or.b32  	%r576, %r575, %r568;
	and.b32  	%r577, %r516, %r2092;
	shl.b32 	%r578, %r577, 1;
	and.b32  	%r579, %r578, %r576;
	and.b32  	%r2091, %r579, %r516;
	shl.b32 	%r580, %r528, 1;
	or.b32  	%r581, %r580, %r568;
	and.b32  	%r582, %r522, %r2091;
	shl.b32 	%r583, %r582, 1;
	and.b32  	%r584, %r583, %r581;
	and.b32  	%r2090, %r584, %r522;
	shl.b32 	%r585, %r534, 1;
	or.b32  	%r586, %r585, %r568;
	and.b32  	%r587, %r528, %r2090;
	shl.b32 	%r588, %r587, 1;
	and.b32  	%r589, %r588, %r586;
	and.b32  	%r2089, %r589, %r528;
	shl.b32 	%r590, %r540, 1;
	or.b32  	%r591, %r590, %r568;
	and.b32  	%r592, %r534, %r2089;
	shl.b32 	%r593, %r592, 1;
	and.b32  	%r594, %r593, %r591;
	and.b32  	%r2088, %r594, %r534;
	shl.b32 	%r595, %r546, 1;
	or.b32  	%r596, %r595, %r568;
	and.b32  	%r597, %r540, %r2088;
	shl.b32 	%r598, %r597, 1;
	and.b32  	%r599, %r598, %r596;
	and.b32  	%r2087, %r599, %r540;
	shl.b32 	%r600, %r552, 1;
	or.b32  	%r601, %r600, %r568;
	and.b32  	%r602, %r546, %r2087;
	shl.b32 	%r603, %r602, 1;
	and.b32  	%r604, %r603, %r601;
	and.b32  	%r2086, %r604, %r546;
	shl.b32 	%r605, %r558, 1;
	or.b32  	%r606, %r605, %r568;
	and.b32  	%r607, %r552, %r2086;
	shl.b32 	%r608, %r607, 1;
	and.b32  	%r609, %r608, %r606;
	and.b32  	%r2085, %r609, %r552;
	shl.b32 	%r610, %r564, 1;
	or.b32  	%r611, %r610, %r568;
	and.b32  	%r612, %r558, %r2085;
	shl.b32 	%r613, %r612, 1;
	and.b32  	%r614, %r613, %r611;
	and.b32  	%r2084, %r614, %r558;
	sub.s32 	%r2037, %r565, %r2037;
	setp.ne.s32 	%p2, %r2037, 16;
	@%p2 bra 	$L__BB9_3;
	shl.b32 	%r615, %r2, 2;
	mov.u32 	%r616, scodon_header;
	add.s32 	%r617, %r616, %r615;
	shl.b32 	%r618, %r2026, 9;
	add.s32 	%r619, %r617, %r618;
	st.shared.u32 	[%r619], %r18;
	add.s32 	%r2026, %r2026, 1;
	setp.ne.s32 	%p3, %r2026, %r2048;
	@%p3 bra 	$L__BB9_2;
$L__BB9_5:
	cvta.to.global.u64 	%rd3, %rd1;
	shl.b32 	%r621, %r2048, 7;
	add.s32 	%r622, %r621, %r3;
	mul.wide.u32 	%rd16, %r622, 4;
	add.s64 	%rd17, %rd3, %rd16;
	ld.global.u32 	%r53, [%rd17];
	ld.const.u32 	%r623, [overlapping_character_count];
	add.s32 	%r54, %r623, 16;
	shl.b32 	%r55, %r5, 4;
	setp.eq.s32 	%p4, %r54, %r55;
	mov.b32 	%r2072, 0;
	@%p4 bra 	$L__BB9_11;
	sub.s32 	%r626, %r54, %r55;
	max.u32 	%r56, %r626, 1;
	setp.lt.u32 	%p5, %r626, 2;
	mov.b32 	%r2072, 0;
	@%p5 bra 	$L__BB9_9;
	and.b32  	%r2072, %r56, -2;
	mov.b32 	%r2083, 0;
	mov.u64 	%rd20, mask_array_32;
$L__BB9_8:
	shl.b32 	%r628, %r2083, 1;
	shr.u32 	%r629, %r53, %r628;
	shl.b32 	%r630, %r629, 2;
	cvt.u64.u32 	%rd18, %r630;
	and.b64  	%rd19, %rd18, 12;
	add.s64 	%rd21, %rd20, %rd19;
	ld.const.u32 	%r631, [%rd21];
	shl.b32 	%r632, %r2093, 1;
	or.b32  	%r633, %r632, %r631;
	shl.b32 	%r634, %r2092, 1;
	or.b32  	%r635, %r634, %r631;
	and.b32  	%r636, %r2093, %r633;
	shl.b32 	%r637, %r636, 1;
	and.b32  	%r638, %r637, %r635;
	and.b32  	%r639, %r638, %r2093;
	shl.b32 	%r640, %r2091, 1;
	or.b32  	%r641, %r640, %r631;
	and.b32  	%r642, %r2092, %r639;
	shl.b32 	%r643, %r642, 1;
	and.b32  	%r644, %r643, %r641;
	and.b32  	%r645, %r644, %r2092;
	shl.b32 	%r646, %r2090, 1;
	or.b32  	%r647, %r646, %r631;
	and.b32  	%r648, %r2091, %r645;
	shl.b32 	%r649, %r648, 1;
	and.b32  	%r650, %r649, %r647;
	and.b32  	%r651, %r650, %r2091;
	shl.b32 	%r652, %r2089, 1;
	or.b32  	%r653, %r652, %r631;
	and.b32  	%r654, %r2090, %r651;
	shl.b32 	%r655, %r654, 1;
	and.b32  	%r656, %r655, %r653;
	and.b32  	%r657, %r656, %r2090;
	shl.b32 	%r658, %r2088, 1;
	or.b32  	%r659, %r658, %r631;
	and.b32  	%r660, %r2089, %r657;
	shl.b32 	%r661, %r660, 1;
	and.b32  	%r662, %r661, %r659;
	and.b32  	%r663, %r662, %r2089;
	shl.b32 	%r664, %r2087, 1;
	or.b32  	%r665, %r664, %r631;
	and.b32  	%r666, %r2088, %r663;
	shl.b32 	%r667, %r666, 1;
	and.b32  	%r668, %r667, %r665;
	and.b32  	%r669, %r668, %r2088;
	shl.b32 	%r670, %r2086, 1;
	or.b32  	%r671, %r670, %r631;
	and.b32  	%r672, %r2087, %r669;
	shl.b32 	%r673, %r672, 1;
	and.b32  	%r674, %r673, %r671;
	and.b32  	%r675, %r674, %r2087;
	shl.b32 	%r676, %r2085, 1;
	or.b32  	%r677, %r676, %r631;
	and.b32  	%r678, %r2086, %r675;
	shl.b32 	%r679, %r678, 1;
	and.b32  	%r680, %r679, %r677;
	and.b32  	%r681, %r680, %r2086;
	shl.b32 	%r682, %r2084, 1;
	or.b32  	%r683, %r682, %r631;
	and.b32  	%r684, %r2085, %r681;
	shl.b32 	%r685, %r684, 1;
	and.b32  	%r686, %r685, %r683;
	and.b32  	%r687, %r686, %r2085;
	add.s32 	%r688, %r628, 2;
	shr.u32 	%r689, %r53, %r688;
	shl.b32 	%r690, %r689, 2;
	cvt.u64.u32 	%rd22, %r690;
	and.b64  	%rd23, %rd22, 12;
	add.s64 	%rd24, %rd20, %rd23;
	ld.const.u32 	%r691, [%rd24];
	shl.b32 	%r692, %r633, 1;
	or.b32  	%r2093, %r692, %r691;
	shl.b32 	%r693, %r639, 1;
	or.b32  	%r694, %r693, %r691;
	and.b32  	%r695, %r633, %r2093;
	shl.b32 	%r696, %r695, 1;
	and.b32  	%r697, %r696, %r694;
	and.b32  	%r2092, %r697, %r633;
	shl.b32 	%r698, %r645, 1;
	or.b32  	%r699, %r698, %r691;
	and.b32  	%r700, %r639, %r2092;
	shl.b32 	%r701, %r700, 1;
	and.b32  	%r702, %r701, %r699;
	and.b32  	%r2091, %r702, %r639;
	shl.b32 	%r703, %r651, 1;
	or.b32  	%r704, %r703, %r691;
	and.b32  	%r705, %r645, %r2091;
	shl.b32 	%r706, %r705, 1;
	and.b32  	%r707, %r706, %r704;
	and.b32  	%r2090, %r707, %r645;
	shl.b32 	%r708, %r657, 1;
	or.b32  	%r709, %r708, %r691;
	and.b32  	%r710, %r651, %r2090;
	shl.b32 	%r711, %r710, 1;
	and.b32  	%r712, %r711, %r709;
	and.b32  	%r2089, %r712, %r651;
	shl.b32 	%r713, %r663, 1;
	or.b32  	%r714, %r713, %r691;
	and.b32  	%r715, %r657, %r2089;
	shl.b32 	%r716, %r715, 1;
	and.b32  	%r717, %r716, %r714;
	and.b32  	%r2088, %r717, %r657;
	shl.b32 	%r718, %r669, 1;
	or.b32  	%r719, %r718, %r691;
	and.b32  	%r720, %r663, %r2088;
	shl.b32 	%r721, %r720, 1;
	and.b32  	%r722, %r721, %r719;
	and.b32  	%r2087, %r722, %r663;
	shl.b32 	%r723, %r675, 1;
	or.b32  	%r724, %r723, %r691;
	and.b32  	%r725, %r669, %r2087;
	shl.b32 	%r726, %r725, 1;
	and.b32  	%r727, %r726, %r724;
	and.b32  	%r2086, %r727, %r669;
	shl.b32 	%r728, %r681, 1;
	or.b32  	%r729, %r728, %r691;
	and.b32  	%r730, %r675, %r2086;
	shl.b32 	%r731, %r730, 1;
	and.b32  	%r732, %r731, %r729;
	and.b32  	%r2085, %r732, %r675;
	shl.b32 	%r733, %r687, 1;
	or.b32  	%r734, %r733, %r691;
	and.b32  	%r735, %r681, %r2085;
	shl.b32 	%r736, %r735, 1;
	and.b32  	%r737, %r736, %r734;
	and.b32  	%r2084, %r737, %r681;
	sub.s32 	%r2083, %r688, %r2083;
	setp.eq.s32 	%p6, %r2083, %r2072;
	@%p6 bra 	$L__BB9_9;
	bra.uni 	$L__BB9_8;
$L__BB9_9:
	and.b32  	%r738, %r56, 1;
	setp.eq.b32 	%p7, %r738, 1;
	not.pred 	%p8, %p7;
	@%p8 bra 	$L__BB9_11;
	shl.b32 	%r739, %r2072, 1;
	shr.u32 	%r740, %r53, %r739;
	shl.b32 	%r741, %r740, 2;
	cvt.u64.u32 	%rd25, %r741;
	and.b64  	%rd26, %rd25, 12;
	mov.u64 	%rd27, mask_array_32;
	add.s64 	%rd28, %rd27, %rd26;
	ld.const.u32 	%r742, [%rd28];
	shl.b32 	%r743, %r2093, 1;
	or.b32  	%r71, %r743, %r742;
	shl.b32 	%r744, %r2092, 1;
	or.b32  	%r745, %r744, %r742;
	and.b32  	%r746, %r2093, %r71;
	shl.b32 	%r747, %r746, 1;
	and.b32  	%r748, %r747, %r745;
	and.b32  	%r72, %r748, %r2093;
	shl.b32 	%r749, %r2091, 1;
	or.b32  	%r750, %r749, %r742;
	and.b32  	%r751, %r2092, %r72;
	shl.b32 	%r752, %r751, 1;
	and.b32  	%r753, %r752, %r750;
	and.b32  	%r73, %r753, %r2092;
	shl.b32 	%r754, %r2090, 1;
	or.b32  	%r755, %r754, %r742;
	and.b32  	%r756, %r2091, %r73;
	shl.b32 	%r757, %r756, 1;
	and.b32  	%r758, %r757, %r755;
	and.b32  	%r74, %r758, %r2091;
	shl.b32 	%r759, %r2089, 1;
	or.b32  	%r760, %r759, %r742;
	and.b32  	%r761, %r2090, %r74;
	shl.b32 	%r762, %r761, 1;
	and.b32  	%r763, %r762, %r760;
	and.b32  	%r75, %r763, %r2090;
	shl.b32 	%r764, %r2088, 1;
	or.b32  	%r765, %r764, %r742;
	and.b32  	%r766, %r2089, %r75;
	shl.b32 	%r767, %r766, 1;
	and.b32  	%r768, %r767, %r765;
	and.b32  	%r76, %r768, %r2089;
	shl.b32 	%r769, %r2087, 1;
	or.b32  	%r770, %r769, %r742;
	and.b32  	%r771, %r2088, %r76;
	shl.b32 	%r772, %r771, 1;
	and.b32  	%r773, %r772, %r770;
	and.b32  	%r77, %r773, %r2088;
	shl.b32 	%r774, %r2086, 1;
	or.b32  	%r775, %r774, %r742;
	and.b32  	%r776, %r2087, %r77;
	shl.b32 	%r777, %r776, 1;
	and.b32  	%r778, %r777, %r775;
	and.b32  	%r78, %r778, %r2087;
	shl.b32 	%r779, %r2085, 1;
	or.b32  	%r780, %r779, %r742;
	and.b32  	%r781, %r2086, %r78;
	shl.b32 	%r782, %r781, 1;
	and.b32  	%r783, %r782, %r780;
	and.b32  	%r79, %r783, %r2086;
	shl.b32 	%r784, %r2084, 1;
	or.b32  	%r785, %r784, %r742;
	and.b32  	%r786, %r2085, %r79;
	shl.b32 	%r787, %r786, 1;
	and.b32  	%r788, %r787, %r785;
	and.b32  	%r2084, %r788, %r2085;
	add.s32 	%r2072, %r2072, 1;
	mov.u32 	%r2085, %r79;
	mov.u32 	%r2086, %r78;
	mov.u32 	%r2087, %r77;
	mov.u32 	%r2088, %r76;
	mov.u32 	%r2089, %r75;
	mov.u32 	%r2090, %r74;
	mov.u32 	%r2091, %r73;
	mov.u32 	%r2092, %r72;
	mov.u32 	%r2093, %r71;
$L__BB9_11:
	setp.gt.u32 	%p9, %r2072, 15;
	@%p9 bra 	$L__BB9_17;
$L__BB9_12:
	mov.u32 	%r124, %r2093;
	mov.u32 	%r123, %r2092;
	mov.u32 	%r122, %r2091;
	mov.u32 	%r121, %r2090;
	mov.u32 	%r120, %r2089;
	mov.u32 	%r119, %r2088;
	mov.u32 	%r118, %r2087;
	mov.u32 	%r117, %r2086;
	mov.u32 	%r116, %r2085;
	shl.b32 	%r789, %r2072, 1;
	shr.u32 	%r790, %r53, %r789;
	shl.b32 	%r791, %r790, 2;
	cvt.u64.u32 	%rd29, %r791;
	and.b64  	%rd30, %rd29, 12;
	mov.u64 	%rd31, mask_array_32;
	add.s64 	%rd32, %rd31, %rd30;
	ld.const.u32 	%r792, [%rd32];
	shl.b32 	%r793, %r124, 1;
	or.b32  	%r2093, %r793, %r792;
	shl.b32 	%r794, %r123, 1;
	or.b32  	%r795, %r794, %r792;
	and.b32  	%r796, %r124, %r2093;
	shl.b32 	%r797, %r796, 1;
	and.b32  	%r798, %r797, %r795;
	and.b32  	%r2092, %r798, %r124;
	shl.b32 	%r799, %r122, 1;
	or.b32  	%r800, %r799, %r792;
	and.b32  	%r801, %r123, %r2092;
	shl.b32 	%r802, %r801, 1;
	and.b32  	%r803, %r802, %r800;
	and.b32  	%r2091, %r803, %r123;
	shl.b32 	%r804, %r121, 1;
	or.b32  	%r805, %r804, %r792;
	and.b32  	%r806, %r122, %r2091;
	shl.b32 	%r807, %r806, 1;
	and.b32  	%r808, %r807, %r805;
	and.b32  	%r2090, %r808, %r122;
	shl.b32 	%r809, %r120, 1;
	or.b32  	%r810, %r809, %r792;
	and.b32  	%r811, %r121, %r2090;
	shl.b32 	%r812, %r811, 1;
	and.b32  	%r813, %r812, %r810;
	and.b32  	%r2089, %r813, %r121;
	shl.b32 	%r814, %r119, 1;
	or.b32  	%r815, %r814, %r792;
	and.b32  	%r816, %r120, %r2089;
	shl.b32 	%r817, %r816, 1;
	and.b32  	%r818, %r817, %r815;
	and.b32  	%r2088, %r818, %r120;
	shl.b32 	%r819, %r118, 1;
	or.b32  	%r820, %r819, %r792;
	and.b32  	%r821, %r119, %r2088;
	shl.b32 	%r822, %r821, 1;
	and.b32  	%r823, %r822, %r820;
	and.b32  	%r2087, %r823, %r119;
	shl.b32 	%r824, %r117, 1;
	or.b32  	%r825, %r824, %r792;
	and.b32  	%r826, %r118, %r2087;
	shl.b32 	%r827, %r826, 1;
	and.b32  	%r828, %r827, %r825;
	and.b32  	%r2086, %r828, %r118;
	shl.b32 	%r829, %r116, 1;
	or.b32  	%r830, %r829, %r792;
	and.b32  	%r831, %r117, %r2086;
	shl.b32 	%r832, %r831, 1;
	and.b32  	%r833, %r832, %r830;
	and.b32  	%r2085, %r833, %r117;
	shl.b32 	%r834, %r2084, 1;
	or.b32  	%r835, %r834, %r792;
	and.b32  	%r836, %r116, %r2085;
	shl.b32 	%r837, %r836, 1;
	and.b32  	%r838, %r837, %r835;
	and.b32  	%r2084, %r838, %r116;
	ld.const.u32 	%r839, [test_bit_32];
	and.b32  	%r840, %r839, %r2084;
	setp.ne.s32 	%p10, %r840, 0;
	@%p10 bra 	$L__BB9_16;
	ld.volatile.global.u32 	%r841, [match_count];
	ld.const.u32 	%r842, [max_match_count];
	setp.ge.u32 	%p11, %r841, %r842;
	@%p11 bra 	$L__BB9_16;
	add.s32 	%r843, %r2048, %r4;
	shl.b32 	%r844, %r843, 4;
	add.s32 	%r136, %r2072, %r844;
	ld.const.u32 	%r845, [character_count];
	setp.gt.u32 	%p12, %r136, %r845;
	@%p12 bra 	$L__BB9_16;
	atom.global.add.u32 	%r846, [match_count], 1;
	ld.const.u64 	%rd33, [match];
	cvta.to.global.u64 	%rd34, %rd33;
	mul.wide.u32 	%rd35, %r846, 4;
	add.s64 	%rd36, %rd34, %rd35;
	st.global.u32 	[%rd36], %r136;
$L__BB9_16:
	add.s32 	%r2072, %r2072, 1;
	setp.ne.s32 	%p13, %r2072, 16;
	@%p13 bra 	$L__BB9_12;
$L__BB9_17:
	shl.b32 	%r847, %r2048, 9;
	mov.u32 	%r848, scodon_header;
	add.s32 	%r849, %r848, %r847;
	shl.b32 	%r850, %r2, 2;
	add.s32 	%r851, %r849, %r850;
	st.shared.u32 	[%r851], %r53;
	bar.sync 	0;
	add.s32 	%r2115, %r2048, 1;
	setp.gt.u32 	%p14, %r2115, 255;
	@%p14 bra 	$L__BB9_84;
	ld.const.u32 	%r149, [test_bit_32];
	ld.const.u32 	%r150, [max_match_count];
	ld.const.u32 	%r151, [character_count];
	ld.const.u64 	%rd37, [match];
	cvta.to.global.u64 	%rd4, %rd37;
	mov.u64 	%rd42, mask_array_32;
$L__BB9_19:
	shl.b32 	%r852, %r2115, 7;
	add.s32 	%r853, %r852, %r3;
	mul.wide.u32 	%rd38, %r853, 4;
	add.s64 	%rd39, %rd3, %rd38;
	ld.global.u32 	%r176, [%rd39];
	shl.b32 	%r854, %r176, 2;
	cvt.u64.u32 	%rd40, %r854;
	and.b64  	%rd41, %rd40, 12;
	add.s64 	%rd43, %rd42, %rd41;
	ld.const.u32 	%r855, [%rd43];
	shl.b32 	%r856, %r2093, 1;
	or.b32  	%r177, %r856, %r855;
	shl.b32 	%r857, %r2092, 1;
	or.b32  	%r858, %r857, %r855;
	and.b32  	%r859, %r2093, %r177;
	shl.b32 	%r860, %r859, 1;
	and.b32  	%r861, %r860, %r858;
	and.b32  	%r178, %r861, %r2093;
	shl.b32 	%r862, %r2091, 1;
	or.b32  	%r863, %r862, %r855;
	and.b32  	%r864, %r2092, %r178;
	shl.b32 	%r865, %r864, 1;
	and.b32  	%r866, %r865, %r863;
	and.b32  	%r179, %r866, %r2092;
	shl.b32 	%r867, %r2090, 1;
	or.b32  	%r868, %r867, %r855;
	and.b32  	%r869, %r2091, %r179;
	shl.b32 	%r870, %r869, 1;
	and.b32  	%r871, %r870, %r868;
	and.b32  	%r180, %r871, %r2091;
	shl.b32 	%r872, %r2089, 1;
	or.b32  	%r873, %r872, %r855;
	and.b32  	%r874, %r2090, %r180;
	shl.b32 	%r875, %r874, 1;
	and.b32  	%r876, %r875, %r873;
	and.b32  	%r181, %r876, %r2090;
	shl.b32 	%r877, %r2088, 1;
	or.b32  	%r878, %r877, %r855;
	and.b32  	%r879, %r2089, %r181;
	shl.b32 	%r880, %r879, 1;
	and.b32  	%r881, %r880, %r878;
	and.b32  	%r182, %r881, %r2089;
	shl.b32 	%r882, %r2087, 1;
	or.b32  	%r883, %r882, %r855;
	and.b32  	%r884, %r2088, %r182;
	shl.b32 	%r885, %r884, 1;
	and.b32  	%r886, %r885, %r883;
	and.b32  	%r183, %r886, %r2088;
	shl.b32 	%r887, %r2086, 1;
	or.b32  	%r888, %r887, %r855;
	and.b32  	%r889, %r2087, %r183;
	shl.b32 	%r890, %r889, 1;
	and.b32  	%r891, %r890, %r888;
	and.b32  	%r184, %r891, %r2087;
	shl.b32 	%r892, %r2085, 1;
	or.b32  	%r893, %r892, %r855;
	and.b32  	%r894, %r2086, %r184;
	shl.b32 	%r895, %r894, 1;
	and.b32  	%r896, %r895, %r893;
	and.b32  	%r185, %r896, %r2086;
	shl.b32 	%r897, %r2084, 1;
	or.b32  	%r898, %r897, %r855;
	and.b32  	%r899, %r2085, %r185;
	shl.b32 	%r900, %r899, 1;
	and.b32  	%r901, %r900, %r898;
	and.b32  	%r186, %r901, %r2085;
	and.b32  	%r902, %r149, %r186;
	setp.ne.s32 	%p15, %r902, 0;
	@%p15 bra 	$L__BB9_23;
	ld.volatile.global.u32 	%r903, [match_count];
	setp.ge.u32 	%p16, %r903, %r150;
	@%p16 bra 	$L__BB9_23;
	add.s32 	%r904, %r2115, %r4;
	shl.b32 	%r187, %r904, 4;
	setp.gt.u32 	%p17, %r187, %r151;
	@%p17 bra 	$L__BB9_23;
	atom.global.add.u32 	%r905, [match_count], 1;
	mul.wide.u32 	%rd44, %r905, 4;
	add.s64 	%rd45, %rd4, %rd44;
	st.global.u32 	[%rd45], %r187;
$L__BB9_23:
	cvt.u64.u32 	%rd46, %r176;
	and.b64  	%rd47, %rd46, 12;
	add.s64 	%rd49, %rd42, %rd47;
	ld.const.u32 	%r906, [%rd49];
	shl.b32 	%r907, %r177, 1;
	or.b32  	%r188, %r907, %r906;
	shl.b32 	%r908, %r178, 1;
	or.b32  	%r909, %r908, %r906;
	and.b32  	%r910, %r177, %r188;
	shl.b32 	%r911, %r910, 1;
	and.b32  	%r912, %r911, %r909;
	and.b32  	%r189, %r912, %r177;
	shl.b32 	%r913, %r179, 1;
	or.b32  	%r914, %r913, %r906;
	and.b32  	%r915, %r178, %r189;
	shl.b32 	%r916, %r915, 1;
	and.b32  	%r917, %r916, %r914;
	and.b32  	%r190, %r917, %r178;
	shl.b32 	%r918, %r180, 1;
	or.b32  	%r919, %r918, %r906;
	and.b32  	%r920, %r179, %r190;
	shl.b32 	%r921, %r920, 1;
	and.b32  	%r922, %r921, %r919;
	and.b32  	%r191, %r922, %r179;
	shl.b32 	%r923, %r181, 1;
	or.b32  	%r924, %r923, %r906;
	and.b32  	%r925, %r180, %r191;
	shl.b32 	%r926, %r925, 1;
	and.b32  	%r927, %r926, %r924;
	and.b32  	%r192, %r927, %r180;
	shl.b32 	%r928, %r182, 1;
	or.b32  	%r929, %r928, %r906;
	and.b32  	%r930, %r181, %r192;
	shl.b32 	%r931, %r930, 1;
	and.b32  	%r932, %r931, %r929;
	and.b32  	%r193, %r932, %r181;
	shl.b32 	%r933, %r183, 1;
	or.b32  	%r934, %r933, %r906;
	and.b32  	%r935, %r182, %r193;
	shl.b32 	%r936, %r935, 1;
	and.b32  	%r937, %r936, %r934;
	and.b32  	%r194, %r937, %r182;
	shl.b32 	%r938, %r184, 1;
	or.b32  	%r939, %r938, %r906;
	and.b32  	%r940, %r183, %r194;
	shl.b32 	%r941, %r940, 1;
	and.b32  	%r942, %r941, %r939;
	and.b32  	%r195, %r942, %r183;
	shl.b32 	%r943, %r185, 1;
	or.b32  	%r944, %r943, %r906;
	and.b32  	%r945, %r184, %r195;
	shl.b32 	%r946, %r945, 1;
	and.b32  	%r947, %r946, %r944;
	and.b32  	%r196, %r947, %r184;
	shl.b32 	%r948, %r186, 1;
	or.b32  	%r949, %r948, %r906;
	and.b32  	%r950, %r185, %r196;
	shl.b32 	%r951, %r950, 1;
	and.b32  	%r952, %r951, %r949;
	and.b32  	%r197, %r952, %r185;
	and.b32  	%r953, %r149, %r197;
	setp.ne.s32 	%p18, %r953, 0;
	@%p18 bra 	$L__BB9_27;
	ld.volatile.global.u32 	%r954, [match_count];
	setp.ge.u32 	%p19, %r954, %r150;
	@%p19 bra 	$L__BB9_27;
	add.s32 	%r955, %r2115, %r4;
	shl.b32 	%r198, %r955, 4;
	setp.ge.u32 	%p20, %r198, %r151;
	@%p20 bra 	$L__BB9_27;
	add.s32 	%r956, %r198, 1;
	atom.global.add.u32 	%r957, [match_count], 1;
	mul.wide.u32 	%rd50, %r957, 4;
	add.s64 	%rd51, %rd4, %rd50;
	st.global.u32 	[%rd51], %r956;
$L__BB9_27:
	shr.u32 	%r958, %r176, 2;
	cvt.u64.u32 	%rd52, %r958;
	and.b64  	%rd53, %rd52, 12;
	add.s64 	%rd55, %rd42, %rd53;
	ld.const.u32 	%r959, [%rd55];
	shl.b32 	%r960, %r188, 1;
	or.b32  	%r199, %r960, %r959;
	shl.b32 	%r961, %r189, 1;
	or.b32  	%r962, %r961, %r959;
	and.b32  	%r963, %r188, %r199;
	shl.b32 	%r964, %r963, 1;
	and.b32  	%r965, %r964, %r962;
	and.b32  	%r200, %r965, %r188;
	shl.b32 	%r966, %r190, 1;
	or.b32  	%r967, %r966, %r959;
	and.b32  	%r968, %r189, %r200;
	shl.b32 	%r969, %r968, 1;
	and.b32  	%r970, %r969, %r967;
	and.b32  	%r201, %r970, %r189;
	shl.b32 	%r971, %r191, 1;
	or.b32  	%r972, %r971, %r959;
	and.b32  	%r973, %r190, %r201;
	shl.b32 	%r974, %r973, 1;
	and.b32  	%r975, %r974, %r972;
	and.b32  	%r202, %r975, %r190;
	shl.b32 	%r976, %r192, 1;
	or.b32  	%r977, %r976, %r959;
	and.b32  	%r978, %r191, %r202;
	shl.b32 	%r979, %r978, 1;
	and.b32  	%r980, %r979, %r977;
	and.b32  	%r203, %r980, %r191;
	shl.b32 	%r981, %r193, 1;
	or.b32  	%r982, %r981, %r959;
	and.b32  	%r983, %r192, %r203;
	shl.b32 	%r984, %r983, 1;
	and.b32  	%r985, %r984, %r982;
	and.b32  	%r204, %r985, %r192;
	shl.b32 	%r986, %r194, 1;
	or.b32  	%r987, %r986, %r959;
	and.b32  	%r988, %r193, %r204;
	shl.b32 	%r989, %r988, 1;
	and.b32  	%r990, %r989, %r987;
	and.b32  	%r205, %r990, %r193;
	shl.b32 	%r991, %r195, 1;
	or.b32  	%r992, %r991, %r959;
	and.b32  	%r993, %r194, %r205;
	shl.b32 	%r994, %r993, 1;
	and.b32  	%r995, %r994, %r992;
	and.b32  	%r206, %r995, %r194;
	shl.b32 	%r996, %r196, 1;
	or.b32  	%r997, %r996, %r959;
	and.b32  	%r998, %r195, %r206;
	shl.b32 	%r999, %r998, 1;
	and.b32  	%r1000, %r999, %r997;
	and.b32  	%r207, %r1000, %r195;
	shl.b32 	%r1001, %r197, 1;
	or.b32  	%r1002, %r1001, %r959;
	and.b32  	%r1003, %r196, %r207;
	shl.b32 	%r1004, %r1003, 1;
	and.b32  	%r1005, %r1004, %r1002;
	and.b32  	%r208, %r1005, %r196;
	and.b32  	%r1006, %r149, %r208;
	setp.ne.s32 	%p21, %r1006, 0;
	@%p21 bra 	$L__BB9_31;
	ld.volatile.global.u32 	%r1007, [match_count];
	setp.ge.u32 	%p22, %r1007, %r150;
	@%p22 bra 	$L__BB9_31;
	add.s32 	%r1008, %r2115, %r4;
	shl.b32 	%r1009, %r1008, 4;
	or.b32  	%r209, %r1009, 2;
	setp.gt.u32 	%p23, %r209, %r151;
	@%p23 bra 	$L__BB9_31;
	atom.global.add.u32 	%r1010, [match_count], 1;
	mul.wide.u32 	%rd56, %r1010, 4;
	add.s64 	%rd57, %rd4, %rd56;
	st.global.u32 	[%rd57], %r209;
$L__BB9_31:
	shr.u32 	%r1011, %r176, 4;
	cvt.u64.u32 	%rd58, %r1011;
	and.b64  	%rd59, %rd58, 12;
	add.s64 	%rd61, %rd42, %rd59;
	ld.const.u32 	%r1012, [%rd61];
	shl.b32 	%r1013, %r199, 1;
	or.b32  	%r210, %r1013, %r1012;
	shl.b32 	%r1014, %r200, 1;
	or.b32  	%r1015, %r1014, %r1012;
	and.b32  	%r1016, %r199, %r210;
	shl.b32 	%r1017, %r1016, 1;
	and.b32  	%r1018, %r1017, %r1015;
	and.b32  	%r211, %r1018, %r199;
	shl.b32 	%r1019, %r201, 1;
	or.b32  	%r1020, %r1019, %r1012;
	and.b32  	%r1021, %r200, %r211;
	shl.b32 	%r1022, %r1021, 1;
	and.b32  	%r1023, %r1022, %r1020;
	and.b32  	%r212, %r1023, %r200;
	shl.b32 	%r1024, %r202, 1;
	or.b32  	%r1025, %r1024, %r1012;
	and.b32  	%r1026, %r201, %r212;
	shl.b32 	%r1027, %r1026, 1;
	and.b32  	%r1028, %r1027, %r1025;
	and.b32  	%r213, %r1028, %r201;
	shl.b32 	%r1029, %r203, 1;
	or.b32  	%r1030, %r1029, %r1012;
	and.b32  	%r1031, %r202, %r213;
	shl.b32 	%r1032, %r1031, 1;
	and.b32  	%r1033, %r1032, %r1030;
	and.b32  	%r214, %r1033, %r202;
	shl.b32 	%r1034, %r204, 1;
	or.b32  	%r1035, %r1034, %r1012;
	and.b32  	%r1036, %r203, %r214;
	shl.b32 	%r1037, %r1036, 1;
	and.b32  	%r1038, %r1037, %r1035;
	and.b32  	%r215, %r1038, %r203;
	shl.b32 	%r1039, %r205, 1;
	or.b32  	%r1040, %r1039, %r1012;
	and.b32  	%r1041, %r204, %r215;
	shl.b32 	%r1042, %r1041, 1;
	and.b32  	%r1043, %r1042, %r1040;
	and.b32  	%r216, %r1043, %r204;
	shl.b32 	%r1044, %r206, 1;
	or.b32  	%r1045, %r1044, %r1012;
	and.b32  	%r1046, %r205, %r216;
	shl.b32 	%r1047, %r1046, 1;
	and.b32  	%r1048, %r1047, %r1045;
	and.b32  	%r217, %r1048, %r205;
	shl.b32 	%r1049, %r207, 1;
	or.b32  	%r1050, %r1049, %r1012;
	and.b32  	%r1051, %r206, %r217;
	shl.b32 	%r1052, %r1051, 1;
	and.b32  	%r1053, %r1052, %r1050;
	and.b32  	%r218, %r1053, %r206;
	shl.b32 	%r1054, %r208, 1;
	or.b32  	%r1055, %r1054, %r1012;
	and.b32  	%r1056, %r207, %r218;
	shl.b32 	%r1057, %r1056, 1;
	and.b32  	%r1058, %r1057, %r1055;
	and.b32  	%r219, %r1058, %r207;
	and.b32  	%r1059, %r149, %r219;
	setp.ne.s32 	%p24, %r1059, 0;
	@%p24 bra 	$L__BB9_35;
	ld.volatile.global.u32 	%r1060, [match_count];
	setp.ge.u32 	%p25, %r1060, %r150;
	@%p25 bra 	$L__BB9_35;
	add.s32 	%r1061, %r2115, %r4;
	shl.b32 	%r1062, %r1061, 4;
	or.b32  	%r220, %r1062, 3;
	setp.gt.u32 	%p26, %r220, %r151;
	@%p26 bra 	$L__BB9_35;
	atom.global.add.u32 	%r1063, [match_count], 1;
	mul.wide.u32 	%rd62, %r1063, 4;
	add.s64 	%rd63, %rd4, %rd62;
	st.global.u32 	[%rd63], %r220;
$L__BB9_35:
	shr.u32 	%r1064, %r176, 6;
	cvt.u64.u32 	%rd64, %r1064;
	and.b64  	%rd65, %rd64, 12;
	add.s64 	%rd67, %rd42, %rd65;
	ld.const.u32 	%r1065, [%rd67];
	shl.b32 	%r1066, %r210, 1;
	or.b32  	%r221, %r1066, %r1065;
	shl.b32 	%r1067, %r211, 1;
	or.b32  	%r1068, %r1067, %r1065;
	and.b32  	%r1069, %r210, %r221;
	shl.b32 	%r1070, %r1069, 1;
	and.b32  	%r1071, %r1070, %r1068;
	and.b32  	%r222, %r1071, %r210;
	shl.b32 	%r1072, %r212, 1;
	or.b32  	%r1073, %r1072, %r1065;
	and.b32  	%r1074, %r211, %r222;
	shl.b32 	%r1075, %r1074, 1;
	and.b32  	%r1076, %r1075, %r1073;
	and.b32  	%r223, %r1076, %r211;
	shl.b32 	%r1077, %r213, 1;
	or.b32  	%r1078, %r1077, %r1065;
	and.b32  	%r1079, %r212, %r223;
	shl.b32 	%r1080, %r1079, 1;
	and.b32  	%r1081, %r1080, %r1078;
	and.b32  	%r224, %r1081, %r212;
	shl.b32 	%r1082, %r214, 1;
	or.b32  	%r1083, %r1082, %r1065;
	and.b32  	%r1084, %r213, %r224;
	shl.b32 	%r1085, %r1084, 1;
	and.b32  	%r1086, %r1085, %r1083;
	and.b32  	%r225, %r1086, %r213;
	shl.b32 	%r1087, %r215, 1;
	or.b32  	%r1088, %r1087, %r1065;
	and.b32  	%r1089, %r214, %r225;
	shl.b32 	%r1090, %r1089, 1;
	and.b32  	%r1091, %r1090, %r1088;
	and.b32  	%r226, %r1091, %r214;
	shl.b32 	%r1092, %r216, 1;
	or.b32  	%r1093, %r1092, %r1065;
	and.b32  	%r1094, %r215, %r226;
	shl.b32 	%r1095, %r1094, 1;
	and.b32  	%r1096, %r1095, %r1093;
	and.b32  	%r227, %r1096, %r215;
	shl.b32 	%r1097, %r217, 1;
	or.b32  	%r1098, %r1097, %r1065;
	and.b32  	%r1099, %r216, %r227;
	shl.b32 	%r1100, %r1099, 1;
	and.b32  	%r1101, %r1100, %r1098;
	and.b32  	%r228, %r1101, %r216;
	shl.b32 	%r1102, %r218, 1;
	or.b32  	%r1103, %r1102, %r1065;
	and.b32  	%r1104, %r217, %r228;
	shl.b32 	%r1105, %r1104, 1;
	and.b32  	%r1106, %r1105, %r1103;
	and.b32  	%r229, %r1106, %r217;
	shl.b32 	%r1107, %r219, 1;
	or.b32  	%r1108, %r1107, %r1065;
	and.b32  	%r1109, %r218, %r229;
	shl.b32 	%r1110, %r1109, 1;
	and.b32  	%r1111, %r1110, %r1108;
	and.b32  	%r230, %r1111, %r218;
	and.b32  	%r1112, %r149, %r230;
	setp.ne.s32 	%p27, %r1112, 0;
	@%p27 bra 	$L__BB9_39;
	ld.volatile.global.u32 	%r1113, [match_count];
	setp.ge.u32 	%p28, %r1113, %r150;
	@%p28 bra 	$L__BB9_39;
	add.s32 	%r1114, %r2115, %r4;
	shl.b32 	%r1115, %r1114, 4;
	or.b32  	%r231, %r1115, 4;
	setp.gt.u32 	%p29, %r231, %r151;
	@%p29 bra 	$L__BB9_39;
	atom.global.add.u32 	%r1116, [match_count], 1;
	mul.wide.u32 	%rd68, %r1116, 4;
	add.s64 	%rd69, %rd4, %rd68;
	st.global.u32 	[%rd69], %r231;
$L__BB9_39:
	shr.u32 	%r1117, %r176, 8;
	cvt.u64.u32 	%rd70, %r1117;
	and.b64  	%rd71, %rd70, 12;
	add.s64 	%rd73, %rd42, %rd71;
	ld.const.u32 	%r1118, [%rd73];
	shl.b32 	%r1119, %r221, 1;
	or.b32  	%r232, %r1119, %r1118;
	shl.b32 	%r1120, %r222, 1;
	or.b32  	%r1121, %r1120, %r1118;
	and.b32  	%r1122, %r221, %r232;
	shl.b32 	%r1123, %r1122, 1;
	and.b32  	%r1124, %r1123, %r1121;
	and.b32  	%r233, %r1124, %r221;
	shl.b32 	%r1125, %r223, 1;
	or.b32  	%r1126, %r1125, %r1118;
	and.b32  	%r1127, %r222, %r233;
	shl.b32 	%r1128, %r1127, 1;
	and.b32  	%r1129, %r1128, %r1126;
	and.b32  	%r234, %r1129, %r222;
	shl.b32 	%r1130, %r224, 1;
	or.b32  	%r1131, %r1130, %r1118;
	and.b32  	%r1132, %r223, %r234;
	shl.b32 	%r1133, %r1132, 1;
	and.b32  	%r1134, %r1133, %r1131;
	and.b32  	%r235, %r1134, %r223;
	shl.b32 	%r1135, %r225, 1;
	or.b32  	%r1136, %r1135, %r1118;
	and.b32  	%r1137, %r224, %r235;
	shl.b32 	%r1138, %r1137, 1;
	and.b32  	%r1139, %r1138, %r1136;
	and.b32  	%r236, %r1139, %r224;
	shl.b32 	%r1140, %r226, 1;
	or.b32  	%r1141, %r1140, %r1118;
	and.b32  	%r1142, %r225, %r236;
	shl.b32 	%r1143, %r1142, 1;
	and.b32  	%r1144, %r1143, %r1141;
	and.b32  	%r237, %r1144, %r225;
	shl.b32 	%r1145, %r227, 1;
	or.b32  	%r1146, %r1145, %r1118;
	and.b32  	%r1147, %r226, %r237;
	shl.b32 	%r1148, %r1147, 1;
	and.b32  	%r1149, %r1148, %r1146;
	and.b32  	%r238, %r1149, %r226;
	shl.b32 	%r1150, %r228, 1;
	or.b32  	%r1151, %r1150, %r1118;
	and.b32  	%r1152, %r227, %r238;
	shl.b32 	%r1153, %r1152, 1;
	and.b32  	%r1154, %r1153, %r1151;
	and.b32  	%r239, %r1154, %r227;
	shl.b32 	%r1155, %r229, 1;
	or.b32  	%r1156, %r1155, %r1118;
	and.b32  	%r1157, %r228, %r239;
	shl.b32 	%r1158, %r1157, 1;
	and.b32  	%r1159, %r1158, %r1156;
	and.b32  	%r240, %r1159, %r228;
	shl.b32 	%r1160, %r230, 1;
	or.b32  	%r1161, %r1160, %r1118;
	and.b32  	%r1162, %r229, %r240;
	shl.b32 	%r1163, %r1162, 1;
	and.b32  	%r1164, %r1163, %r1161;
	and.b32  	%r241, %r1164, %r229;
	and.b32  	%r1165, %r149, %r241;
	setp.ne.s32 	%p30, %r1165, 0;
	@%p30 bra 	$L__BB9_43;
	ld.volatile.global.u32 	%r1166, [match_count];
	setp.ge.u32 	%p31, %r1166, %r150;
	@%p31 bra 	$L__BB9_43;
	add.s32 	%r1167, %r2115, %r4;
	shl.b32 	%r1168, %r1167, 4;
	or.b32  	%r242, %r1168, 5;
	setp.gt.u32 	%p32, %r242, %r151;
	@%p32 bra 	$L__BB9_43;
	atom.global.add.u32 	%r1169, [match_count], 1;
	mul.wide.u32 	%rd74, %r1169, 4;
	add.s64 	%rd75, %rd4, %rd74;
	st.global.u32 	[%rd75], %r242;
$L__BB9_43:
	shr.u32 	%r1170, %r176, 10;
	cvt.u64.u32 	%rd76, %r1170;
	and.b64  	%rd77, %rd76, 12;
	add.s64 	%rd79, %rd42, %rd77;
	ld.const.u32 	%r1171, [%rd79];
	shl.b32 	%r1172, %r232, 1;
	or.b32  	%r243, %r1172, %r1171;
	shl.b32 	%r1173, %r233, 1;
	or.b32  	%r1174, %r1173, %r1171;
	and.b32  	%r1175, %r232, %r243;
	shl.b32 	%r1176, %r1175, 1;
	and.b32  	%r1177, %r1176, %r1174;
	and.b32  	%r244, %r1177, %r232;
	shl.b32 	%r1178, %r234, 1;
	or.b32  	%r1179, %r1178, %r1171;
	and.b32  	%r1180, %r233, %r244;
	shl.b32 	%r1181, %r1180, 1;
	and.b32  	%r1182, %r1181, %r1179;
	and.b32  	%r245, %r1182, %r233;
	shl.b32 	%r1183, %r235, 1;
	or.b32  	%r1184, %r1183, %r1171;
	and.b32  	%r1185, %r234, %r245;
	shl.b32 	%r1186, %r1185, 1;
	and.b32  	%r1187, %r1186, %r1184;
	and.b32  	%r246, %r1187, %r234;
	shl.b32 	%r1188, %r236, 1;
	or.b32  	%r1189, %r1188, %r1171;
	and.b32  	%r1190, %r235, %r246;
	shl.b32 	%r1191, %r1190, 1;
	and.b32  	%r1192, %r1191, %r1189;
	and.b32  	%r247, %r1192, %r235;
	shl.b32 	%r1193, %r237, 1;
	or.b32  	%r1194, %r1193, %r1171;
	and.b32  	%r1195, %r236, %r247;
	shl.b32 	%r1196, %r1195, 1;
	and.b32  	%r1197, %r1196, %r1194;
	and.b32  	%r248, %r1197, %r236;
	shl.b32 	%r1198, %r238, 1;
	or.b32  	%r1199, %r1198, %r1171;
	and.b32  	%r1200, %r237, %r248;
	shl.b32 	%r1201, %r1200, 1;
	and.b32  	%r1202, %r1201, %r1199;
	and.b32  	%r249, %r1202, %r237;
	shl.b32 	%r1203, %r239, 1;
	or.b32  	%r1204, %r1203, %r1171;
	and.b32  	%r1205, %r238, %r249;
	shl.b32 	%r1206, %r1205, 1;
	and.b32  	%r1207, %r1206, %r1204;
	and.b32  	%r250, %r1207, %r238;
	shl.b32 	%r1208, %r240, 1;
	or.b32  	%r1209, %r1208, %r1171;
	and.b32  	%r1210, %r239, %r250;
	shl.b32 	%r1211, %r1210, 1;
	and.b32  	%r1212, %r1211, %r1209;
	and.b32  	%r251, %r1212, %r239;
	shl.b32 	%r1213, %r241, 1;
	or.b32  	%r1214, %r1213, %r1171;
	and.b32  	%r1215, %r240, %r251;
	shl.b32 	%r1216, %r1215, 1;
	and.b32  	%r1217, %r1216, %r1214;
	and.b32  	%r252, %r1217, %r240;
	and.b32  	%r1218, %r149, %r252;
	setp.ne.s32 	%p33, %r1218, 0;
	@%p33 bra 	$L__BB9_47;
	ld.volatile.global.u32 	%r1219, [match_count];
	setp.ge.u32 	%p34, %r1219, %r150;
	@%p34 bra 	$L__BB9_47;
	add.s32 	%r1220, %r2115, %r4;
	shl.b32 	%r1221, %r1220, 4;
	or.b32  	%r253, %r1221, 6;
	setp.gt.u32 	%p35, %r253, %r151;
	@%p35 bra 	$L__BB9_47;
	atom.global.add.u32 	%r1222, [match_count], 1;
	mul.wide.u32 	%rd80, %r1222, 4;
	add.s64 	%rd81, %rd4, %rd80;
	st.global.u32 	[%rd81], %r253;
$L__BB9_47:
	shr.u32 	%r1223, %r176, 12;
	cvt.u64.u32 	%rd82, %r1223;
	and.b64  	%rd83, %rd82, 12;
	add.s64 	%rd85, %rd42, %rd83;
	ld.const.u32 	%r1224, [%rd85];
	shl.b32 	%r1225, %r243, 1;
	or.b32  	%r254, %r1225, %r1224;
	shl.b32 	%r1226, %r244, 1;
	or.b32  	%r1227, %r1226, %r1224;
	and.b32  	%r1228, %r243, %r254;
	shl.b32 	%r1229, %r1228, 1;
	and.b32  	%r1230, %r1229, %r1227;
	and.b32  	%r255, %r1230, %r243;
	shl.b32 	%r1231, %r245, 1;
	or.b32  	%r1232, %r1231, %r1224;
	and.b32  	%r1233, %r244, %r255;
	shl.b32 	%r1234, %r1233, 1;
	and.b32  	%r1235, %r1234, %r1232;
	and.b32  	%r256, %r1235, %r244;
	shl.b32 	%r1236, %r246, 1;
	or.b32  	%r1237, %r1236, %r1224;
	and.b32  	%r1238, %r245, %r256;
	shl.b32 	%r1239, %r1238, 1;
	and.b32  	%r1240, %r1239, %r1237;
	and.b32  	%r257, %r1240, %r245;
	shl.b32 	%r1241, %r247, 1;
	or.b32  	%r1242, %r1241, %r1224;
	and.b32  	%r1243, %r246, %r257;
	shl.b32 	%r1244, %r1243, 1;
	and.b32  	%r1245, %r1244, %r1242;
	and.b32  	%r258, %r1245, %r246;
	shl.b32 	%r1246, %r248, 1;
	or.b32  	%r1247, %r1246, %r1224;
	and.b32  	%r1248, %r247, %r258;
	shl.b32 	%r1249, %r1248, 1;
	and.b32  	%r1250, %r1249, %r1247;
	and.b32  	%r259, %r1250, %r247;
	shl.b32 	%r1251, %r249, 1;
	or.b32  	%r1252, %r1251, %r1224;
	and.b32  	%r1253, %r248, %r259;
	shl.b32 	%r1254, %r1253, 1;
	and.b32  	%r1255, %r1254, %r1252;
	and.b32  	%r260, %r1255, %r248;
	shl.b32 	%r1256, %r250, 1;
	or.b32  	%r1257, %r1256, %r1224;
	and.b32  	%r1258, %r249, %r260;
	shl.b32 	%r1259, %r1258, 1;
	and.b32  	%r1260, %r1259, %r1257;
	and.b32  	%r261, %r1260, %r249;
	shl.b32 	%r1261, %r251, 1;
	or.b32  	%r1262, %r1261, %r1224;
	and.b32  	%r1263, %r250, %r261;
	shl.b32 	%r1264, %r1263, 1;
	and.b32  	%r1265, %r1264, %r1262;
	and.b32  	%r262, %r1265, %r250;
	shl.b32 	%r1266, %r252, 1;
	or.b32  	%r1267, %r1266, %r1224;
	and.b32  	%r1268, %r251, %r262;
	shl.b32 	%r1269, %r1268, 1;
	and.b32  	%r1270, %r1269, %r1267;
	and.b32  	%r263, %r1270, %r251;
	and.b32  	%r1271, %r149, %r263;
	setp.ne.s32 	%p36, %r1271, 0;
	@%p36 bra 	$L__BB9_51;
	ld.volatile.global.u32 	%r1272, [match_count];
	setp.ge.u32 	%p37, %r1272, %r150;
	@%p37 bra 	$L__BB9_51;
	add.s32 	%r1273, %r2115, %r4;
	shl.b32 	%r1274, %r1273, 4;
	or.b32  	%r264, %r1274, 7;
	setp.gt.u32 	%p38, %r264, %r151;
	@%p38 bra 	$L__BB9_51;
	atom.global.add.u32 	%r1275, [match_count], 1;
	mul.wide.u32 	%rd86, %r1275, 4;
	add.s64 	%rd87, %rd4, %rd86;
	st.global.u32 	[%rd87], %r264;
$L__BB9_51:
	shr.u32 	%r1276, %r176, 14;
	cvt.u64.u32 	%rd88, %r1276;
	and.b64  	%rd89, %rd88, 12;
	add.s64 	%rd91, %rd42, %rd89;
	ld.const.u32 	%r1277, [%rd91];
	shl.b32 	%r1278, %r254, 1;
	or.b32  	%r265, %r1278, %r1277;
	shl.b32 	%r1279, %r255, 1;
	or.b32  	%r1280, %r1279, %r1277;
	and.b32  	%r1281, %r254, %r265;
	shl.b32 	%r1282, %r1281, 1;
	and.b32  	%r1283, %r1282, %r1280;
	and.b32  	%r266, %r1283, %r254;
	shl.b32 	%r1284, %r256, 1;
	or.b32  	%r1285, %r1284, %r1277;
	and.b32  	%r1286, %r255, %r266;
	shl.b32 	%r1287, %r1286, 1;
	and.b32  	%r1288, %r1287, %r1285;
	and.b32  	%r267, %r1288, %r255;
	shl.b32 	%r1289, %r257, 1;
	or.b32  	%r1290, %r1289, %r1277;
	and.b32  	%r1291, %r256, %r267;
	shl.b32 	%r1292, %r1291, 1;
	and.b32  	%r1293, %r1292, %r1290;
	and.b32  	%r268, %r1293, %r256;
	shl.b32 	%r1294, %r258, 1;
	or.b32  	%r1295, %r1294, %r1277;
	and.b32  	%r1296, %r257, %r268;
	shl.b32 	%r1297, %r1296, 1;
	and.b32  	%r1298, %r1297, %r1295;
	and.b32  	%r269, %r1298, %r257;
	shl.b32 	%r1299, %r259, 1;
	or.b32  	%r1300, %r1299, %r1277;
	and.b32  	%r1301, %r258, %r269;
	shl.b32 	%r1302, %r1301, 1;
	and.b32  	%r1303, %r1302, %r1300;
	and.b32  	%r270, %r1303, %r258;
	shl.b32 	%r1304, %r260, 1;
	or.b32  	%r1305, %r1304, %r1277;
	and.b32  	%r1306, %r259, %r270;
	shl.b32 	%r1307, %r1306, 1;
	and.b32  	%r1308, %r1307, %r1305;
	and.b32  	%r271, %r1308, %r259;
	shl.b32 	%r1309, %r261, 1;
	or.b32  	%r1310, %r1309, %r1277;
	and.b32  	%r1311, %r260, %r271;
	shl.b32 	%r1312, %r1311, 1;
	and.b32  	%r1313, %r1312, %r1310;
	and.b32  	%r272, %r1313, %r260;
	shl.b32 	%r1314, %r262, 1;
	or.b32  	%r1315, %r1314, %r1277;
	and.b32  	%r1316, %r261, %r272;
	shl.b32 	%r1317, %r1316, 1;
	and.b32  	%r1318, %r1317, %r1315;
	and.b32  	%r273, %r1318, %r261;
	shl.b32 	%r1319, %r263, 1;
	or.b32  	%r1320, %r1319, %r1277;
	and.b32  	%r1321, %r262, %r273;
	shl.b32 	%r1322, %r1321, 1;
	and.b32  	%r1323, %r1322, %r1320;
	and.b32  	%r274, %r1323, %r262;
	and.b32  	%r1324, %r149, %r274;
	setp.ne.s32 	%p39, %r1324, 0;
	@%p39 bra 	$L__BB9_55;
	ld.volatile.global.u32 	%r1325, [match_count];
	setp.ge.u32 	%p40, %r1325, %r150;
	@%p40 bra 	$L__BB9_55;
	add.s32 	%r1326, %r2115, %r4;
	shl.b32 	%r1327, %r1326, 4;
	or.b32  	%r275, %r1327, 8;
	setp.gt.u32 	%p41, %r275, %r151;
	@%p41 bra 	$L__BB9_55;
	atom.global.add.u32 	%r1328, [match_count], 1;
	mul.wide.u32 	%rd92, %r1328, 4;
	add.s64 	%rd93, %rd4, %rd92;
	st.global.u32 	[%rd93], %r275;
$L__BB9_55:
	shr.u32 	%r1329, %r176, 16;
	cvt.u64.u32 	%rd94, %r1329;
	and.b64  	%rd95, %rd94, 12;
	add.s64 	%rd97, %rd42, %rd95;
	ld.const.u32 	%r1330, [%rd97];
	shl.b32 	%r1331, %r265, 1;
	or.b32  	%r276, %r1331, %r1330;
	shl.b32 	%r1332, %r266, 1;
	or.b32  	%r1333, %r1332, %r1330;
	and.b32  	%r1334, %r265, %r276;
	shl.b32 	%r1335, %r1334, 1;
	and.b32  	%r1336, %r1335, %r1333;
	and.b32  	%r277, %r1336, %r265;
	shl.b32 	%r1337, %r267, 1;
	or.b32  	%r1338, %r1337, %r1330;
	and.b32  	%r1339, %r266, %r277;
	shl.b32 	%r1340, %r1339, 1;
	and.b32  	%r1341, %r1340, %r1338;
	and.b32  	%r278, %r1341, %r266;
	shl.b32 	%r1342, %r268, 1;
	or.b32  	%r1343, %r1342, %r1330;
	and.b32  	%r1344, %r267, %r278;
	shl.b32 	%r1345, %r1344, 1;
	and.b32  	%r1346, %r1345, %r1343;
	and.b32  	%r279, %r1346, %r267;
	shl.b32 	%r1347, %r269, 1;
	or.b32  	%r1348, %r1347, %r1330;
	and.b32  	%r1349, %r268, %r279;
	shl.b32 	%r1350, %r1349, 1;
	and.b32  	%r1351, %r1350, %r1348;
	and.b32  	%r280, %r1351, %r268;
	shl.b32 	%r1352, %r270, 1;
	or.b32  	%r1353, %r1352, %r1330;
	and.b32  	%r1354, %r269, %r280;
	shl.b32 	%r1355, %r1354, 1;
	and.b32  	%r1356, %r1355, %r1353;
	and.b32  	%r281, %r1356, %r269;
	shl.b32 	%r1357, %r271, 1;
	or.b32  	%r1358, %r1357, %r1330;
	and.b32  	%r1359, %r270, %r281;
	shl.b32 	%r1360, %r1359, 1;
	and.b32  	%r1361, %r1360, %r1358;
	and.b32  	%r282, %r1361, %r270;
	shl.b32 	%r1362, %r272, 1;
	or.b32  	%r1363, %r1362, %r1330;
	and.b32  	%r1364, %r271, %r282;
	shl.b32 	%r1365, %r1364, 1;
	and.b32  	%r1366, %r1365, %r1363;
	and.b32  	%r283, %r1366, %r271;
	shl.b32 	%r1367, %r273, 1;
	or.b32  	%r1368, %r1367, %r1330;
	and.b32  	%r1369, %r272, %r283;
	shl.b32 	%r1370, %r1369, 1;
	and.b32  	%r1371, %r1370, %r1368;
	and.b32  	%r284, %r1371, %r272;
	shl.b32 	%r1372, %r274, 1;
	or.b32  	%r1373, %r1372, %r1330;
	and.b32  	%r1374, %r273, %r284;
	shl.b32 	%r1375, %r1374, 1;
	and.b32  	%r1376, %r1375, %r1373;
	and.b32  	%r285, %r1376, %r273;
	and.b32  	%r1377, %r149, %r285;
	setp.ne.s32 	%p42, %r1377, 0;
	@%p42 bra 	$L__BB9_59;
	ld.volatile.global.u32 	%r1378, [match_count];
	setp.ge.u32 	%p43, %r1378, %r150;
	@%p43 bra 	$L__BB9_59;
	add.s32 	%r1379, %r2115, %r4;
	shl.b32 	%r1380, %r1379, 4;
	or.b32  	%r286, %r1380, 9;
	setp.gt.u32 	%p44, %r286, %r151;
	@%p44 bra 	$L__BB9_59;
	atom.global.add.u32 	%r1381, [match_count], 1;
	mul.wide.u32 	%rd98, %r1381, 4;
	add.s64 	%rd99, %rd4, %rd98;
	st.global.u32 	[%rd99], %r286;
$L__BB9_59:
	shr.u32 	%r1382, %r176, 18;
	cvt.u64.u32 	%rd100, %r1382;
	and.b64  	%rd101, %rd100, 12;
	add.s64 	%rd103, %rd42, %rd101;
	ld.const.u32 	%r1383, [%rd103];
	shl.b32 	%r1384, %r276, 1;
	or.b32  	%r287, %r1384, %r1383;
	shl.b32 	%r1385, %r277, 1;
	or.b32  	%r1386, %r1385, %r1383;
	and.b32  	%r1387, %r276, %r287;
	shl.b32 	%r1388, %r1387, 1;
	and.b32  	%r1389, %r1388, %r1386;
	and.b32  	%r288, %r1389, %r276;
	shl.b32 	%r1390, %r278, 1;
	or.b32  	%r1391, %r1390, %r1383;
	and.b32  	%r1392, %r277, %r288;
	shl.b32 	%r1393, %r1392, 1;
	and.b32  	%r1394, %r1393, %r1391;
	and.b32  	%r289, %r1394, %r277;
	shl.b32 	%r1395, %r279, 1;
	or.b32  	%r1396, %r1395, %r1383;
	and.b32  	%r1397, %r278, %r289;
	shl.b32 	%r1398, %r1397, 1;
	and.b32  	%r1399, %r1398, %r1396;
	and.b32  	%r290, %r1399, %r278;
	shl.b32 	%r1400, %r280, 1;
	or.b32  	%r1401, %r1400, %r1383;
	and.b32  	%r1402, %r279, %r290;
	shl.b32 	%r1403, %r1402, 1;
	and.b32  	%r1404, %r1403, %r1401;
	and.b32  	%r291, %r1404, %r279;
	shl.b32 	%r1405, %r281, 1;
	or.b32  	%r1406, %r1405, %r1383;
	and.b32  	%r1407, %r280, %r291;
	shl.b32 	%r1408, %r1407, 1;
	and.b32  	%r1409, %r1408, %r1406;
	and.b32  	%r292, %r1409, %r280;
	shl.b32 	%r1410, %r282, 1;
	or.b32  	%r1411, %r1410, %r1383;
	and.b32  	%r1412, %r281, %r292;
	shl.b32 	%r1413, %r1412, 1;
	and.b32  	%r1414, %r1413, %r1411;
	and.b32  	%r293, %r1414, %r281;
	shl.b32 	%r1415, %r283, 1;
	or.b32  	%r1416, %r1415, %r1383;
	and.b32  	%r1417, %r282, %r293;
	shl.b32 	%r1418, %r1417, 1;
	and.b32  	%r1419, %r1418, %r1416;
	and.b32  	%r294, %r1419, %r282;
	shl.b32 	%r1420, %r284, 1;
	or.b32  	%r1421, %r1420, %r1383;
	and.b32  	%r1422, %r283, %r294;
	shl.b32 	%r1423, %r1422, 1;
	and.b32  	%r1424, %r1423, %r1421;
	and.b32  	%r295, %r1424, %r283;
	shl.b32 	%r1425, %r285, 1;
	or.b32  	%r1426, %r1425, %r1383;
	and.b32  	%r1427, %r284, %r295;
	shl.b32 	%r1428, %r1427, 1;
	and.b32  	%r1429, %r1428, %r1426;
	and.b32  	%r296, %r1429, %r284;
	and.b32  	%r1430, %r149, %r296;
	setp.ne.s32 	%p45, %r1430, 0;
	@%p45 bra 	$L__BB9_63;
	ld.volatile.global.u32 	%r1431, [match_count];
	setp.ge.u32 	%p46, %r1431, %r150;
	@%p46 bra 	$L__BB9_63;
	add.s32 	%r1432, %r2115, %r4;
	shl.b32 	%r1433, %r1432, 4;
	or.b32  	%r297, %r1433, 10;
	setp.gt.u32 	%p47, %r297, %r151;
	@%p47 bra 	$L__BB9_63;
	atom.global.add.u32 	%r1434, [match_count], 1;
	mul.wide.u32 	%rd104, %r1434, 4;
	add.s64 	%rd105, %rd4, %rd104;
	st.global.u32 	[%rd105], %r297;
$L__BB9_63:
	shr.u32 	%r1435, %r176, 20;
	cvt.u64.u32 	%rd106, %r1435;
	and.b64  	%rd107, %rd106, 12;
	add.s64 	%rd109, %rd42, %rd107;
	ld.const.u32 	%r1436, [%rd109];
	shl.b32 	%r1437, %r287, 1;
	or.b32  	%r298, %r1437, %r1436;
	shl.b32 	%r1438, %r288, 1;
	or.b32  	%r1439, %r1438, %r1436;
	and.b32  	%r1440, %r287, %r298;
	shl.b32 	%r1441, %r1440, 1;
	and.b32  	%r1442, %r1441, %r1439;
	and.b32  	%r299, %r1442, %r287;
	shl.b32 	%r1443, %r289, 1;
	or.b32  	%r1444, %r1443, %r1436;
	and.b32  	%r1445, %r288, %r299;
	shl.b32 	%r1446, %r1445, 1;
	and.b32  	%r1447, %r1446, %r1444;
	and.b32  	%r300, %r1447, %r288;
	shl.b32 	%r1448, %r290, 1;
	or.b32  	%r1449, %r1448, %r1436;
	and.b32  	%r1450, %r289, %r300;
	shl.b32 	%r1451, %r1450, 1;
	and.b32  	%r1452, %r1451, %r1449;
	and.b32  	%r301, %r1452, %r289;
	shl.b32 	%r1453, %r291, 1;
	or.b32  	%r1454, %r1453, %r1436;
	and.b32  	%r1455, %r290, %r301;
	shl.b32 	%r1456, %r1455, 1;
	and.b32  	%r1457, %r1456, %r1454;
	and.b32  	%r302, %r1457, %r290;
	shl.b32 	%r1458, %r292, 1;
	or.b32  	%r1459, %r1458, %r1436;
	and.b32  	%r1460, %r291, %r302;
	shl.b32 	%r1461, %r1460, 1;
	and.b32  	%r1462, %r1461, %r1459;
	and.b32  	%r303, %r1462, %r291;
	shl.b32 	%r1463, %r293, 1;
	or.b32  	%r1464, %r1463, %r1436;
	and.b32  	%r1465, %r292, %r303;
	shl.b32 	%r1466, %r1465, 1;
	and.b32  	%r1467, %r1466, %r1464;
	and.b32  	%r304, %r1467, %r292;
	shl.b32 	%r1468, %r294, 1;
	or.b32  	%r1469, %r1468, %r1436;
	and.b32  	%r1470, %r293, %r304;
	shl.b32 	%r1471, %r1470, 1;
	and.b32  	%r1472, %r1471, %r1469;
	and.b32  	%r305, %r1472, %r293;
	shl.b32 	%r1473, %r295, 1;
	or.b32  	%r1474, %r1473, %r1436;
	and.b32  	%r1475, %r294, %r305;
	shl.b32 	%r1476, %r1475, 1;
	and.b32  	%r1477, %r1476, %r1474;
	and.b32  	%r306, %r1477, %r294;
	shl.b32 	%r1478, %r296, 1;
	or.b32  	%r1479, %r1478, %r1436;
	and.b32  	%r1480, %r295, %r306;
	shl.b32 	%r1481, %r1480, 1;
	and.b32  	%r1482, %r1481, %r1479;
	and.b32  	%r307, %r1482, %r295;
	and.b32  	%r1483, %r149, %r307;
	setp.ne.s32 	%p48, %r1483, 0;
	@%p48 bra 	$L__BB9_67;
	ld.volatile.global.u32 	%r1484, [match_count];
	setp.ge.u32 	%p49, %r1484, %r150;
	@%p49 bra 	$L__BB9_67;
	add.s32 	%r1485, %r2115, %r4;
	shl.b32 	%r1486, %r1485, 4;
	or.b32  	%r308, %r1486, 11;
	setp.gt.u32 	%p50, %r308, %r151;
	@%p50 bra 	$L__BB9_67;
	atom.global.add.u32 	%r1487, [match_count], 1;
	mul.wide.u32 	%rd110, %r1487, 4;
	add.s64 	%rd111, %rd4, %rd110;
	st.global.u32 	[%rd111], %r308;
$L__BB9_67:
	shr.u32 	%r1488, %r176, 22;
	cvt.u64.u32 	%rd112, %r1488;
	and.b64  	%rd113, %rd112, 12;
	add.s64 	%rd115, %rd42, %rd113;
	ld.const.u32 	%r1489, [%rd115];
	shl.b32 	%r1490, %r298, 1;
	or.b32  	%r309, %r1490, %r1489;
	shl.b32 	%r1491, %r299, 1;
	or.b32  	%r1492, %r1491, %r1489;
	and.b32  	%r1493, %r298, %r309;
	shl.b32 	%r1494, %r1493, 1;
	and.b32  	%r1495, %r1494, %r1492;
	and.b32  	%r310, %r1495, %r298;
	shl.b32 	%r1496, %r300, 1;
	or.b32  	%r1497, %r1496, %r1489;
	and.b32  	%r1498, %r299, %r310;
	shl.b32 	%r1499, %r1498, 1;
	and.b32  	%r1500, %r1499, %r1497;
	and.b32  	%r311, %r1500, %r299;
	shl.b32 	%r1501, %r301, 1;
	or.b32  	%r1502, %r1501, %r1489;
	and.b32  	%r1503, %r300, %r311;
	shl.b32 	%r1504, %r1503, 1;
	and.b32  	%r1505, %r1504, %r1502;
	and.b32  	%r312, %r1505, %r300;
	shl.b32 	%r1506, %r302, 1;
	or.b32  	%r1507, %r1506, %r1489;
	and.b32  	%r1508, %r301, %r312;
	shl.b32 	%r1509, %r1508, 1;
	and.b32  	%r1510, %r1509, %r1507;
	and.b32  	%r313, %r1510, %r301;
	shl.b32 	%r1511, %r303, 1;
	or.b32  	%r1512, %r1511, %r1489;
	and.b32  	%r1513, %r302, %r313;
	shl.b32 	%r1514, %r1513, 1;
	and.b32  	%r1515, %r1514, %r1512;
	and.b32  	%r314, %r1515, %r302;
	shl.b32 	%r1516, %r304, 1;
	or.b32  	%r1517, %r1516, %r1489;
	and.b32  	%r1518, %r303, %r314;
	shl.b32 	%r1519, %r1518, 1;
	and.b32  	%r1520, %r1519, %r1517;
	and.b32  	%r315, %r1520, %r303;
	shl.b32 	%r1521, %r305, 1;
	or.b32  	%r1522, %r1521, %r1489;
	and.b32  	%r1523, %r304, %r315;
	shl.b32 	%r1524, %r1523, 1;
	and.b32  	%r1525, %r1524, %r1522;
	and.b32  	%r316, %r1525, %r304;
	shl.b32 	%r1526, %r306, 1;
	or.b32  	%r1527, %r1526, %r1489;
	and.b32  	%r1528, %r305, %r316;
	shl.b32 	%r1529, %r1528, 1;
	and.b32  	%r1530, %r1529, %r1527;
	and.b32  	%r317, %r1530, %r305;
	shl.b32 	%r1531, %r307, 1;
	or.b32  	%r1532, %r1531, %r1489;
	and.b32  	%r1533, %r306, %r317;
	shl.b32 	%r1534, %r1533, 1;
	and.b32  	%r1535, %r1534, %r1532;
	and.b32  	%r318, %r1535, %r306;
	and.b32  	%r1536, %r149, %r318;
	setp.ne.s32 	%p51, %r1536, 0;
	@%p51 bra 	$L__BB9_71;
	ld.volatile.global.u32 	%r1537, [match_count];
	setp.ge.u32 	%p52, %r1537, %r150;
	@%p52 bra 	$L__BB9_71;
	add.s32 	%r1538, %r2115, %r4;
	shl.b32 	%r1539, %r1538, 4;
	or.b32  	%r319, %r1539, 12;
	setp.gt.u32 	%p53, %r319, %r151;
	@%p53 bra 	$L__BB9_71;
	atom.global.add.u32 	%r1540, [match_count], 1;
	mul.wide.u32 	%rd116, %r1540, 4;
	add.s64 	%rd117, %rd4, %rd116;
	st.global.u32 	[%rd117], %r319;
$L__BB9_71:
	shr.u32 	%r1541, %r176, 24;
	cvt.u64.u32 	%rd118, %r1541;
	and.b64  	%rd119, %rd118, 12;
	add.s64 	%rd121, %rd42, %rd119;
	ld.const.u32 	%r1542, [%rd121];
	shl.b32 	%r1543, %r309, 1;
	or.b32  	%r320, %r1543, %r1542;
	shl.b32 	%r1544, %r310, 1;
	or.b32  	%r1545, %r1544, %r1542;
	and.b32  	%r1546, %r309, %r320;
	shl.b32 	%r1547, %r1546, 1;
	and.b32  	%r1548, %r1547, %r1545;
	and.b32  	%r321, %r1548, %r309;
	shl.b32 	%r1549, %r311, 1;
	or.b32  	%r1550, %r1549, %r1542;
	and.b32  	%r1551, %r310, %r321;
	shl.b32 	%r1552, %r1551, 1;
	and.b32  	%r1553, %r1552, %r1550;
	and.b32  	%r322, %r1553, %r310;
	shl.b32 	%r1554, %r312, 1;
	or.b32  	%r1555, %r1554, %r1542;
	and.b32  	%r1556, %r311, %r322;
	shl.b32 	%r1557, %r1556, 1;
	and.b32  	%r1558, %r1557, %r1555;
	and.b32  	%r323, %r1558, %r311;
	shl.b32 	%r1559, %r313, 1;
	or.b32  	%r1560, %r1559, %r1542;
	and.b32  	%r1561, %r312, %r323;
	shl.b32 	%r1562, %r1561, 1;
	and.b32  	%r1563, %r1562, %r1560;
	and.b32  	%r324, %r1563, %r312;
	shl.b32 	%r1564, %r314, 1;
	or.b32  	%r1565, %r1564, %r1542;
	and.b32  	%r1566, %r313, %r324;
	shl.b32 	%r1567, %r1566, 1;
	and.b32  	%r1568, %r1567, %r1565;
	and.b32  	%r325, %r1568, %r313;
	shl.b32 	%r1569, %r315, 1;
	or.b32  	%r1570, %r1569, %r1542;
	and.b32  	%r1571, %r314, %r325;
	shl.b32 	%r1572, %r1571, 1;
	and.b32  	%r1573, %r1572, %r1570;
	and.b32  	%r326, %r1573, %r314;
	shl.b32 	%r1574, %r316, 1;
	or.b32  	%r1575, %r1574, %r1542;
	and.b32  	%r1576, %r315, %r326;
	shl.b32 	%r1577, %r1576, 1;
	and.b32  	%r1578, %r1577, %r1575;
	and.b32  	%r327, %r1578, %r315;
	shl.b32 	%r1579, %r317, 1;
	or.b32  	%r1580, %r1579, %r1542;
	and.b32  	%r1581, %r316, %r327;
	shl.b32 	%r1582, %r1581, 1;
	and.b32  	%r1583, %r1582, %r1580;
	and.b32  	%r328, %r1583, %r316;
	shl.b32 	%r1584, %r318, 1;
	or.b32  	%r1585, %r1584, %r1542;
	and.b32  	%r1586, %r317, %r328;
	shl.b32 	%r1587, %r1586, 1;
	and.b32  	%r1588, %r1587, %r1585;
	and.b32  	%r329, %r1588, %r317;
	and.b32  	%r1589, %r149, %r329;
	setp.ne.s32 	%p54, %r1589, 0;
	@%p54 bra 	$L__BB9_75;
	ld.volatile.global.u32 	%r1590, [match_count];
	setp.ge.u32 	%p55, %r1590, %r150;
	@%p55 bra 	$L__BB9_75;
	add.s32 	%r1591, %r2115, %r4;
	shl.b32 	%r1592, %r1591, 4;
	or.b32  	%r330, %r1592, 13;
	setp.gt.u32 	%p56, %r330, %r151;
	@%p56 bra 	$L__BB9_75;
	atom.global.add.u32 	%r1593, [match_count], 1;
	mul.wide.u32 	%rd122, %r1593, 4;
	add.s64 	%rd123, %rd4, %rd122;
	st.global.u32 	[%rd123], %r330;
$L__BB9_75:
	shr.u32 	%r1594, %r176, 26;
	cvt.u64.u32 	%rd124, %r1594;
	and.b64  	%rd125, %rd124, 12;
	add.s64 	%rd127, %rd42, %rd125;
	ld.const.u32 	%r1595, [%rd127];
	shl.b32 	%r1596, %r320, 1;
	or.b32  	%r331, %r1596, %r1595;
	shl.b32 	%r1597, %r321, 1;
	or.b32  	%r1598, %r1597, %r1595;
	and.b32  	%r1599, %r320, %r331;
	shl.b32 	%r1600, %r1599, 1;
	and.b32  	%r1601, %r1600, %r1598;
	and.b32  	%r332, %r1601, %r320;
	shl.b32 	%r1602, %r322, 1;
	or.b32  	%r1603, %r1602, %r1595;
	and.b32  	%r1604, %r321, %r332;
	shl.b32 	%r1605, %r1604, 1;
	and.b32  	%r1606, %r1605, %r1603;
	and.b32  	%r333, %r1606, %r321;
	shl.b32 	%r1607, %r323, 1;
	or.b32  	%r1608, %r1607, %r1595;
	and.b32  	%r1609, %r322, %r333;
	shl.b32 	%r1610, %r1609, 1;
	and.b32  	%r1611, %r1610, %r1608;
	and.b32  	%r334, %r1611, %r322;
	shl.b32 	%r1612, %r324, 1;
	or.b32  	%r1613, %r1612, %r1595;
	and.b32  	%r1614, %r323, %r334;
	shl.b32 	%r1615, %r1614, 1;
	and.b32  	%r1616, %r1615, %r1613;
	and.b32  	%r335, %r1616, %r323;
	shl.b32 	%r1617, %r325, 1;
	or.b32  	%r1618, %r1617, %r1595;
	and.b32  	%r1619, %r324, %r335;
	shl.b32 	%r1620, %r1619, 1;
	and.b32  	%r1621, %r1620, %r1618;
	and.b32  	%r336, %r1621, %r324;
	shl.b32 	%r1622, %r326, 1;
	or.b32  	%r1623, %r1622, %r1595;
	and.b32  	%r1624, %r325, %r336;
	shl.b32 	%r1625, %r1624, 1;
	and.b32  	%r1626, %r1625, %r1623;
	and.b32  	%r337, %r1626, %r325;
	shl.b32 	%r1627, %r327, 1;
	or.b32  	%r1628, %r1627, %r1595;
	and.b32  	%r1629, %r326, %r337;
	shl.b32 	%r1630, %r1629, 1;
	and.b32  	%r1631, %r1630, %r1628;
	and.b32  	%r338, %r1631, %r326;
	shl.b32 	%r1632, %r328, 1;
	or.b32  	%r1633, %r1632, %r1595;
	and.b32  	%r1634, %r327, %r338;
	shl.b32 	%r1635, %r1634, 1;
	and.b32  	%r1636, %r1635, %r1633;
	and.b32  	%r339, %r1636, %r327;
	shl.b32 	%r1637, %r329, 1;
	or.b32  	%r1638, %r1637, %r1595;
	and.b32  	%r1639, %r328, %r339;
	shl.b32 	%r1640, %r1639, 1;
	and.b32  	%r1641, %r1640, %r1638;
	and.b32  	%r340, %r1641, %r328;
	and.b32  	%r1642, %r149, %r340;
	setp.ne.s32 	%p57, %r1642, 0;
	@%p57 bra 	$L__BB9_79;
	ld.volatile.global.u32 	%r1643, [match_count];
	setp.ge.u32 	%p58, %r1643, %r150;
	@%p58 bra 	$L__BB9_79;
	add.s32 	%r1644, %r2115, %r4;
	shl.b32 	%r1645, %r1644, 4;
	or.b32  	%r341, %r1645, 14;
	setp.gt.u32 	%p59, %r341, %r151;
	@%p59 bra 	$L__BB9_79;
	atom.global.add.u32 	%r1646, [match_count], 1;
	mul.wide.u32 	%rd128, %r1646, 4;
	add.s64 	%rd129, %rd4, %rd128;
	st.global.u32 	[%rd129], %r341;
$L__BB9_79:
	shr.u32 	%r1647, %r176, 30;
	mul.wide.u32 	%rd130, %r1647, 4;
	add.s64 	%rd132, %rd42, %rd130;
	ld.const.u32 	%r1648, [%rd132];
	shl.b32 	%r1649, %r331, 1;
	or.b32  	%r2093, %r1649, %r1648;
	shl.b32 	%r1650, %r332, 1;
	or.b32  	%r1651, %r1650, %r1648;
	and.b32  	%r1652, %r331, %r2093;
	shl.b32 	%r1653, %r1652, 1;
	and.b32  	%r1654, %r1653, %r1651;
	and.b32  	%r2092, %r1654, %r331;
	shl.b32 	%r1655, %r333, 1;
	or.b32  	%r1656, %r1655, %r1648;
	and.b32  	%r1657, %r332, %r2092;
	shl.b32 	%r1658, %r1657, 1;
	and.b32  	%r1659, %r1658, %r1656;
	and.b32  	%r2091, %r1659, %r332;
	shl.b32 	%r1660, %r334, 1;
	or.b32  	%r1661, %r1660, %r1648;
	and.b32  	%r1662, %r333, %r2091;
	shl.b32 	%r1663, %r1662, 1;
	and.b32  	%r1664, %r1663, %r1661;
	and.b32  	%r2090, %r1664, %r333;
	shl.b32 	%r1665, %r335, 1;
	or.b32  	%r1666, %r1665, %r1648;
	and.b32  	%r1667, %r334, %r2090;
	shl.b32 	%r1668, %r1667, 1;
	and.b32  	%r1669, %r1668, %r1666;
	and.b32  	%r2089, %r1669, %r334;
	shl.b32 	%r1670, %r336, 1;
	or.b32  	%r1671, %r1670, %r1648;
	and.b32  	%r1672, %r335, %r2089;
	shl.b32 	%r1673, %r1672, 1;
	and.b32  	%r1674, %r1673, %r1671;
	and.b32  	%r2088, %r1674, %r335;
	shl.b32 	%r1675, %r337, 1;
	or.b32  	%r1676, %r1675, %r1648;
	and.b32  	%r1677, %r336, %r2088;
	shl.b32 	%r1678, %r1677, 1;
	and.b32  	%r1679, %r1678, %r1676;
	and.b32  	%r2087, %r1679, %r336;
	shl.b32 	%r1680, %r338, 1;
	or.b32  	%r1681, %r1680, %r1648;
	and.b32  	%r1682, %r337, %r2087;
	shl.b32 	%r1683, %r1682, 1;
	and.b32  	%r1684, %r1683, %r1681;
	and.b32  	%r2086, %r1684, %r337;
	shl.b32 	%r1685, %r339, 1;
	or.b32  	%r1686, %r1685, %r1648;
	and.b32  	%r1687, %r338, %r2086;
	shl.b32 	%r1688, %r1687, 1;
	and.b32  	%r1689, %r1688, %r1686;
	and.b32  	%r2085, %r1689, %r338;
	shl.b32 	%r1690, %r340, 1;
	or.b32  	%r1691, %r1690, %r1648;
	and.b32  	%r1692, %r339, %r2085;
	shl.b32 	%r1693, %r1692, 1;
	and.b32  	%r1694, %r1693, %r1691;
	and.b32  	%r2084, %r1694, %r339;
	and.b32  	%r1695, %r149, %r2084;
	setp.ne.s32 	%p60, %r1695, 0;
	@%p60 bra 	$L__BB9_83;
	ld.volatile.global.u32 	%r1696, [match_count];
	setp.ge.u32 	%p61, %r1696, %r150;
	@%p61 bra 	$L__BB9_83;
	add.s32 	%r1697, %r2115, %r4;
	shl.b32 	%r1698, %r1697, 4;
	or.b32  	%r352, %r1698, 15;
	setp.gt.u32 	%p62, %r352, %r151;
	@%p62 bra 	$L__BB9_83;
	atom.global.add.u32 	%r1699, [match_count], 1;
	mul.wide.u32 	%rd133, %r1699, 4;
	add.s64 	%rd134, %rd4, %rd133;
	st.global.u32 	[%rd134], %r352;
$L__BB9_83:
	add.s32 	%r2115, %r2115, 1;
	setp.eq.s32 	%p63, %r2115, 256;
	@%p63 bra 	$L__BB9_84;
	bra.uni 	$L__BB9_19;
$L__BB9_84:
	setp.eq.s32 	%p64, %r5, 1;
	mov.b32 	%r2151, 0;
	@%p64 bra 	$L__BB9_100;
	ld.const.u32 	%r162, [test_bit_32];
	ld.const.u32 	%r163, [max_match_count];
	ld.const.u32 	%r164, [character_count];
	ld.const.u64 	%rd135, [match];
	cvta.to.global.u64 	%rd5, %rd135;
	mov.b32 	%r2126, 0;
	mov.u64 	%rd140, mask_array_32;
	ld.const.u32 	%r1825, [overlapping_scodon_count];
	add.s32 	%r2151, %r1825, -1;
$L__BB9_86:
	mov.u32 	%r1702, %ntid.x;
	add.s32 	%r1703, %r1702, -1;
	setp.ne.s32 	%p65, %r2, %r1703;
	@%p65 bra 	$L__BB9_88;
	shl.b32 	%r1709, %r2126, 7;
	shl.b32 	%r1710, %r1, 15;
	add.s32 	%r1711, %r1710, %r1709;
	add.s32 	%r1712, %r1711, 32768;
	mul.wide.u32 	%rd136, %r1712, 4;
	add.s64 	%rd137, %rd3, %rd136;
	ld.global.u32 	%r2127, [%rd137];
	bra.uni 	$L__BB9_89;
$L__BB9_88:
	shl.b32 	%r1704, %r2, 2;
	mov.u32 	%r1705, scodon_header;
	add.s32 	%r1706, %r1705, %r1704;
	shl.b32 	%r1707, %r2126, 9;
	add.s32 	%r1708, %r1706, %r1707;
	ld.shared.u32 	%r2127, [%r1708+4];
$L__BB9_89:
	shl.b32 	%r1715, %r2126, 4;
	shl.b32 	%r1716, %r1, 19;
	shl.b32 	%r1717, %r2, 12;
	add.s32 	%r1718, %r1716, %r1717;
	add.s32 	%r1719, %r1718, %r1715;
	add.s32 	%r2129, %r1719, 4096;
	mov.b32 	%r2130, 4096;
	mov.b32 	%r2128, 0;
$L__BB9_90:
	shr.u32 	%r1720, %r2127, %r2128;
	shl.b32 	%r1721, %r1720, 2;
	cvt.u64.u32 	%rd138, %r1721;
	and.b64  	%rd139, %rd138, 12;
	add.s64 	%rd141, %rd140, %rd139;
	ld.const.u32 	%r1722, [%rd141];
	shl.b32 	%r1723, %r2093, 1;
	or.b32  	%r382, %r1723, %r1722;
	shl.b32 	%r1724, %r2092, 1;
	or.b32  	%r1725, %r1724, %r1722;
	and.b32  	%r1726, %r2093, %r382;
	shl.b32 	%r1727, %r1726, 1;
	and.b32  	%r1728, %r1727, %r1725;
	and.b32  	%r383, %r1728, %r2093;
	shl.b32 	%r1729, %r2091, 1;
	or.b32  	%r1730, %r1729, %r1722;
	and.b32  	%r1731, %r2092, %r383;
	shl.b32 	%r1732, %r1731, 1;
	and.b32  	%r1733, %r1732, %r1730;
	and.b32  	%r384, %r1733, %r2092;
	shl.b32 	%r1734, %r2090, 1;
	or.b32  	%r1735, %r1734, %r1722;
	and.b32  	%r1736, %r2091, %r384;
	shl.b32 	%r1737, %r1736, 1;
	and.b32  	%r1738, %r1737, %r1735;
	and.b32  	%r385, %r1738, %r2091;
	shl.b32 	%r1739, %r2089, 1;
	or.b32  	%r1740, %r1739, %r1722;
	and.b32  	%r1741, %r2090, %r385;
	shl.b32 	%r1742, %r1741, 1;
	and.b32  	%r1743, %r1742, %r1740;
	and.b32  	%r386, %r1743, %r2090;
	shl.b32 	%r1744, %r2088, 1;
	or.b32  	%r1745, %r1744, %r1722;
	and.b32  	%r1746, %r2089, %r386;
	shl.b32 	%r1747, %r1746, 1;
	and.b32  	%r1748, %r1747, %r1745;
	and.b32  	%r387, %r1748, %r2089;
	shl.b32 	%r1749, %r2087, 1;
	or.b32  	%r1750, %r1749, %r1722;
	and.b32  	%r1751, %r2088, %r387;
	shl.b32 	%r1752, %r1751, 1;
	and.b32  	%r1753, %r1752, %r1750;
	and.b32  	%r388, %r1753, %r2088;
	shl.b32 	%r1754, %r2086, 1;
	or.b32  	%r1755, %r1754, %r1722;
	and.b32  	%r1756, %r2087, %r388;
	shl.b32 	%r1757, %r1756, 1;
	and.b32  	%r1758, %r1757, %r1755;
	and.b32  	%r389, %r1758, %r2087;
	shl.b32 	%r1759, %r2085, 1;
	or.b32  	%r1760, %r1759, %r1722;
	and.b32  	%r1761, %r2086, %r389;
	shl.b32 	%r1762, %r1761, 1;
	and.b32  	%r1763, %r1762, %r1760;
	and.b32  	%r390, %r1763, %r2086;
	shl.b32 	%r1764, %r2084, 1;
	or.b32  	%r1765, %r1764, %r1722;
	and.b32  	%r1766, %r2085, %r390;
	shl.b32 	%r1767, %r1766, 1;
	and.b32  	%r1768, %r1767, %r1765;
	and.b32  	%r391, %r1768, %r2085;
	and.b32  	%r1769, %r162, %r391;
	setp.ne.s32 	%p66, %r1769, 0;
	@%p66 bra 	$L__BB9_94;
	ld.volatile.global.u32 	%r1770, [match_count];
	setp.ge.u32 	%p67, %r1770, %r163;
	@%p67 bra 	$L__BB9_94;
	setp.gt.u32 	%p68, %r2129, %r164;
	@%p68 bra 	$L__BB9_94;
	atom.global.add.u32 	%r1771, [match_count], 1;
	mul.wide.u32 	%rd142, %r1771, 4;
	add.s64 	%rd143, %rd5, %rd142;
	st.global.u32 	[%rd143], %r2129;
$L__BB9_94:
	add.s32 	%r1772, %r2128, 2;
	shr.u32 	%r1773, %r2127, %r1772;
	shl.b32 	%r1774, %r1773, 2;
	cvt.u64.u32 	%rd144, %r1774;
	and.b64  	%rd145, %rd144, 12;
	add.s64 	%rd147, %rd140, %rd145;
	ld.const.u32 	%r1775, [%rd147];
	shl.b32 	%r1776, %r382, 1;
	or.b32  	%r2093, %r1776, %r1775;
	shl.b32 	%r1777, %r383, 1;
	or.b32  	%r1778, %r1777, %r1775;
	and.b32  	%r1779, %r382, %r2093;
	shl.b32 	%r1780, %r1779, 1;
	and.b32  	%r1781, %r1780, %r1778;
	and.b32  	%r2092, %r1781, %r382;
	shl.b32 	%r1782, %r384, 1;
	or.b32  	%r1783, %r1782, %r1775;
	and.b32  	%r1784, %r383, %r2092;
	shl.b32 	%r1785, %r1784, 1;
	and.b32  	%r1786, %r1785, %r1783;
	and.b32  	%r2091, %r1786, %r383;
	shl.b32 	%r1787, %r385, 1;
	or.b32  	%r1788, %r1787, %r1775;
	and.b32  	%r1789, %r384, %r2091;
	shl.b32 	%r1790, %r1789, 1;
	and.b32  	%r1791, %r1790, %r1788;
	and.b32  	%r2090, %r1791, %r384;
	shl.b32 	%r1792, %r386, 1;
	or.b32  	%r1793, %r1792, %r1775;
	and.b32  	%r1794, %r385, %r2090;
	shl.b32 	%r1795, %r1794, 1;
	and.b32  	%r1796, %r1795, %r1793;
	and.b32  	%r2089, %r1796, %r385;
	shl.b32 	%r1797, %r387, 1;
	or.b32  	%r1798, %r1797, %r1775;
	and.b32  	%r1799, %r386, %r2089;
	shl.b32 	%r1800, %r1799, 1;
	and.b32  	%r1801, %r1800, %r1798;
	and.b32  	%r2088, %r1801, %r386;
	shl.b32 	%r1802, %r388, 1;
	or.b32  	%r1803, %r1802, %r1775;
	and.b32  	%r1804, %r387, %r2088;
	shl.b32 	%r1805, %r1804, 1;
	and.b32  	%r1806, %r1805, %r1803;
	and.b32  	%r2087, %r1806, %r387;
	shl.b32 	%r1807, %r389, 1;
	or.b32  	%r1808, %r1807, %r1775;
	and.b32  	%r1809, %r388, %r2087;
	shl.b32 	%r1810, %r1809, 1;
	and.b32  	%r1811, %r1810, %r1808;
	and.b32  	%r2086, %r1811, %r388;
	shl.b32 	%r1812, %r390, 1;
	or.b32  	%r1813, %r1812, %r1775;
	and.b32  	%r1814, %r389, %r2086;
	shl.b32 	%r1815, %r1814, 1;
	and.b32  	%r1816, %r1815, %r1813;
	and.b32  	%r2085, %r1816, %r389;
	shl.b32 	%r1817, %r391, 1;
	or.b32  	%r1818, %r1817, %r1775;
	and.b32  	%r1819, %r390, %r2085;
	shl.b32 	%r1820, %r1819, 1;
	and.b32  	%r1821, %r1820, %r1818;
	and.b32  	%r2084, %r1821, %r390;
	and.b32  	%r1822, %r162, %r2084;
	setp.ne.s32 	%p69, %r1822, 0;
	@%p69 bra 	$L__BB9_98;
	ld.volatile.global.u32 	%r1823, [match_count];
	setp.ge.u32 	%p70, %r1823, %r163;
	@%p70 bra 	$L__BB9_98;
	add.s32 	%r402, %r2129, 1;
	setp.gt.u32 	%p71, %r402, %r164;
	@%p71 bra 	$L__BB9_98;
	atom.global.add.u32 	%r1824, [match_count], 1;
	mul.wide.u32 	%rd148, %r1824, 4;
	add.s64 	%rd149, %rd5, %rd148;
	st.global.u32 	[%rd149], %r402;
$L__BB9_98:
	add.s32 	%r2130, %r2130, 2;
	add.s32 	%r2129, %r2129, 2;
	add.s32 	%r2128, %r2128, 4;
	setp.ne.s32 	%p72, %r2130, 4112;
	@%p72 bra 	$L__BB9_90;
	add.s32 	%r2126, %r2126, 1;
	setp.ne.s32 	%p73, %r2126, %r2151;
	@%p73 bra 	$L__BB9_86;
$L__BB9_100:
	mov.u32 	%r1826, %ntid.x;
	add.s32 	%r1827, %r1826, -1;
	setp.ne.s32 	%p74, %r2, %r1827;
	@%p74 bra 	$L__BB9_102;
	shl.b32 	%r1833, %r1, 15;
	shl.b32 	%r1834, %r2151, 7;
	add.s32 	%r1835, %r1833, %r1834;
	add.s32 	%r1836, %r1835, 32768;
	mul.wide.u32 	%rd150, %r1836, 4;
	add.s64 	%rd151, %rd3, %rd150;
	ld.global.u32 	%r2152, [%rd151];
	bra.uni 	$L__BB9_103;
$L__BB9_102:
	shl.b32 	%r1828, %r2151, 9;
	mov.u32 	%r1829, scodon_header;
	add.s32 	%r1830, %r1829, %r1828;
	shl.b32 	%r1831, %r2, 2;
	add.s32 	%r1832, %r1830, %r1831;
	ld.shared.u32 	%r2152, [%r1832+4];
$L__BB9_103:
	setp.eq.s32 	%p75, %r54, %r55;
	@%p75 bra 	$L__BB9_120;
	ld.const.u32 	%r422, [test_bit_32];
	ld.const.u32 	%r423, [max_match_count];
	add.s32 	%r1838, %r4, %r2151;
	add.s32 	%r424, %r1838, 256;
	ld.const.u32 	%r425, [character_count];
	ld.const.u64 	%rd152, [match];
	cvta.to.global.u64 	%rd6, %rd152;
	sub.s32 	%r1839, %r54, %r55;
	max.u32 	%r426, %r1839, 1;
	setp.lt.u32 	%p76, %r1839, 2;
	mov.b32 	%r2176, 0;
	@%p76 bra 	$L__BB9_115;
	and.b32  	%r2176, %r426, -2;
	neg.s32 	%r2155, %r2176;
	shl.b32 	%r1841, %r1, 19;
	shl.b32 	%r1842, %r2, 12;
	add.s32 	%r1843, %r1841, %r1842;
	shl.b32 	%r1844, %r2151, 4;
	add.s32 	%r1845, %r1843, %r1844;
	add.s32 	%r2154, %r1845, 4096;
	mov.b32 	%r2153, 0;
	mov.u64 	%rd155, mask_array_32;
$L__BB9_106:
	shr.u32 	%r1846, %r2152, %r2153;
	shl.b32 	%r1847, %r1846, 2;
	cvt.u64.u32 	%rd153, %r1847;
	and.b64  	%rd154, %rd153, 12;
	add.s64 	%rd156, %rd155, %rd154;
	ld.const.u32 	%r1848, [%rd156];
	shl.b32 	%r1849, %r2093, 1;
	or.b32  	%r443, %r1849, %r1848;
	shl.b32 	%r1850, %r2092, 1;
	or.b32  	%r1851, %r1850, %r1848;
	and.b32  	%r1852, %r2093, %r443;
	shl.b32 	%r1853, %r1852, 1;
	and.b32  	%r1854, %r1853, %r1851;
	and.b32  	%r444, %r1854, %r2093;
	shl.b32 	%r1855, %r2091, 1;
	or.b32  	%r1856, %r1855, %r1848;
	and.b32  	%r1857, %r2092, %r444;
	shl.b32 	%r1858, %r1857, 1;
	and.b32  	%r1859, %r1858, %r1856;
	and.b32  	%r445, %r1859, %r2092;
	shl.b32 	%r1860, %r2090, 1;
	or.b32  	%r1861, %r1860, %r1848;
	and.b32  	%r1862, %r2091, %r445;
	shl.b32 	%r1863, %r1862, 1;
	and.b32  	%r1864, %r1863, %r1861;
	and.b32  	%r446, %r1864, %r2091;
	shl.b32 	%r1865, %r2089, 1;
	or.b32  	%r1866, %r1865, %r1848;
	and.b32  	%r1867, %r2090, %r446;
	shl.b32 	%r1868, %r1867, 1;
	and.b32  	%r1869, %r1868, %r1866;
	and.b32  	%r447, %r1869, %r2090;
	shl.b32 	%r1870, %r2088, 1;
	or.b32  	%r1871, %r1870, %r1848;
	and.b32  	%r1872, %r2089, %r447;
	shl.b32 	%r1873, %r1872, 1;
	and.b32  	%r1874, %r1873, %r1871;
	and.b32  	%r448, %r1874, %r2089;
	shl.b32 	%r1875, %r2087, 1;
	or.b32  	%r1876, %r1875, %r1848;
	and.b32  	%r1877, %r2088, %r448;
	shl.b32 	%r1878, %r1877, 1;
	and.b32  	%r1879, %r1878, %r1876;
	and.b32  	%r449, %r1879, %r2088;
	shl.b32 	%r1880, %r2086, 1;
	or.b32  	%r1881, %r1880, %r1848;
	and.b32  	%r1882, %r2087, %r449;
	shl.b32 	%r1883, %r1882, 1;
	and.b32  	%r1884, %r1883, %r1881;
	and.b32  	%r450, %r1884, %r2087;
	shl.b32 	%r1885, %r2085, 1;
	or.b32  	%r1886, %r1885, %r1848;
	and.b32  	%r1887, %r2086, %r450;
	shl.b32 	%r1888, %r1887, 1;
	and.b32  	%r1889, %r1888, %r1886;
	and.b32  	%r451, %r1889, %r2086;
	shl.b32 	%r1890, %r2084, 1;
	or.b32  	%r1891, %r1890, %r1848;
	and.b32  	%r1892, %r2085, %r451;
	shl.b32 	%r1893, %r1892, 1;
	and.b32  	%r1894, %r1893, %r1891;
	and.b32  	%r452, %r1894, %r2085;
	and.b32  	%r1895, %r422, %r452;
	setp.ne.s32 	%p77, %r1895, 0;
	@%p77 bra 	$L__BB9_110;
	ld.volatile.global.u32 	%r1896, [match_count];
	setp.ge.u32 	%p78, %r1896, %r423;
	@%p78 bra 	$L__BB9_110;
	setp.gt.u32 	%p79, %r2154, %r425;
	@%p79 bra 	$L__BB9_110;
	atom.global.add.u32 	%r1897, [match_count], 1;
	mul.wide.u32 	%rd157, %r1897, 4;
	add.s64 	%rd158, %rd6, %rd157;
	st.global.u32 	[%rd158], %r2154;
$L__BB9_110:
	add.s32 	%r1898, %r2153, 2;
	shr.u32 	%r1899, %r2152, %r1898;
	shl.b32 	%r1900, %r1899, 2;
	cvt.u64.u32 	%rd159, %r1900;
	and.b64  	%rd160, %rd159, 12;
	add.s64 	%rd162, %rd155, %rd160;
	ld.const.u32 	%r1901, [%rd162];
	shl.b32 	%r1902, %r443, 1;
	or.b32  	%r2093, %r1902, %r1901;
	shl.b32 	%r1903, %r444, 1;
	or.b32  	%r1904, %r1903, %r1901;
	and.b32  	%r1905, %r443, %r2093;
	shl.b32 	%r1906, %r1905, 1;
	and.b32  	%r1907, %r1906, %r1904;
	and.b32  	%r2092, %r1907, %r443;
	shl.b32 	%r1908, %r445, 1;
	or.b32  	%r1909, %r1908, %r1901;
	and.b32  	%r1910, %r444, %r2092;
	shl.b32 	%r1911, %r1910, 1;
	and.b32  	%r1912, %r1911, %r1909;
	and.b32  	%r2091, %r1912, %r444;
	shl.b32 	%r1913, %r446, 1;
	or.b32  	%r1914, %r1913, %r1901;
	and.b32  	%r1915, %r445, %r2091;
	shl.b32 	%r1916, %r1915, 1;
	and.b32  	%r1917, %r1916, %r1914;
	and.b32  	%r2090, %r1917, %r445;
	shl.b32 	%r1918, %r447, 1;
	or.b32  	%r1919, %r1918, %r1901;
	and.b32  	%r1920, %r446, %r2090;
	shl.b32 	%r1921, %r1920, 1;
	and.b32  	%r1922, %r1921, %r1919;
	and.b32  	%r2089, %r1922, %r446;
	shl.b32 	%r1923, %r448, 1;
	or.b32  	%r1924, %r1923, %r1901;
	and.b32  	%r1925, %r447, %r2089;
	shl.b32 	%r1926, %r1925, 1;
	and.b32  	%r1927, %r1926, %r1924;
	and.b32  	%r2088, %r1927, %r447;
	shl.b32 	%r1928, %r449, 1;
	or.b32  	%r1929, %r1928, %r1901;
	and.b32  	%r1930, %r448, %r2088;
	shl.b32 	%r1931, %r1930, 1;
	and.b32  	%r1932, %r1931, %r1929;
	and.b32  	%r2087, %r1932, %r448;
	shl.b32 	%r1933, %r450, 1;
	or.b32  	%r1934, %r1933, %r1901;
	and.b32  	%r1935, %r449, %r2087;
	shl.b32 	%r1936, %r1935, 1;
	and.b32  	%r1937, %r1936, %r1934;
	and.b32  	%r2086, %r1937, %r449;
	shl.b32 	%r1938, %r451, 1;
	or.b32  	%r1939, %r1938, %r1901;
	and.b32  	%r1940, %r450, %r2086;
	shl.b32 	%r1941, %r1940, 1;
	and.b32  	%r1942, %r1941, %r1939;
	and.b32  	%r2085, %r1942, %r450;
	shl.b32 	%r1943, %r452, 1;
	or.b32  	%r1944, %r1943, %r1901;
	and.b32  	%r1945, %r451, %r2085;
	shl.b32 	%r1946, %r1945, 1;
	and.b32  	%r1947, %r1946, %r1944;
	and.b32  	%r2084, %r1947, %r451;
	and.b32  	%r1948, %r422, %r2084;
	setp.ne.s32 	%p80, %r1948, 0;
	@%p80 bra 	$L__BB9_114;
	ld.volatile.global.u32 	%r1949, [match_count];
	setp.ge.u32 	%p81, %r1949, %r423;
	@%p81 bra 	$L__BB9_114;
	add.s32 	%r463, %r2154, 1;
	setp.gt.u32 	%p82, %r463, %r425;
	@%p82 bra 	$L__BB9_114;
	atom.global.add.u32 	%r1950, [match_count], 1;
	mul.wide.u32 	%rd163, %r1950, 4;
	add.s64 	%rd164, %rd6, %rd163;
	st.global.u32 	[%rd164], %r463;
$L__BB9_114:
	add.s32 	%r2155, %r2155, 2;
	add.s32 	%r2154, %r2154, 2;
	add.s32 	%r2153, %r2153, 4;
	setp.ne.s32 	%p83, %r2155, 0;
	@%p83 bra 	$L__BB9_106;
$L__BB9_115:
	and.b32  	%r1951, %r426, 1;
	setp.eq.b32 	%p84, %r1951, 1;
	not.pred 	%p85, %p84;
	@%p85 bra 	$L__BB9_120;
	shl.b32 	%r1952, %r2176, 1;
	shr.u32 	%r1953, %r2152, %r1952;
	shl.b32 	%r1954, %r1953, 2;
	cvt.u64.u32 	%rd165, %r1954;
	and.b64  	%rd166, %rd165, 12;
	mov.u64 	%rd167, mask_array_32;
	add.s64 	%rd168, %rd167, %rd166;
	ld.const.u32 	%r1955, [%rd168];
	shl.b32 	%r1956, %r2093, 1;
	or.b32  	%r1957, %r1956, %r1955;
	shl.b32 	%r1958, %r2092, 1;
	or.b32  	%r1959, %r1958, %r1955;
	and.b32  	%r1960, %r2093, %r1957;
	shl.b32 	%r1961, %r1960, 1;
	and.b32  	%r1962, %r1961, %r1959;
	and.b32  	%r1963, %r1962, %r2093;
	shl.b32 	%r1964, %r2091, 1;
	or.b32  	%r1965, %r1964, %r1955;
	and.b32  	%r1966, %r2092, %r1963;
	shl.b32 	%r1967, %r1966, 1;
	and.b32  	%r1968, %r1967, %r1965;
	and.b32  	%r1969, %r1968, %r2092;
	shl.b32 	%r1970, %r2090, 1;
	or.b32  	%r1971, %r1970, %r1955;
	and.b32  	%r1972, %r2091, %r1969;
	shl.b32 	%r1973, %r1972, 1;
	and.b32  	%r1974, %r1973, %r1971;
	and.b32  	%r1975, %r1974, %r2091;
	shl.b32 	%r1976, %r2089, 1;
	or.b32  	%r1977, %r1976, %r1955;
	and.b32  	%r1978, %r2090, %r1975;
	shl.b32 	%r1979, %r1978, 1;
	and.b32  	%r1980, %r1979, %r1977;
	and.b32  	%r1981, %r1980, %r2090;
	shl.b32 	%r1982, %r2088, 1;
	or.b32  	%r1983, %r1982, %r1955;
	and.b32  	%r1984, %r2089, %r1981;
	shl.b32 	%r1985, %r1984, 1;
	and.b32  	%r1986, %r1985, %r1983;
	and.b32  	%r1987, %r1986, %r2089;
	shl.b32 	%r1988, %r2087, 1;
	or.b32  	%r1989, %r1988, %r1955;
	and.b32  	%r1990, %r2088, %r1987;
	shl.b32 	%r1991, %r1990, 1;
	and.b32  	%r1992, %r1991, %r1989;
	and.b32  	%r1993, %r1992, %r2088;
	shl.b32 	%r1994, %r2086, 1;
	or.b32  	%r1995, %r1994, %r1955;
	and.b32  	%r1996, %r2087, %r1993;
	shl.b32 	%r1997, %r1996, 1;
	and.b32  	%r1998, %r1997, %r1995;
	and.b32  	%r1999, %r1998, %r2087;
	shl.b32 	%r2000, %r2085, 1;
	or.b32  	%r2001, %r2000, %r1955;
	and.b32  	%r2002, %r2086, %r1999;
	shl.b32 	%r2003, %r2002, 1;
	and.b32  	%r2004, %r2003, %r2001;
	and.b32  	%r2005, %r2004, %r2086;
	shl.b32 	%r2006, %r2084, 1;
	or.b32  	%r2007, %r2006, %r1955;
	and.b32  	%r2008, %r2085, %r2005;
	shl.b32 	%r2009, %r2008, 1;
	and.b32  	%r2010, %r2009, %r2007;
	and.b32  	%r2011, %r2010, %r2085;
	and.b32  	%r2012, %r422, %r2011;
	setp.ne.s32 	%p86, %r2012, 0;
	@%p86 bra 	$L__BB9_120;
	ld.volatile.global.u32 	%r2013, [match_count];
	setp.ge.u32 	%p87, %r2013, %r423;
	@%p87 bra 	$L__BB9_120;
	shl.b32 	%r2014, %r424, 4;
	add.s32 	%r478, %r2176, %r2014;
	setp.gt.u32 	%p88, %r478, %r425;
	@%p88 bra 	$L__BB9_120;
	atom.global.add.u32 	%r2015, [match_count], 1;
	mul.wide.u32 	%rd169, %r2015, 4;
	add.s64 	%rd170, %rd6, %rd169;
	st.global.u32 	[%rd170], %r478;
$L__BB9_120:
	ret;

}
	// .globl	_Z15agrepKernel64K0v
.visible .entry _Z15agrepKernel64K0v()
{
	.reg .pred 	%p<141>;
	.reg .b32 	%r<405>;
	.reg .b64 	%rd<637>;

	mov.u32 	%r1, %ctaid.x;
	shl.b32 	%r2, %r1, 15;
	mov.u32 	%r3, %tid.x;
	or.b32  	%r4, %r2, %r3;
	ld.const.u32 	%r5, [overlapping_scodon_count];
	setp.eq.s32 	%p1, %r5, 1;
	mov.b32 	%r390, 0;
	mov.b64 	%rd626, -1;
	ld.const.u64 	%rd1, [scodon];
	@%p1 bra 	$L__BB10_3;
	cvta.to.global.u64 	%rd2, %rd1;
	add.s32 	%r390, %r5, -1;
	neg.s32 	%r376, %r5;
	shl.b32 	%r135, %r3, 2;
	mov.u32 	%r136, scodon_header;
	add.s32 	%r377, %r136, %r135;
	mov.b64 	%rd626, -1;
	mov.u64 	%rd80, mask_array_64;
	mov.u32 	%r375, %r4;
$L__BB10_2:
	mul.wide.u32 	%rd76, %r375, 4;
	add.s64 	%rd77, %rd2, %rd76;
	ld.global.u32 	%r137, [%rd77];
	shl.b32 	%r138, %r137, 3;
	cvt.u64.u32 	%rd78, %r138;
	and.b64  	%rd79, %rd78, 24;
	add.s64 	%rd81, %rd80, %rd79;
	ld.const.u64 	%rd82, [%rd81];
	shl.b32 	%r139, %r137, 1;
	cvt.u64.u32 	%rd83, %r139;
	and.b64  	%rd84, %rd83, 24;
	add.s64 	%rd85, %rd80, %rd84;
	ld.const.u64 	%rd86, [%rd85];
	shl.b64 	%rd87, %rd626, 2;
	shl.b64 	%rd88, %rd82, 1;
	or.b64  	%rd89, %rd87, %rd88;
	or.b64  	%rd90, %rd86, %rd89;
	shr.u32 	%r140, %r137, 1;
	cvt.u64.u32 	%rd91, %r140;
	and.b64  	%rd92, %rd91, 24;
	add.s64 	%rd93, %rd80, %rd92;
	ld.const.u64 	%rd94, [%rd93];
	shr.u32 	%r141, %r137, 3;
	cvt.u64.u32 	%rd95, %r141;
	and.b64  	%rd96, %rd95, 24;
	add.s64 	%rd97, %rd80, %rd96;
	ld.const.u64 	%rd98, [%rd97];
	shl.b64 	%rd99, %rd90, 2;
	shl.b64 	%rd100, %rd94, 1;
	or.b64  	%rd101, %rd99, %rd100;
	or.b64  	%rd102, %rd98, %rd101;
	shr.u32 	%r142, %r137, 5;
	cvt.u64.u32 	%rd103, %r142;
	and.b64  	%rd104, %rd103, 24;
	add.s64 	%rd105, %rd80, %rd104;
	ld.const.u64 	%rd106, [%rd105];
	shr.u32 	%r143, %r137, 7;
	cvt.u64.u32 	%rd107, %r143;
	and.b64  	%rd108, %rd107, 24;
	add.s64 	%rd109, %rd80, %rd108;
	ld.const.u64 	%rd110, [%rd109];
	shl.b64 	%rd111, %rd102, 2;
	shl.b64 	%rd112, %rd106, 1;
	or.b64  	%rd113, %rd111, %rd112;
	or.b64  	%rd114, %rd110, %rd113;
	shr.u32 	%r144, %r137, 9;
	cvt.u64.u32 	%rd115, %r144;
	and.b64  	%rd116, %rd115, 24;
	add.s64 	%rd117, %rd80, %rd116;
	ld.const.u64 	%rd118, [%rd117];
	shr.u32 	%r145, %r137, 11;
	cvt.u64.u32 	%rd119, %r145;
	and.b64  	%rd120, %rd119, 24;
	add.s64 	%rd121, %rd80, %rd120;
	ld.const.u64 	%rd122, [%rd121];
	shl.b64 	%rd123, %rd114, 2;
	shl.b64 	%rd124, %rd118, 1;
	or.b64  	%rd125, %rd123, %rd124;
	or.b64  	%rd126, %rd122, %rd125;
	shr.u32 	%r146, %r137, 13;
	cvt.u64.u32 	%rd127, %r146;
	and.b64  	%rd128, %rd127, 24;
	add.s64 	%rd129, %rd80, %rd128;
	ld.const.u64 	%rd130, [%rd129];
	shr.u32 	%r147, %r137, 15;
	cvt.u64.u32 	%rd131, %r147;
	and.b64  	%rd132, %rd131, 24;
	add.s64 	%rd133, %rd80, %rd132;
	ld.const.u64 	%rd134, [%rd133];
	shl.b64 	%rd135, %rd126, 2;
	shl.b64 	%rd136, %rd130, 1;
	or.b64  	%rd137, %rd135, %rd136;
	or.b64  	%rd138, %rd134, %rd137;
	shr.u32 	%r148, %r137, 17;
	cvt.u64.u32 	%rd139, %r148;
	and.b64  	%rd140, %rd139, 24;
	add.s64 	%rd141, %rd80, %rd140;
	ld.const.u64 	%rd142, [%rd141];
	shr.u32 	%r149, %r137, 19;
	cvt.u64.u32 	%rd143, %r149;
	and.b64  	%rd144, %rd143, 24;
	add.s64 	%rd145, %rd80, %rd144;
	ld.const.u64 	%rd146, [%rd145];
	shl.b64 	%rd147, %rd138, 2;
	shl.b64 	%rd148, %rd142, 1;
	or.b64  	%rd149, %rd147, %rd148;
	or.b64  	%rd150, %rd146, %rd149;
	shr.u32 	%r150, %r137, 21;
	cvt.u64.u32 	%rd151, %r150;
	and.b64  	%rd152, %rd151, 24;
	add.s64 	%rd153, %rd80, %rd152;
	ld.const.u64 	%rd154, [%rd153];
	shr.u32 	%r151, %r137, 23;
	cvt.u64.u32 	%rd155, %r151;
	and.b64  	%rd156, %rd155, 24;
	add.s64 	%rd157, %rd80, %rd156;
	ld.const.u64 	%rd158, [%rd157];
	shl.b64 	%rd159, %rd150, 2;
	shl.b64 	%rd160, %rd154, 1;
	or.b64  	%rd161, %rd159, %rd160;
	or.b64  	%rd162, %rd158, %rd161;
	shr.u32 	%r152, %r137, 25;
	cvt.u64.u32 	%rd163, %r152;
	and.b64  	%rd164, %rd163, 24;
	add.s64 	%rd165, %rd80, %rd164;
	ld.const.u64 	%rd166, [%rd165];
	shr.u32 	%r153, %r137, 30;
	mul.wide.u32 	%rd167, %r153, 8;
	add.s64 	%rd168, %rd80, %rd167;
	ld.const.u64 	%rd169, [%rd168];
	shl.b64 	%rd170, %rd162, 2;
	shl.b64 	%rd171, %rd166, 1;
	or.b64  	%rd172, %rd170, %rd171;
	or.b64  	%rd626, %rd169, %rd172;
	st.shared.u32 	[%r377], %r137;
	add.s32 	%r377, %r377, 512;
	add.s32 	%r376, %r376, 1;
	add.s32 	%r375, %r375, 128;
	setp.ne.s32 	%p2, %r376, -1;
	@%p2 bra 	$L__BB10_2;
$L__BB10_3:
	cvta.to.global.u64 	%rd6, %rd1;
	shl.b32 	%r155, %r390, 7;
	add.s32 	%r388, %r155, %r4;
	mul.wide.u32 	%rd173, %r388, 4;
	add.s64 	%rd174, %rd6, %rd173;
	ld.global.u32 	%r17, [%rd174];
	ld.const.u32 	%r156, [overlapping_character_count];
	add.s32 	%r18, %r156, 16;
	shl.b32 	%r19, %r5, 4;
	setp.eq.s32 	%p3, %r18, %r19;
	mov.b32 	%r382, 0;
	@%p3 bra 	$L__BB10_15;
	sub.s32 	%r158, %r18, %r19;
	max.u32 	%r382, %r158, 1;
	and.b32  	%r21, %r382, 7;
	setp.lt.u32 	%p4, %r158, 8;
	mov.b32 	%r379, 0;
	@%p4 bra 	$L__BB10_7;
	and.b32  	%r379, %r382, -8;
	neg.s32 	%r384, %r379;
	mov.b32 	%r383, 8;
	mov.u64 	%rd178, mask_array_64;
$L__BB10_6:
	.pragma "nounroll";
	add.s32 	%r160, %r383, -8;
	shr.u32 	%r161, %r17, %r160;
	shl.b32 	%r162, %r161, 3;
	cvt.u64.u32 	%rd176, %r162;
	and.b64  	%rd177, %rd176, 24;
	add.s64 	%rd179, %rd178, %rd177;
	ld.const.u64 	%rd180, [%rd179];
	add.s32 	%r163, %r383, -6;
	shr.u32 	%r164, %r17, %r163;
	shl.b32 	%r165, %r164, 3;
	cvt.u64.u32 	%rd181, %r165;
	and.b64  	%rd182, %rd181, 24;
	add.s64 	%rd183, %rd178, %rd182;
	ld.const.u64 	%rd184, [%rd183];
	shl.b64 	%rd185, %rd626, 2;
	shl.b64 	%rd186, %rd180, 1;
	or.b64  	%rd187, %rd185, %rd186;
	or.b64  	%rd188, %rd184, %rd187;
	add.s32 	%r166, %r383, -4;
	shr.u32 	%r167, %r17, %r166;
	shl.b32 	%r168, %r167, 3;
	cvt.u64.u32 	%rd189, %r168;
	and.b64  	%rd190, %rd189, 24;
	add.s64 	%rd191, %rd178, %rd190;
	ld.const.u64 	%rd192, [%rd191];
	add.s32 	%r169, %r383, -2;
	shr.u32 	%r170, %r17, %r169;
	shl.b32 	%r171, %r170, 3;
	cvt.u64.u32 	%rd193, %r171;
	and.b64  	%rd194, %rd193, 24;
	add.s64 	%rd195, %rd178, %rd194;
	ld.const.u64 	%rd196, [%rd195];
	shl.b64 	%rd197, %rd188, 2;
	shl.b64 	%rd198, %rd192, 1;
	or.b64  	%rd199, %rd197, %rd198;
	or.b64  	%rd200, %rd196, %rd199;
	add.s32 	%r172, %r383, 6;
	shr.u32 	%r173, %r17, %r383;
	shl.b32 	%r174, %r173, 3;
	cvt.u64.u32 	%rd201, %r174;
	and.b64  	%rd202, %rd201, 24;
	add.s64 	%rd203, %rd178, %rd202;
	ld.const.u64 	%rd204, [%rd203];
	add.s32 	%r175, %r383, 2;
	shr.u32 	%r176, %r17, %r175;
	shl.b32 	%r177, %r176, 3;
	cvt.u64.u32 	%rd205, %r177;
	and.b64  	%rd206, %rd205, 24;
	add.s64 	%rd207, %rd178, %rd206;
	ld.const.u64 	%rd208, [%rd207];
	shl.b64 	%rd209, %rd200, 2;
	shl.b64 	%rd210, %rd204, 1;
	or.b64  	%rd211, %rd209, %rd210;
	or.b64  	%rd212, %rd208, %rd211;
	add.s32 	%r178, %r383, 4;
	shr.u32 	%r179, %r17, %r178;
	shl.b32 	%r180, %r179, 3;
	cvt.u64.u32 	%rd213, %r180;
	and.b64  	%rd214, %rd213, 24;
	add.s64 	%rd215, %rd178, %rd214;
	ld.const.u64 	%rd216, [%rd215];
	shr.u32 	%r181, %r17, %r172;
	shl.b32 	%r182, %r181, 3;
	cvt.u64.u32 	%rd217, %r182;
	and.b64  	%rd218, %rd217, 24;
	add.s64 	%rd219, %rd178, %rd218;
	ld.const.u64 	%rd220, [%rd219];
	shl.b64 	%rd221, %rd212, 2;
	shl.b64 	%rd222, %rd216, 1;
	or.b64  	%rd223, %rd221, %rd222;
	or.b64  	%rd626, %rd220, %rd223;
	add.s32 	%r384, %r384, 8;
	add.s32 	%r383, %r383, 16;
	setp.eq.s32 	%p5, %r384, 0;
	@%p5 bra 	$L__BB10_7;
	bra.uni 	$L__BB10_6;
$L__BB10_7:
	setp.eq.s32 	%p6, %r21, 0;
	@%p6 bra 	$L__BB10_15;
	and.b32  	%r25, %r382, 3;
	setp.lt.u32 	%p7, %r21, 4;
	@%p7 bra 	$L__BB10_10;
	shl.b32 	%r183, %r379, 1;
	shr.u32 	%r184, %r17, %r183;
	shl.b32 	%r185, %r184, 3;
	cvt.u64.u32 	%rd225, %r185;
	and.b64  	%rd226, %rd225, 24;
	mov.u64 	%rd227, mask_array_64;
	add.s64 	%rd228, %rd227, %rd226;
	ld.const.u64 	%rd229, [%rd228];
	add.s32 	%r186, %r183, 2;
	shr.u32 	%r187, %r17, %r186;
	shl.b32 	%r188, %r187, 3;
	cvt.u64.u32 	%rd230, %r188;
	and.b64  	%rd231, %rd230, 24;
	add.s64 	%rd232, %rd227, %rd231;
	ld.const.u64 	%rd233, [%rd232];
	shl.b64 	%rd234, %rd626, 2;
	shl.b64 	%rd235, %rd229, 1;
	or.b64  	%rd236, %rd234, %rd235;
	or.b64  	%rd237, %rd233, %rd236;
	add.s32 	%r189, %r183, 4;
	shr.u32 	%r190, %r17, %r189;
	shl.b32 	%r191, %r190, 3;
	cvt.u64.u32 	%rd238, %r191;
	and.b64  	%rd239, %rd238, 24;
	add.s64 	%rd240, %rd227, %rd239;
	ld.const.u64 	%rd241, [%rd240];
	add.s32 	%r192, %r183, 6;
	shr.u32 	%r193, %r17, %r192;
	shl.b32 	%r194, %r193, 3;
	cvt.u64.u32 	%rd242, %r194;
	and.b64  	%rd243, %rd242, 24;
	add.s64 	%rd244, %rd227, %rd243;
	ld.const.u64 	%rd245, [%rd244];
	shl.b64 	%rd246, %rd237, 2;
	shl.b64 	%rd247, %rd241, 1;
	or.b64  	%rd248, %rd246, %rd247;
	or.b64  	%rd626, %rd245, %rd248;
	sub.s32 	%r379, %r189, %r379;
$L__BB10_10:
	setp.eq.s32 	%p8, %r25, 0;
	@%p8 bra 	$L__BB10_15;
	setp.eq.s32 	%p9, %r25, 1;
	@%p9 bra 	$L__BB10_13;
	shl.b32 	%r195, %r379, 1;
	shr.u32 	%r196, %r17, %r195;
	shl.b32 	%r197, %r196, 3;
	cvt.u64.u32 	%rd250, %r197;
	and.b64  	%rd251, %rd250, 24;
	mov.u64 	%rd252, mask_array_64;
	add.s64 	%rd253, %rd252, %rd251;
	ld.const.u64 	%rd254, [%rd253];
	add.s32 	%r198, %r195, 2;
	shr.u32 	%r199, %r17, %r198;
	shl.b32 	%r200, %r199, 3;
	cvt.u64.u32 	%rd255, %r200;
	and.b64  	%rd256, %rd255, 24;
	add.s64 	%rd257, %rd252, %rd256;
	ld.const.u64 	%rd258, [%rd257];
	shl.b64 	%rd259, %rd626, 2;
	shl.b64 	%rd260, %rd254, 1;
	or.b64  	%rd261, %rd259, %rd260;
	or.b64  	%rd626, %rd258, %rd261;
	sub.s32 	%r379, %r198, %r379;
$L__BB10_13:
	and.b32  	%r201, %r382, 1;
	setp.eq.b32 	%p10, %r201, 1;
	not.pred 	%p11, %p10;
	@%p11 bra 	$L__BB10_15;
	shl.b32 	%r202, %r379, 1;
	shr.u32 	%r203, %r17, %r202;
	shl.b32 	%r204, %r203, 3;
	cvt.u64.u32 	%rd262, %r204;
	and.b64  	%rd263, %rd262, 24;
	mov.u64 	%rd264, mask_array_64;
	add.s64 	%rd265, %rd264, %rd263;
	ld.const.u64 	%rd266, [%rd265];
	shl.b64 	%rd267, %rd626, 1;
	or.b64  	%rd626, %rd266, %rd267;
$L__BB10_15:
	setp.gt.u32 	%p12, %r382, 15;
	@%p12 bra 	$L__BB10_22;
	ld.const.u64 	%rd17, [test_bit_64];
	ld.const.u32 	%r31, [max_match_count];
	mad.lo.s32 	%r205, %r3, 255, %r4;
	add.s32 	%r206, %r390, %r205;
	shl.b32 	%r207, %r206, 4;
	ld.const.u32 	%r32, [character_count];
	ld.const.u64 	%rd268, [match];
	cvta.to.global.u64 	%rd18, %rd268;
	add.s32 	%r386, %r382, %r207;
	shl.b32 	%r385, %r382, 1;
	mov.u64 	%rd271, mask_array_64;
$L__BB10_17:
	shr.u32 	%r208, %r17, %r385;
	shl.b32 	%r209, %r208, 3;
	cvt.u64.u32 	%rd269, %r209;
	and.b64  	%rd270, %rd269, 24;
	add.s64 	%rd272, %rd271, %rd270;
	ld.const.u64 	%rd273, [%rd272];
	shl.b64 	%rd274, %rd626, 1;
	or.b64  	%rd626, %rd273, %rd274;
	and.b64  	%rd275, %rd626, %rd17;
	setp.ne.s64 	%p13, %rd275, 0;
	@%p13 bra 	$L__BB10_21;
	ld.volatile.global.u32 	%r210, [match_count];
	setp.ge.u32 	%p14, %r210, %r31;
	@%p14 bra 	$L__BB10_21;
	setp.gt.u32 	%p15, %r386, %r32;
	@%p15 bra 	$L__BB10_21;
	atom.global.add.u32 	%r211, [match_count], 1;
	mul.wide.u32 	%rd276, %r211, 4;
	add.s64 	%rd277, %rd18, %rd276;
	st.global.u32 	[%rd277], %r386;
$L__BB10_21:
	add.s32 	%r382, %r382, 1;
	add.s32 	%r386, %r386, 1;
	add.s32 	%r385, %r385, 2;
	setp.ne.s32 	%p16, %r382, 16;
	@%p16 bra 	$L__BB10_17;
$L__BB10_22:
	shl.b32 	%r212, %r390, 9;
	mov.u32 	%r213, scodon_header;
	add.s32 	%r214, %r213, %r212;
	shl.b32 	%r215, %r3, 2;
	add.s32 	%r216, %r214, %r215;
	st.shared.u32 	[%r216], %r17;
	bar.sync 	0;
	add.s32 	%r217, %r390, 1;
	setp.gt.u32 	%p17, %r217, 255;
	@%p17 bra 	$L__BB10_89;
	ld.const.u64 	%rd24, [test_bit_64];
	ld.const.u32 	%r45, [max_match_count];
	ld.const.u32 	%r46, [character_count];
	ld.const.u64 	%rd278, [match];
	cvta.to.global.u64 	%rd25, %rd278;
	shl.b32 	%r218, %r1, 19;
	shl.b32 	%r219, %r3, 12;
	add.s32 	%r220, %r218, %r219;
	shl.b32 	%r221, %r390, 4;
	add.s32 	%r222, %r220, %r221;
	add.s32 	%r389, %r222, 17;
	mov.u64 	%rd283, mask_array_64;
$L__BB10_24:
	add.s32 	%r388, %r388, 128;
	mul.wide.u32 	%rd279, %r388, 4;
	add.s64 	%rd280, %rd6, %rd279;
	ld.global.u32 	%r59, [%rd280];
	shl.b32 	%r223, %r59, 3;
	cvt.u64.u32 	%rd281, %r223;
	and.b64  	%rd282, %rd281, 24;
	add.s64 	%rd284, %rd283, %rd282;
	ld.const.u64 	%rd285, [%rd284];
	shl.b64 	%rd286, %rd626, 1;
	or.b64  	%rd30, %rd285, %rd286;
	and.b64  	%rd287, %rd30, %rd24;
	setp.ne.s64 	%p18, %rd287, 0;
	@%p18 bra 	$L__BB10_28;
	ld.volatile.global.u32 	%r224, [match_count];
	setp.ge.u32 	%p19, %r224, %r45;
	@%p19 bra 	$L__BB10_28;
	add.s32 	%r60, %r389, -1;
	setp.gt.u32 	%p20, %r60, %r46;
	@%p20 bra 	$L__BB10_28;
	atom.global.add.u32 	%r225, [match_count], 1;
	mul.wide.u32 	%rd288, %r225, 4;
	add.s64 	%rd289, %rd25, %rd288;
	st.global.u32 	[%rd289], %r60;
$L__BB10_28:
	shl.b32 	%r226, %r59, 1;
	cvt.u64.u32 	%rd290, %r226;
	and.b64  	%rd291, %rd290, 24;
	add.s64 	%rd293, %rd283, %rd291;
	ld.const.u64 	%rd294, [%rd293];
	shl.b64 	%rd295, %rd30, 1;
	or.b64  	%rd31, %rd294, %rd295;
	and.b64  	%rd296, %rd31, %rd24;
	setp.ne.s64 	%p21, %rd296, 0;
	@%p21 bra 	$L__BB10_32;
	ld.volatile.global.u32 	%r227, [match_count];
	setp.ge.u32 	%p22, %r227, %r45;
	@%p22 bra 	$L__BB10_32;
	add.s32 	%r228, %r389, -1;
	setp.ge.u32 	%p23, %r228, %r46;
	@%p23 bra 	$L__BB10_32;
	atom.global.add.u32 	%r229, [match_count], 1;
	mul.wide.u32 	%rd297, %r229, 4;
	add.s64 	%rd298, %rd25, %rd297;
	st.global.u32 	[%rd298], %r389;
$L__BB10_32:
	shr.u32 	%r230, %r59, 1;
	cvt.u64.u32 	%rd299, %r230;
	and.b64  	%rd300, %rd299, 24;
	add.s64 	%rd302, %rd283, %rd300;
	ld.const.u64 	%rd303, [%rd302];
	shl.b64 	%rd304, %rd31, 1;
	or.b64  	%rd32, %rd303, %rd304;
	and.b64  	%rd305, %rd32, %rd24;
	setp.ne.s64 	%p24, %rd305, 0;
	@%p24 bra 	$L__BB10_36;
	ld.volatile.global.u32 	%r231, [match_count];
	setp.ge.u32 	%p25, %r231, %r45;
	@%p25 bra 	$L__BB10_36;
	add.s32 	%r61, %r389, 1;
	setp.gt.u32 	%p26, %r61, %r46;
	@%p26 bra 	$L__BB10_36;
	atom.global.add.u32 	%r232, [match_count], 1;
	mul.wide.u32 	%rd306, %r232, 4;
	add.s64 	%rd307, %rd25, %rd306;
	st.global.u32 	[%rd307], %r61;
$L__BB10_36:
	shr.u32 	%r233, %r59, 3;
	cvt.u64.u32 	%rd308, %r233;
	and.b64  	%rd309, %rd308, 24;
	add.s64 	%rd311, %rd283, %rd309;
	ld.const.u64 	%rd312, [%rd311];
	shl.b64 	%rd313, %rd32, 1;
	or.b64  	%rd33, %rd312, %rd313;
	and.b64  	%rd314, %rd33, %rd24;
	setp.ne.s64 	%p27, %rd314, 0;
	@%p27 bra 	$L__BB10_40;
	ld.volatile.global.u32 	%r234, [match_count];
	setp.ge.u32 	%p28, %r234, %r45;
	@%p28 bra 	$L__BB10_40;
	add.s32 	%r62, %r389, 2;
	setp.gt.u32 	%p29, %r62, %r46;
	@%p29 bra 	$L__BB10_40;
	atom.global.add.u32 	%r235, [match_count], 1;
	mul.wide.u32 	%rd315, %r235, 4;
	add.s64 	%rd316, %rd25, %rd315;
	st.global.u32 	[%rd316], %r62;
$L__BB10_40:
	shr.u32 	%r236, %r59, 5;
	cvt.u64.u32 	%rd317, %r236;
	and.b64  	%rd318, %rd317, 24;
	add.s64 	%rd320, %rd283, %rd318;
	ld.const.u64 	%rd321, [%rd320];
	shl.b64 	%rd322, %rd33, 1;
	or.b64  	%rd34, %rd321, %rd322;
	and.b64  	%rd323, %rd34, %rd24;
	setp.ne.s64 	%p30, %rd323, 0;
	@%p30 bra 	$L__BB10_44;
	ld.volatile.global.u32 	%r237, [match_count];
	setp.ge.u32 	%p31, %r237, %r45;
	@%p31 bra 	$L__BB10_44;
	add.s32 	%r63, %r389, 3;
	setp.gt.u32 	%p32, %r63, %r46;
	@%p32 bra 	$L__BB10_44;
	atom.global.add.u32 	%r238, [match_count], 1;
	mul.wide.u32 	%rd324, %r238, 4;
	add.s64 	%rd325, %rd25, %rd324;
	st.global.u32 	[%rd325], %r63;
$L__BB10_44:
	shr.u32 	%r239, %r59, 7;
	cvt.u64.u32 	%rd326, %r239;
	and.b64  	%rd327, %rd326, 24;
	add.s64 	%rd329, %rd283, %rd327;
	ld.const.u64 	%rd330, [%rd329];
	shl.b64 	%rd331, %rd34, 1;
	or.b64  	%rd35, %rd330, %rd331;
	and.b64  	%rd332, %rd35, %rd24;
	setp.ne.s64 	%p33, %rd332, 0;
	@%p33 bra 	$L__BB10_48;
	ld.volatile.global.u32 	%r240, [match_count];
	setp.ge.u32 	%p34, %r240, %r45;
	@%p34 bra 	$L__BB10_48;
	add.s32 	%r64, %r389, 4;
	setp.gt.u32 	%p35, %r64, %r46;
	@%p35 bra 	$L__BB10_48;
	atom.global.add.u32 	%r241, [match_count], 1;
	mul.wide.u32 	%rd333, %r241, 4;
	add.s64 	%rd334, %rd25, %rd333;
	st.global.u32 	[%rd334], %r64;
$L__BB10_48:
	shr.u32 	%r242, %r59, 9;
	cvt.u64.u32 	%rd335, %r242;
	and.b64  	%rd336, %rd335, 24;
	add.s64 	%rd338, %rd283, %rd336;
	ld.const.u64 	%rd339, [%rd338];
	shl.b64 	%rd340, %rd35, 1;
	or.b64  	%rd36, %rd339, %rd340;
	and.b64  	%rd341, %rd36, %rd24;
	setp.ne.s64 	%p36, %rd341, 0;
	@%p36 bra 	$L__BB10_52;
	ld.volatile.global.u32 	%r243, [match_count];
	setp.ge.u32 	%p37, %r243, %r45;
	@%p37 bra 	$L__BB10_52;
	add.s32 	%r65, %r389, 5;
	setp.gt.u32 	%p38, %r65, %r46;
	@%p38 bra 	$L__BB10_52;
	atom.global.add.u32 	%r244, [match_count], 1;
	mul.wide.u32 	%rd342, %r244, 4;
	add.s64 	%rd343, %rd25, %rd342;
	st.global.u32 	[%rd343], %r65;
$L__BB10_52:
	shr.u32 	%r245, %r59, 11;
	cvt.u64.u32 	%rd344, %r245;
	and.b64  	%rd345, %rd344, 24;
	add.s64 	%rd347, %rd283, %rd345;
	ld.const.u64 	%rd348, [%rd347];
	shl.b64 	%rd349, %rd36, 1;
	or.b64  	%rd37, %rd348, %rd349;
	and.b64  	%rd350, %rd37, %rd24;
	setp.ne.s64 	%p39, %rd350, 0;
	@%p39 bra 	$L__BB10_56;
	ld.volatile.global.u32 	%r246, [match_count];
	setp.ge.u32 	%p40, %r246, %r45;
	@%p40 bra 	$L__BB10_56;
	add.s32 	%r66, %r389, 6;
	setp.gt.u32 	%p41, %r66, %r46;
	@%p41 bra 	$L__BB10_56;
	atom.global.add.u32 	%r247, [match_count], 1;
	mul.wide.u32 	%rd351, %r247, 4;
	add.s64 	%rd352, %rd25, %rd351;
	st.global.u32 	[%rd352], %r66;
$L__BB10_56:
	shr.u32 	%r248, %r59, 13;
	cvt.u64.u32 	%rd353, %r248;
	and.b64  	%rd354, %rd353, 24;
	add.s64 	%rd356, %rd283, %rd354;
	ld.const.u64 	%rd357, [%rd356];
	shl.b64 	%rd358, %rd37, 1;
	or.b64  	%rd38, %rd357, %rd358;
	and.b64  	%rd359, %rd38, %rd24;
	setp.ne.s64 	%p42, %rd359, 0;
	@%p42 bra 	$L__BB10_60;
	ld.volatile.global.u32 	%r249, [match_count];
	setp.ge.u32 	%p43, %r249, %r45;
	@%p43 bra 	$L__BB10_60;
	add.s32 	%r67, %r389, 7;
	setp.gt.u32 	%p44, %r67, %r46;
	@%p44 bra 	$L__BB10_60;
	atom.global.add.u32 	%r250, [match_count], 1;
	mul.wide.u32 	%rd360, %r250, 4;
	add.s64 	%rd361, %rd25, %rd360;
	st.global.u32 	[%rd361], %r67;
$L__BB10_60:
	shr.u32 	%r251, %r59, 15;
	cvt.u64.u32 	%rd362, %r251;
	and.b64  	%rd363, %rd362, 24;
	add.s64 	%rd365, %rd283, %rd363;
	ld.const.u64 	%rd366, [%rd365];
	shl.b64 	%rd367, %rd38, 1;
	or.b64  	%rd39, %rd366, %rd367;
	and.b64  	%rd368, %rd39, %rd24;
	setp.ne.s64 	%p45, %rd368, 0;
	@%p45 bra 	$L__BB10_64;
	ld.volatile.global.u32 	%r252, [match_count];
	setp.ge.u32 	%p46, %r252, %r45;
	@%p46 bra 	$L__BB10_64;
	add.s32 	%r68, %r389, 8;
	setp.gt.u32 	%p47, %r68, %r46;
	@%p47 bra 	$L__BB10_64;
	atom.global.add.u32 	%r253, [match_count], 1;
	mul.wide.u32 	%rd369, %r253, 4;
	add.s64 	%rd370, %rd25, %rd369;
	st.global.u32 	[%rd370], %r68;
$L__BB10_64:
	shr.u32 	%r254, %r59, 17;
	cvt.u64.u32 	%rd371, %r254;
	and.b64  	%rd372, %rd371, 24;
	add.s64 	%rd374, %rd283, %rd372;
	ld.const.u64 	%rd375, [%rd374];
	shl.b64 	%rd376, %rd39, 1;
	or.b64  	%rd40, %rd375, %rd376;
	and.b64  	%rd377, %rd40, %rd24;
	setp.ne.s64 	%p48, %rd377, 0;
	@%p48 bra 	$L__BB10_68;
	ld.volatile.global.u32 	%r255, [match_count];
	setp.ge.u32 	%p49, %r255, %r45;
	@%p49 bra 	$L__BB10_68;
	add.s32 	%r69, %r389, 9;
	setp.gt.u32 	%p50, %r69, %r46;
	@%p50 bra 	$L__BB10_68;
	atom.global.add.u32 	%r256, [match_count], 1;
	mul.wide.u32 	%rd378, %r256, 4;
	add.s64 	%rd379, %rd25, %rd378;
	st.global.u32 	[%rd379], %r69;
$L__BB10_68:
	shr.u32 	%r257, %r59, 19;
	cvt.u64.u32 	%rd380, %r257;
	and.b64  	%rd381, %rd380, 24;
	add.s64 	%rd383, %rd283, %rd381;
	ld.const.u64 	%rd384, [%rd383];
	shl.b64 	%rd385, %rd40, 1;
	or.b64  	%rd41, %rd384, %rd385;
	and.b64  	%rd386, %rd41, %rd24;
	setp.ne.s64 	%p51, %rd386, 0;
	@%p51 bra 	$L__BB10_72;
	ld.volatile.global.u32 	%r258, [match_count];
	setp.ge.u32 	%p52, %r258, %r45;
	@%p52 bra 	$L__BB10_72;
	add.s32 	%r70, %r389, 10;
	setp.gt.u32 	%p53, %r70, %r46;
	@%p53 bra 	$L__BB10_72;
	atom.global.add.u32 	%r259, [match_count], 1;
	mul.wide.u32 	%rd387, %r259, 4;
	add.s64 	%rd388, %rd25, %rd387;
	st.global.u32 	[%rd388], %r70;
$L__BB10_72:
	shr.u32 	%r260, %r59, 21;
	cvt.u64.u32 	%rd389, %r260;
	and.b64  	%rd390, %rd389, 24;
	add.s64 	%rd392, %rd283, %rd390;
	ld.const.u64 	%rd393, [%rd392];
	shl.b64 	%rd394, %rd41, 1;
	or.b64  	%rd42, %rd393, %rd394;
	and.b64  	%rd395, %rd42, %rd24;
	setp.ne.s64 	%p54, %rd395, 0;
	@%p54 bra 	$L__BB10_76;
	ld.volatile.global.u32 	%r261, [match_count];
	setp.ge.u32 	%p55, %r261, %r45;
	@%p55 bra 	$L__BB10_76;
	add.s32 	%r71, %r389, 11;
	setp.gt.u32 	%p56, %r71, %r46;
	@%p56 bra 	$L__BB10_76;
	atom.global.add.u32 	%r262, [match_count], 1;
	mul.wide.u32 	%rd396, %r262, 4;
	add.s64 	%rd397, %rd25, %rd396;
	st.global.u32 	[%rd397], %r71;
$L__BB10_76:
	shr.u32 	%r263, %r59, 23;
	cvt.u64.u32 	%rd398, %r263;
	and.b64  	%rd399, %rd398, 24;
	add.s64 	%rd401, %rd283, %rd399;
	ld.const.u64 	%rd402, [%rd401];
	shl.b64 	%rd403, %rd42, 1;
	or.b64  	%rd43, %rd402, %rd403;
	and.b64  	%rd404, %rd43, %rd24;
	setp.ne.s64 	%p57, %rd404, 0;
	@%p57 bra 	$L__BB10_80;
	ld.volatile.global.u32 	%r264, [match_count];
	setp.ge.u32 	%p58, %r264, %r45;
	@%p58 bra 	$L__BB10_80;
	add.s32 	%r72, %r389, 12;
	setp.gt.u32 	%p59, %r72, %r46;
	@%p59 bra 	$L__BB10_80;
	atom.global.add.u32 	%r265, [match_count], 1;
	mul.wide.u32 	%rd405, %r265, 4;
	add.s64 	%rd406, %rd25, %rd405;
	st.global.u32 	[%rd406], %r72;
$L__BB10_80:
	shr.u32 	%r266, %r59, 25;
	cvt.u64.u32 	%rd407, %r266;
	and.b64  	%rd408, %rd407, 24;
	add.s64 	%rd410, %rd283, %rd408;
	ld.const.u64 	%rd411, [%rd410];
	shl.b64 	%rd412, %rd43, 1;
	or.b64  	%rd44, %rd411, %rd412;
	and.b64  	%rd413, %rd44, %rd24;
	setp.ne.s64 	%p60, %rd413, 0;
	@%p60 bra 	$L__BB10_84;
	ld.volatile.global.u32 	%r267, [match_count];
	setp.ge.u32 	%p61, %r267, %r45;
	@%p61 bra 	$L__BB10_84;
	add.s32 	%r73, %r389, 13;
	setp.gt.u32 	%p62, %r73, %r46;
	@%p62 bra 	$L__BB10_84;
	atom.global.add.u32 	%r268, [match_count], 1;
	mul.wide.u32 	%rd414, %r268, 4;
	add.s64 	%rd415, %rd25, %rd414;
	st.global.u32 	[%rd415], %r73;
$L__BB10_84:
	shr.u32 	%r269, %r59, 30;
	mul.wide.u32 	%rd416, %r269, 8;
	add.s64 	%rd418, %rd283, %rd416;
	ld.const.u64 	%rd419, [%rd418];
	shl.b64 	%rd420, %rd44, 1;
	or.b64  	%rd626, %rd419, %rd420;
	and.b64  	%rd421, %rd626, %rd24;
	setp.ne.s64 	%p63, %rd421, 0;
	@%p63 bra 	$L__BB10_88;
	ld.volatile.global.u32 	%r270, [match_count];
	setp.ge.u32 	%p64, %r270, %r45;
	@%p64 bra 	$L__BB10_88;
	add.s32 	%r74, %r389, 14;
	setp.gt.u32 	%p65, %r74, %r46;
	@%p65 bra 	$L__BB10_88;
	atom.global.add.u32 	%r271, [match_count], 1;
	mul.wide.u32 	%rd422, %r271, 4;
	add.s64 	%rd423, %rd25, %rd422;
	st.global.u32 	[%rd423], %r74;
$L__BB10_88:
	add.s32 	%r390, %r390, 1;
	add.s32 	%r389, %r389, 16;
	setp.eq.s32 	%p66, %r390, 255;
	@%p66 bra 	$L__BB10_89;
	bra.uni 	$L__BB10_24;
$L__BB10_89:
	setp.eq.s32 	%p67, %r5, 1;
	mov.b32 	%r396, 0;
	@%p67 bra 	$L__BB10_157;
	mov.u32 	%r273, %ntid.x;
	add.s32 	%r48, %r273, -1;
	ld.const.u64 	%rd27, [test_bit_64];
	ld.const.u32 	%r49, [max_match_count];
	ld.const.u32 	%r50, [character_count];
	ld.const.u64 	%rd424, [match];
	cvta.to.global.u64 	%rd28, %rd424;
	add.s32 	%r396, %r5, -1;
	add.s32 	%r276, %r215, %r213;
	add.s32 	%r394, %r276, 4;
	neg.s32 	%r393, %r5;
	shl.b32 	%r277, %r1, 19;
	shl.b32 	%r278, %r3, 12;
	add.s32 	%r279, %r277, %r278;
	add.s32 	%r392, %r279, 4097;
	mov.u64 	%rd429, mask_array_64;
	mov.u32 	%r391, %r2;
$L__BB10_91:
	setp.ne.s32 	%p68, %r3, %r48;
	@%p68 bra 	$L__BB10_93;
	add.s32 	%r280, %r391, 32768;
	mul.wide.u32 	%rd425, %r280, 4;
	add.s64 	%rd426, %rd6, %rd425;
	ld.global.u32 	%r395, [%rd426];
	bra.uni 	$L__BB10_94;
$L__BB10_93:
	ld.shared.u32 	%r395, [%r394];
$L__BB10_94:
	add.s32 	%r84, %r392, -1;
	shl.b32 	%r281, %r395, 3;
	cvt.u64.u32 	%rd427, %r281;
	and.b64  	%rd428, %rd427, 24;
	add.s64 	%rd430, %rd429, %rd428;
	ld.const.u64 	%rd431, [%rd430];
	shl.b64 	%rd432, %rd626, 1;
	or.b64  	%rd47, %rd431, %rd432;
	and.b64  	%rd433, %rd47, %rd27;
	setp.ne.s64 	%p69, %rd433, 0;
	@%p69 bra 	$L__BB10_97;
	ld.volatile.global.u32 	%r282, [match_count];
	setp.ge.u32 	%p70, %r282, %r49;
	setp.gt.u32 	%p71, %r84, %r50;
	or.pred  	%p72, %p70, %p71;
	@%p72 bra 	$L__BB10_97;
	atom.global.add.u32 	%r283, [match_count], 1;
	mul.wide.u32 	%rd434, %r283, 4;
	add.s64 	%rd435, %rd28, %rd434;
	st.global.u32 	[%rd435], %r84;
$L__BB10_97:
	shl.b32 	%r284, %r395, 1;
	cvt.u64.u32 	%rd436, %r284;
	and.b64  	%rd437, %rd436, 24;
	add.s64 	%rd439, %rd429, %rd437;
	ld.const.u64 	%rd440, [%rd439];
	shl.b64 	%rd441, %rd47, 1;
	or.b64  	%rd48, %rd440, %rd441;
	and.b64  	%rd442, %rd48, %rd27;
	setp.ne.s64 	%p73, %rd442, 0;
	@%p73 bra 	$L__BB10_100;
	ld.volatile.global.u32 	%r285, [match_count];
	setp.ge.u32 	%p74, %r285, %r49;
	setp.ge.u32 	%p75, %r84, %r50;
	or.pred  	%p76, %p74, %p75;
	@%p76 bra 	$L__BB10_100;
	atom.global.add.u32 	%r286, [match_count], 1;
	mul.wide.u32 	%rd443, %r286, 4;
	add.s64 	%rd444, %rd28, %rd443;
	st.global.u32 	[%rd444], %r392;
$L__BB10_100:
	shr.u32 	%r287, %r395, 1;
	cvt.u64.u32 	%rd445, %r287;
	and.b64  	%rd446, %rd445, 24;
	add.s64 	%rd448, %rd429, %rd446;
	ld.const.u64 	%rd449, [%rd448];
	shl.b64 	%rd450, %rd48, 1;
	or.b64  	%rd49, %rd449, %rd450;
	and.b64  	%rd451, %rd49, %rd27;
	setp.ne.s64 	%p77, %rd451, 0;
	@%p77 bra 	$L__BB10_104;
	ld.volatile.global.u32 	%r288, [match_count];
	setp.ge.u32 	%p78, %r288, %r49;
	@%p78 bra 	$L__BB10_104;
	add.s32 	%r85, %r392, 1;
	setp.gt.u32 	%p79, %r85, %r50;
	@%p79 bra 	$L__BB10_104;
	atom.global.add.u32 	%r289, [match_count], 1;
	mul.wide.u32 	%rd452, %r289, 4;
	add.s64 	%rd453, %rd28, %rd452;
	st.global.u32 	[%rd453], %r85;
$L__BB10_104:
	shr.u32 	%r290, %r395, 3;
	cvt.u64.u32 	%rd454, %r290;
	and.b64  	%rd455, %rd454, 24;
	add.s64 	%rd457, %rd429, %rd455;
	ld.const.u64 	%rd458, [%rd457];
	shl.b64 	%rd459, %rd49, 1;
	or.b64  	%rd50, %rd458, %rd459;
	and.b64  	%rd460, %rd50, %rd27;
	setp.ne.s64 	%p80, %rd460, 0;
	@%p80 bra 	$L__BB10_108;
	ld.volatile.global.u32 	%r291, [match_count];
	setp.ge.u32 	%p81, %r291, %r49;
	@%p81 bra 	$L__BB10_108;
	add.s32 	%r86, %r392, 2;
	setp.gt.u32 	%p82, %r86, %r50;
	@%p82 bra 	$L__BB10_108;
	atom.global.add.u32 	%r292, [match_count], 1;
	mul.wide.u32 	%rd461, %r292, 4;
	add.s64 	%rd462, %rd28, %rd461;
	st.global.u32 	[%rd462], %r86;
$L__BB10_108:
	shr.u32 	%r293, %r395, 5;
	cvt.u64.u32 	%rd463, %r293;
	and.b64  	%rd464, %rd463, 24;
	add.s64 	%rd466, %rd429, %rd464;
	ld.const.u64 	%rd467, [%rd466];
	shl.b64 	%rd468, %rd50, 1;
	or.b64  	%rd51, %rd467, %rd468;
	and.b64  	%rd469, %rd51, %rd27;
	setp.ne.s64 	%p83, %rd469, 0;
	@%p83 bra 	$L__BB10_112;
	ld.volatile.global.u32 	%r294, [match_count];
	setp.ge.u32 	%p84, %r294, %r49;
	@%p84 bra 	$L__BB10_112;
	add.s32 	%r87, %r392, 3;
	setp.gt.u32 	%p85, %r87, %r50;
	@%p85 bra 	$L__BB10_112;
	atom.global.add.u32 	%r295, [match_count], 1;
	mul.wide.u32 	%rd470, %r295, 4;
	add.s64 	%rd471, %rd28, %rd470;
	st.global.u32 	[%rd471], %r87;
$L__BB10_112:
	shr.u32 	%r296, %r395, 7;
	cvt.u64.u32 	%rd472, %r296;
	and.b64  	%rd473, %rd472, 24;
	add.s64 	%rd475, %rd429, %rd473;
	ld.const.u64 	%rd476, [%rd475];
	shl.b64 	%rd477, %rd51, 1;
	or.b64  	%rd52, %rd476, %rd477;
	and.b64  	%rd478, %rd52, %rd27;
	setp.ne.s64 	%p86, %rd478, 0;
	@%p86 bra 	$L__BB10_116;
	ld.volatile.global.u32 	%r297, [match_count];
	setp.ge.u32 	%p87, %r297, %r49;
	@%p87 bra 	$L__BB10_116;
	add.s32 	%r88, %r392, 4;
	setp.gt.u32 	%p88, %r88, %r50;
	@%p88 bra 	$L__BB10_116;
	atom.global.add.u32 	%r298, [match_count], 1;
	mul.wide.u32 	%rd479, %r298, 4;
	add.s64 	%rd480, %rd28, %rd479;
	st.global.u32 	[%rd480], %r88;
$L__BB10_116:
	shr.u32 	%r299, %r395, 9;
	cvt.u64.u32 	%rd481, %r299;
	and.b64  	%rd482, %rd481, 24;
	add.s64 	%rd484, %rd429, %rd482;
	ld.const.u64 	%rd485, [%rd484];
	shl.b64 	%rd486, %rd52, 1;
	or.b64  	%rd53, %rd485, %rd486;
	and.b64  	%rd487, %rd53, %rd27;
	setp.ne.s64 	%p89, %rd487, 0;
	@%p89 bra 	$L__BB10_120;
	ld.volatile.global.u32 	%r300, [match_count];
	setp.ge.u32 	%p90, %r300, %r49;
	@%p90 bra 	$L__BB10_120;
	add.s32 	%r89, %r392, 5;
	setp.gt.u32 	%p91, %r89, %r50;
	@%p91 bra 	$L__BB10_120;
	atom.global.add.u32 	%r301, [match_count], 1;
	mul.wide.u32 	%rd488, %r301, 4;
	add.s64 	%rd489, %rd28, %rd488;
	st.global.u32 	[%rd489], %r89;
$L__BB10_120:
	shr.u32 	%r302, %r395, 11;
	cvt.u64.u32 	%rd490, %r302;
	and.b64  	%rd491, %rd490, 24;
	add.s64 	%rd493, %rd429, %rd491;
	ld.const.u64 	%rd494, [%rd493];
	shl.b64 	%rd495, %rd53, 1;
	or.b64  	%rd54, %rd494, %rd495;
	and.b64  	%rd496, %rd54, %rd27;
	setp.ne.s64 	%p92, %rd496, 0;
	@%p92 bra 	$L__BB10_124;
	ld.volatile.global.u32 	%r303, [match_count];
	setp.ge.u32 	%p93, %r303, %r49;
	@%p93 bra 	$L__BB10_124;
	add.s32 	%r90, %r392, 6;
	setp.gt.u32 	%p94, %r90, %r50;
	@%p94 bra 	$L__BB10_124;
	atom.global.add.u32 	%r304, [match_count], 1;
	mul.wide.u32 	%rd497, %r304, 4;
	add.s64 	%rd498, %rd28, %rd497;
	st.global.u32 	[%rd498], %r90;
$L__BB10_124:
	shr.u32 	%r305, %r395, 13;
	cvt.u64.u32 	%rd499, %r305;
	and.b64  	%rd500, %rd499, 24;
	add.s64 	%rd502, %rd429, %rd500;
	ld.const.u64 	%rd503, [%rd502];
	shl.b64 	%rd504, %rd54, 1;
	or.b64  	%rd55, %rd503, %rd504;
	and.b64  	%rd505, %rd55, %rd27;
	setp.ne.s64 	%p95, %rd505, 0;
	@%p95 bra 	$L__BB10_128;
	ld.volatile.global.u32 	%r306, [match_count];
	setp.ge.u32 	%p96, %r306, %r49;
	@%p96 bra 	$L__BB10_128;
	add.s32 	%r91, %r392, 7;
	setp.gt.u32 	%p97, %r91, %r50;
	@%p97 bra 	$L__BB10_128;
	atom.global.add.u32 	%r307, [match_count], 1;
	mul.wide.u32 	%rd506, %r307, 4;
	add.s64 	%rd507, %rd28, %rd506;
	st.global.u32 	[%rd507], %r91;
$L__BB10_128:
	shr.u32 	%r308, %r395, 15;
	cvt.u64.u32 	%rd508, %r308;
	and.b64  	%rd509, %rd508, 24;
	add.s64 	%rd511, %rd429, %rd509;
	ld.const.u64 	%rd512, [%rd511];
	shl.b64 	%rd513, %rd55, 1;
	or.b64  	%rd56, %rd512, %rd513;
	and.b64  	%rd514, %rd56, %rd27;
	setp.ne.s64 	%p98, %rd514, 0;
	@%p98 bra 	$L__BB10_132;
	ld.volatile.global.u32 	%r309, [match_count];
	setp.ge.u32 	%p99, %r309, %r49;
	@%p99 bra 	$L__BB10_132;
	add.s32 	%r92, %r392, 8;
	setp.gt.u32 	%p100, %r92, %r50;
	@%p100 bra 	$L__BB10_132;
	atom.global.add.u32 	%r310, [match_count], 1;
	mul.wide.u32 	%rd515, %r310, 4;
	add.s64 	%rd516, %rd28, %rd515;
	st.global.u32 	[%rd516], %r92;
$L__BB10_132:
	shr.u32 	%r311, %r395, 17;
	cvt.u64.u32 	%rd517, %r311;
	and.b64  	%rd518, %rd517, 24;
	add.s64 	%rd520, %rd429, %rd518;
	ld.const.u64 	%rd521, [%rd520];
	shl.b64 	%rd522, %rd56, 1;
	or.b64  	%rd57, %rd521, %rd522;
	and.b64  	%rd523, %rd57, %rd27;
	setp.ne.s64 	%p101, %rd523, 0;
	@%p101 bra 	$L__BB10_136;
	ld.volatile.global.u32 	%r312, [match_count];
	setp.ge.u32 	%p102, %r312, %r49;
	@%p102 bra 	$L__BB10_136;
	add.s32 	%r93, %r392, 9;
	setp.gt.u32 	%p103, %r93, %r50;
	@%p103 bra 	$L__BB10_136;
	atom.global.add.u32 	%r313, [match_count], 1;
	mul.wide.u32 	%rd524, %r313, 4;
	add.s64 	%rd525, %rd28, %rd524;
	st.global.u32 	[%rd525], %r93;
$L__BB10_136:
	shr.u32 	%r314, %r395, 19;
	cvt.u64.u32 	%rd526, %r314;
	and.b64  	%rd527, %rd526, 24;
	add.s64 	%rd529, %rd429, %rd527;
	ld.const.u64 	%rd530, [%rd529];
	shl.b64 	%rd531, %rd57, 1;
	or.b64  	%rd58, %rd530, %rd531;
	and.b64  	%rd532, %rd58, %rd27;
	setp.ne.s64 	%p104, %rd532, 0;
	@%p104 bra 	$L__BB10_140;
	ld.volatile.global.u32 	%r315, [match_count];
	setp.ge.u32 	%p105, %r315, %r49;
	@%p105 bra 	$L__BB10_140;
	add.s32 	%r94, %r392, 10;
	setp.gt.u32 	%p106, %r94, %r50;
	@%p106 bra 	$L__BB10_140;
	atom.global.add.u32 	%r316, [match_count], 1;
	mul.wide.u32 	%rd533, %r316, 4;
	add.s64 	%rd534, %rd28, %rd533;
	st.global.u32 	[%rd534], %r94;
$L__BB10_140:
	shr.u32 	%r317, %r395, 21;
	cvt.u64.u32 	%rd535, %r317;
	and.b64  	%rd536, %rd535, 24;
	add.s64 	%rd538, %rd429, %rd536;
	ld.const.u64 	%rd539, [%rd538];
	shl.b64 	%rd540, %rd58, 1;
	or.b64  	%rd59, %rd539, %rd540;
	and.b64  	%rd541, %rd59, %rd27;
	setp.ne.s64 	%p107, %rd541, 0;
	@%p107 bra 	$L__BB10_144;
	ld.volatile.global.u32 	%r318, [match_count];
	setp.ge.u32 	%p108, %r318, %r49;
	@%p108 bra 	$L__BB10_144;
	add.s32 	%r95, %r392, 11;
	setp.gt.u32 	%p109, %r95, %r50;
	@%p109 bra 	$L__BB10_144;
	atom.global.add.u32 	%r319, [match_count], 1;
	mul.wide.u32 	%rd542, %r319, 4;
	add.s64 	%rd543, %rd28, %rd542;
	st.global.u32 	[%rd543], %r95;
$L__BB10_144:
	shr.u32 	%r320, %r395, 23;
	cvt.u64.u32 	%rd544, %r320;
	and.b64  	%rd545, %rd544, 24;
	add.s64 	%rd547, %rd429, %rd545;
	ld.const.u64 	%rd548, [%rd547];
	shl.b64 	%rd549, %rd59, 1;
	or.b64  	%rd60, %rd548, %rd549;
	and.b64  	%rd550, %rd60, %rd27;
	setp.ne.s64 	%p110, %rd550, 0;
	@%p110 bra 	$L__BB10_148;
	ld.volatile.global.u32 	%r321, [match_count];
	setp.ge.u32 	%p111, %r321, %r49;
	@%p111 bra 	$L__BB10_148;
	add.s32 	%r96, %r392, 12;
	setp.gt.u32 	%p112, %r96, %r50;
	@%p112 bra 	$L__BB10_148;
	atom.global.add.u32 	%r322, [match_count], 1;
	mul.wide.u32 	%rd551, %r322, 4;
	add.s64 	%rd552, %rd28, %rd551;
	st.global.u32 	[%rd552], %r96;
$L__BB10_148:
	shr.u32 	%r323, %r395, 25;
	cvt.u64.u32 	%rd553, %r323;
	and.b64  	%rd554, %rd553, 24;
	add.s64 	%rd556, %rd429, %rd554;
	ld.const.u64 	%rd557, [%rd556];
	shl.b64 	%rd558, %rd60, 1;
	or.b64  	%rd61, %rd557, %rd558;
	and.b64  	%rd559, %rd61, %rd27;
	setp.ne.s64 	%p113, %rd559, 0;
	@%p113 bra 	$L__BB10_152;
	ld.volatile.global.u32 	%r324, [match_count];
	setp.ge.u32 	%p114, %r324, %r49;
	@%p114 bra 	$L__BB10_152;
	add.s32 	%r97, %r392, 13;
	setp.gt.u32 	%p115, %r97, %r50;
	@%p115 bra 	$L__BB10_152;
	atom.global.add.u32 	%r325, [match_count], 1;
	mul.wide.u32 	%rd560, %r325, 4;
	add.s64 	%rd561, %rd28, %rd560;
	st.global.u32 	[%rd561], %r97;
$L__BB10_152:
	shr.u32 	%r326, %r395, 30;
	mul.wide.u32 	%rd562, %r326, 8;
	add.s64 	%rd564, %rd429, %rd562;
	ld.const.u64 	%rd565, [%rd564];
	shl.b64 	%rd566, %rd61, 1;
	or.b64  	%rd626, %rd565, %rd566;
	and.b64  	%rd567, %rd626, %rd27;
	setp.ne.s64 	%p116, %rd567, 0;
	@%p116 bra 	$L__BB10_156;
	ld.volatile.global.u32 	%r327, [match_count];
	setp.ge.u32 	%p117, %r327, %r49;
	@%p117 bra 	$L__BB10_156;
	add.s32 	%r98, %r392, 14;
	setp.gt.u32 	%p118, %r98, %r50;
	@%p118 bra 	$L__BB10_156;
	atom.global.add.u32 	%r328, [match_count], 1;
	mul.wide.u32 	%rd568, %r328, 4;
	add.s64 	%rd569, %rd28, %rd568;
	st.global.u32 	[%rd569], %r98;
$L__BB10_156:
	add.s32 	%r394, %r394, 512;
	add.s32 	%r393, %r393, 1;
	add.s32 	%r392, %r392, 16;
	add.s32 	%r391, %r391, 128;
	setp.ne.s32 	%p119, %r393, -1;
	@%p119 bra 	$L__BB10_91;
$L__BB10_157:
	mov.u32 	%r329, %ntid.x;
	add.s32 	%r330, %r329, -1;
	setp.ne.s32 	%p120, %r3, %r330;
	@%p120 bra 	$L__BB10_159;
	shl.b32 	%r336, %r396, 7;
	add.s32 	%r337, %r2, %r336;
	add.s32 	%r338, %r337, 32768;
	mul.wide.u32 	%rd570, %r338, 4;
	add.s64 	%rd571, %rd6, %rd570;
	ld.global.u32 	%r397, [%rd571];
	bra.uni 	$L__BB10_160;
$L__BB10_159:
	shl.b32 	%r331, %r396, 9;
	add.s32 	%r333, %r213, %r331;
	add.s32 	%r335, %r333, %r215;
	ld.shared.u32 	%r397, [%r335+4];
$L__BB10_160:
	setp.eq.s32 	%p121, %r18, %r19;
	@%p121 bra 	$L__BB10_187;
	ld.const.u64 	%rd64, [test_bit_64];
	ld.const.u32 	%r107, [max_match_count];
	ld.const.u32 	%r108, [character_count];
	ld.const.u64 	%rd572, [match];
	cvta.to.global.u64 	%rd65, %rd572;
	sub.s32 	%r340, %r18, %r19;
	max.u32 	%r109, %r340, 1;
	and.b32  	%r110, %r109, 3;
	setp.lt.u32 	%p122, %r340, 4;
	mov.b32 	%r401, 0;
	@%p122 bra 	$L__BB10_180;
	and.b32  	%r401, %r109, -4;
	neg.s32 	%r400, %r401;
	shl.b32 	%r342, %r1, 19;
	shl.b32 	%r343, %r3, 12;
	add.s32 	%r344, %r342, %r343;
	shl.b32 	%r345, %r396, 4;
	add.s32 	%r346, %r344, %r345;
	add.s32 	%r398, %r346, 4096;
	mov.b32 	%r399, 4;
	mov.u64 	%rd575, mask_array_64;
$L__BB10_163:
	add.s32 	%r347, %r399, -4;
	shr.u32 	%r348, %r397, %r347;
	shl.b32 	%r349, %r348, 3;
	cvt.u64.u32 	%rd573, %r349;
	and.b64  	%rd574, %rd573, 24;
	add.s64 	%rd576, %rd575, %rd574;
	ld.const.u64 	%rd577, [%rd576];
	shl.b64 	%rd578, %rd626, 1;
	or.b64  	%rd67, %rd577, %rd578;
	and.b64  	%rd579, %rd67, %rd64;
	setp.ne.s64 	%p123, %rd579, 0;
	@%p123 bra 	$L__BB10_167;
	ld.volatile.global.u32 	%r350, [match_count];
	setp.ge.u32 	%p124, %r350, %r107;
	@%p124 bra 	$L__BB10_167;
	setp.gt.u32 	%p125, %r398, %r108;
	@%p125 bra 	$L__BB10_167;
	atom.global.add.u32 	%r351, [match_count], 1;
	mul.wide.u32 	%rd580, %r351, 4;
	add.s64 	%rd581, %rd65, %rd580;
	st.global.u32 	[%rd581], %r398;
$L__BB10_167:
	add.s32 	%r352, %r399, -2;
	shr.u32 	%r353, %r397, %r352;
	shl.b32 	%r354, %r353, 3;
	cvt.u64.u32 	%rd582, %r354;
	and.b64  	%rd583, %rd582, 24;
	add.s64 	%rd585, %rd575, %rd583;
	ld.const.u64 	%rd586, [%rd585];
	shl.b64 	%rd587, %rd67, 1;
	or.b64  	%rd68, %rd586, %rd587;
	and.b64  	%rd588, %rd68, %rd64;
	setp.ne.s64 	%p126, %rd588, 0;
	@%p126 bra 	$L__BB10_171;
	ld.volatile.global.u32 	%r355, [match_count];
	setp.ge.u32 	%p127, %r355, %r107;
	@%p127 bra 	$L__BB10_171;
	add.s32 	%r117, %r398, 1;
	setp.gt.u32 	%p128, %r117, %r108;
	@%p128 bra 	$L__BB10_171;
	atom.global.add.u32 	%r356, [match_count], 1;
	mul.wide.u32 	%rd589, %r356, 4;
	add.s64 	%rd590, %rd65, %rd589;
	st.global.u32 	[%rd590], %r117;
$L__BB10_171:
	shr.u32 	%r357, %r397, %r399;
	shl.b32 	%r358, %r357, 3;
	cvt.u64.u32 	%rd591, %r358;
	and.b64  	%rd592, %rd591, 24;
	add.s64 	%rd594, %rd575, %rd592;
	ld.const.u64 	%rd595, [%rd594];
	shl.b64 	%rd596, %rd68, 1;
	or.b64  	%rd69, %rd595, %rd596;
	and.b64  	%rd597, %rd69, %rd64;
	setp.ne.s64 	%p129, %rd597, 0;
	@%p129 bra 	$L__BB10_175;
	ld.volatile.global.u32 	%r359, [match_count];
	setp.ge.u32 	%p130, %r359, %r107;
	@%p130 bra 	$L__BB10_175;
	add.s32 	%r118, %r398, 2;
	setp.gt.u32 	%p131, %r118, %r108;
	@%p131 bra 	$L__BB10_175;
	atom.global.add.u32 	%r360, [match_count], 1;
	mul.wide.u32 	%rd598, %r360, 4;
	add.s64 	%rd599, %rd65, %rd598;
	st.global.u32 	[%rd599], %r118;
$L__BB10_175:
	add.s32 	%r361, %r399, 2;
	shr.u32 	%r362, %r397, %r361;
	shl.b32 	%r363, %r362, 3;
	cvt.u64.u32 	%rd600, %r363;
	and.b64  	%rd601, %rd600, 24;
	add.s64 	%rd603, %rd575, %rd601;
	ld.const.u64 	%rd604, [%rd603];
	shl.b64 	%rd605, %rd69, 1;
	or.b64  	%rd626, %rd604, %rd605;
	and.b64  	%rd606, %rd626, %rd64;
	setp.ne.s64 	%p132, %rd606, 0;
	@%p132 bra 	$L__BB10_179;
	ld.volatile.global.u32 	%r364, [match_count];
	setp.ge.u32 	%p133, %r364, %r107;
	@%p133 bra 	$L__BB10_179;
	add.s32 	%r119, %r398, 3;
	setp.gt.u32 	%p134, %r119, %r108;
	@%p134 bra 	$L__BB10_179;
	atom.global.add.u32 	%r365, [match_count], 1;
	mul.wide.u32 	%rd607, %r365, 4;
	add.s64 	%rd608, %rd65, %rd607;
	st.global.u32 	[%rd608], %r119;
$L__BB10_179:
	add.s32 	%r400, %r400, 4;
	add.s32 	%r399, %r399, 8;
	add.s32 	%r398, %r398, 4;
	setp.ne.s32 	%p135, %r400, 0;
	@%p135 bra 	$L__BB10_163;
$L__BB10_180:
	setp.eq.s32 	%p136, %r110, 0;
	@%p136 bra 	$L__BB10_187;
	shl.b32 	%r366, %r1, 19;
	add.s32 	%r367, %r401, %r366;
	shl.b32 	%r368, %r3, 12;
	add.s32 	%r369, %r367, %r368;
	shl.b32 	%r370, %r396, 4;
	add.s32 	%r404, %r369, %r370;
	shl.b32 	%r403, %r401, 1;
	neg.s32 	%r402, %r110;
	mov.u64 	%rd611, mask_array_64;
$L__BB10_182:
	.pragma "nounroll";
	shr.u32 	%r371, %r397, %r403;
	shl.b32 	%r372, %r371, 3;
	cvt.u64.u32 	%rd609, %r372;
	and.b64  	%rd610, %rd609, 24;
	add.s64 	%rd612, %rd611, %rd610;
	ld.const.u64 	%rd613, [%rd612];
	shl.b64 	%rd614, %rd626, 1;
	or.b64  	%rd626, %rd613, %rd614;
	and.b64  	%rd615, %rd626, %rd64;
	setp.ne.s64 	%p137, %rd615, 0;
	@%p137 bra 	$L__BB10_186;
	ld.volatile.global.u32 	%r373, [match_count];
	setp.ge.u32 	%p138, %r373, %r107;
	@%p138 bra 	$L__BB10_186;
	add.s32 	%r130, %r404, 4096;
	setp.gt.u32 	%p139, %r130, %r108;
	@%p139 bra 	$L__BB10_186;
	atom.global.add.u32 	%r374, [match_count], 1;
	mul.wide.u32 	%rd616, %r374, 4;
	add.s64 	%rd617, %rd65, %rd616;
	st.global.u32 	[%rd617], %r130;
$L__BB10_186:
	add.s32 	%r404, %r404, 1;
	add.s32 	%r403, %r403, 2;
	add.s32 	%r402, %r402, 1;
	setp.ne.s32 	%p140, %r402, 0;
	@%p140 bra 	$L__BB10_182;
$L__BB10_187:
	ret;

}
	// .globl	_Z15agrepKernel64K1v
.visible .entry _Z15agrepKernel64K1v()
{
	.reg .pred 	%p<102>;
	.reg .b32 	%r<350>;
	.reg .b64 	%rd<798>;

	mov.u32 	%r1, %ctaid.x;
	shl.b32 	%r2, %r1, 15;
	mov.u32 	%r3, %tid.x;
	or.b32  	%r4, %r2, %r3;
	mad.lo.s32 	%r5, %r3, 255, %r4;
	ld.const.u32 	%r6, [overlapping_scodon_count];
	setp.eq.s32 	%p1, %r6, 1;
	ld.const.u64 	%rd1, [scodon];
	shl.b32 	%r104, %r3, 2;
	mov.u32 	%r105, scodon_header;
	add.s32 	%r7, %r105, %r104;
	mov.b32 	%r329, 0;
	mov.b64 	%rd781, -1;
	mov.b64 	%rd780, -2;
	@%p1 bra 	$L__BB11_3;
	cvta.to.global.u64 	%rd2, %rd1;
	add.s32 	%r329, %r6, -1;
	mov.b64 	%rd780, -2;
	mov.b64 	%rd781, -1;
	mov.b32 	%r328, 0;
$L__BB11_2:
	shl.b32 	%r107, %r328, 7;
	add.s32 	%r108, %r107, %r4;
	mul.wide.u32 	%rd112, %r108, 4;
	add.s64 	%rd113, %rd2, %rd112;
	ld.global.u32 	%r109, [%rd113];
	shl.b32 	%r110, %r109, 3;
	cvt.u64.u32 	%rd114, %r110;
	and.b64  	%rd115, %rd114, 24;
	mov.u64 	%rd116, mask_array_64;
	add.s64 	%rd117, %rd116, %rd115;
	ld.const.u64 	%rd118, [%rd117];
	shl.b64 	%rd119, %rd781, 1;
	or.b64  	%rd120, %rd118, %rd119;
	shl.b64 	%rd121, %rd780, 1;
	or.b64  	%rd122, %rd121, %rd118;
	and.b64  	%rd123, %rd781, %rd120;
	shl.b64 	%rd124, %rd123, 1;
	and.b64  	%rd125, %rd122, %rd124;
	and.b64  	%rd126, %rd125, %rd781;
	shl.b32 	%r111, %r109, 1;
	cvt.u64.u32 	%rd127, %r111;
	and.b64  	%rd128, %rd127, 24;
	add.s64 	%rd129, %rd116, %rd128;
	ld.const.u64 	%rd130, [%rd129];
	shl.b64 	%rd131, %rd120, 1;
	or.b64  	%rd132, %rd130, %rd131;
	shl.b64 	%rd133, %rd126, 1;
	or.b64  	%rd134, %rd133, %rd130;
	and.b64  	%rd135, %rd120, %rd132;
	shl.b64 	%rd136, %rd135, 1;
	and.b64  	%rd137, %rd134, %rd136;
	and.b64  	%rd138, %rd137, %rd120;
	shr.u32 	%r112, %r109, 1;
	cvt.u64.u32 	%rd139, %r112;
	and.b64  	%rd140, %rd139, 24;
	add.s64 	%rd141, %rd116, %rd140;
	ld.const.u64 	%rd142, [%rd141];
	shl.b64 	%rd143, %rd132, 1;
	or.b64  	%rd144, %rd142, %rd143;
	shl.b64 	%rd145, %rd138, 1;
	or.b64  	%rd146, %rd145, %rd142;
	and.b64  	%rd147, %rd132, %rd144;
	shl.b64 	%rd148, %rd147, 1;
	and.b64  	%rd149, %rd146, %rd148;
	and.b64  	%rd150, %rd149, %rd132;
	shr.u32 	%r113, %r109, 3;
	cvt.u64.u32 	%rd151, %r113;
	and.b64  	%rd152, %rd151, 24;
	add.s64 	%rd153, %rd116, %rd152;
	ld.const.u64 	%rd154, [%rd153];
	shl.b64 	%rd155, %rd144, 1;
	or.b64  	%rd156, %rd154, %rd155;
	shl.b64 	%rd157, %rd150, 1;
	or.b64  	%rd158, %rd157, %rd154;
	and.b64  	%rd159, %rd144, %rd156;
	shl.b64 	%rd160, %rd159, 1;
	and.b64  	%rd161, %rd158, %rd160;
	and.b64  	%rd162, %rd161, %rd144;
	shr.u32 	%r114, %r109, 5;
	cvt.u64.u32 	%rd163, %r114;
	and.b64  	%rd164, %rd163, 24;
	add.s64 	%rd165, %rd116, %rd164;
	ld.const.u64 	%rd166, [%rd165];
	shl.b64 	%rd167, %rd156, 1;
	or.b64  	%rd168, %rd166, %rd167;
	shl.b64 	%rd169, %rd162, 1;
	or.b64  	%rd170, %rd169, %rd166;
	and.b64  	%rd171, %rd156, %rd168;
	shl.b64 	%rd172, %rd171, 1;
	and.b64  	%rd173, %rd170, %rd172;
	and.b64  	%rd174, %rd173, %rd156;
	shr.u32 	%r115, %r109, 7;
	cvt.u64.u32 	%rd175, %r115;
	and.b64  	%rd176, %rd175, 24;
	add.s64 	%rd177, %rd116, %rd176;
	ld.const.u64 	%rd178, [%rd177];
	shl.b64 	%rd179, %rd168, 1;
	or.b64  	%rd180, %rd178, %rd179;
	shl.b64 	%rd181, %rd174, 1;
	or.b64  	%rd182, %rd181, %rd178;
	and.b64  	%rd183, %rd168, %rd180;
	shl.b64 	%rd184, %rd183, 1;
	and.b64  	%rd185, %rd182, %rd184;
	and.b64  	%rd186, %rd185, %rd168;
	shr.u32 	%r116, %r109, 9;
	cvt.u64.u32 	%rd187, %r116;
	and.b64  	%rd188, %rd187, 24;
	add.s64 	%rd189, %rd116, %rd188;
	ld.const.u64 	%rd190, [%rd189];
	shl.b64 	%rd191, %rd180, 1;
	or.b64  	%rd192, %rd190, %rd191;
	shl.b64 	%rd193, %rd186, 1;
	or.b64  	%rd194, %rd193, %rd190;
	and.b64  	%rd195, %rd180, %rd192;
	shl.b64 	%rd196, %rd195, 1;
	and.b64  	%rd197, %rd194, %rd196;
	and.b64  	%rd198, %rd197, %rd180;
	shr.u32 	%r117, %r109, 11;
	cvt.u64.u32 	%rd199, %r117;
	and.b64  	%rd200, %rd199, 24;
	add.s64 	%rd201, %rd116, %rd200;
	ld.const.u64 	%rd202, [%rd201];
	shl.b64 	%rd203, %rd192, 1;
	or.b64  	%rd204, %rd202, %rd203;
	shl.b64 	%rd205, %rd198, 1;
	or.b64  	%rd206, %rd205, %rd202;
	and.b64  	%rd207, %rd192, %rd204;
	shl.b64 	%rd208, %rd207, 1;
	and.b64  	%rd209, %rd206, %rd208;
	and.b64  	%rd210, %rd209, %rd192;
	shr.u32 	%r118, %r109, 13;
	cvt.u64.u32 	%rd211, %r118;
	and.b64  	%rd212, %rd211, 24;
	add.s64 	%rd213, %rd116, %rd212;
	ld.const.u64 	%rd214, [%rd213];
	shl.b64 	%rd215, %rd204, 1;
	or.b64  	%rd216, %rd214, %rd215;
	shl.b64 	%rd217, %rd210, 1;
	or.b64  	%rd218, %rd217, %rd214;
	and.b64  	%rd219, %rd204, %rd216;
	shl.b64 	%rd220, %rd219, 1;
	and.b64  	%rd221, %rd218, %rd220;
	and.b64  	%rd222, %rd221, %rd204;
	shr.u32 	%r119, %r109, 15;
	cvt.u64.u32 	%rd223, %r119;
	and.b64  	%rd224, %rd223, 24;
	add.s64 	%rd225, %rd116, %rd224;
	ld.const.u64 	%rd226, [%rd225];
	shl.b64 	%rd227, %rd216, 1;
	or.b64  	%rd228, %rd226, %rd227;
	shl.b64 	%rd229, %rd222, 1;
	or.b64  	%rd230, %rd229, %rd226;
	and.b64  	%rd231, %rd216, %rd228;
	shl.b64 	%rd232, %rd231, 1;
	and.b64  	%rd233, %rd230, %rd232;
	and.b64  	%rd234, %rd233, %rd216;
	shr.u32 	%r120, %r109, 17;
	cvt.u64.u32 	%rd235, %r120;
	and.b64  	%rd236, %rd235, 24;
	add.s64 	%rd237, %rd116, %rd236;
	ld.const.u64 	%rd238, [%rd237];
	shl.b64 	%rd239, %rd228, 1;
	or.b64  	%rd240, %rd238, %rd239;
	shl.b64 	%rd241, %rd234, 1;
	or.b64  	%rd242, %rd241, %rd238;
	and.b64  	%rd243, %rd228, %rd240;
	shl.b64 	%rd244, %rd243, 1;
	and.b64  	%rd245, %rd242, %rd244;
	and.b64  	%rd246, %rd245, %rd228;
	shr.u32 	%r121, %r109, 19;
	cvt.u64.u32 	%rd247, %r121;
	and.b64  	%rd248, %rd247, 24;
	add.s64 	%rd249, %rd116, %rd248;
	ld.const.u64 	%rd250, [%rd249];
	shl.b64 	%rd251, %rd240, 1;
	or.b64  	%rd252, %rd250, %rd251;
	shl.b64 	%rd253, %rd246, 1;
	or.b64  	%rd254, %rd253, %rd250;
	and.b64  	%rd255, %rd240, %rd252;
	shl.b64 	%rd256, %rd255, 1;
	and.b64  	%rd257, %rd254, %rd256;
	and.b64  	%rd258, %rd257, %rd240;
	shr.u32 	%r122, %r109, 21;
	cvt.u64.u32 	%rd259, %r122;
	and.b64  	%rd260, %rd259, 24;
	add.s64 	%rd261, %rd116, %rd260;
	ld.const.u64 	%rd262, [%rd261];
	shl.b64 	%rd263, %rd252, 1;
	or.b64  	%rd264, %rd262, %rd263;
	shl.b64 	%rd265, %rd258, 1;
	or.b64  	%rd266, %rd265, %rd262;
	and.b64  	%rd267, %rd252, %rd264;
	shl.b64 	%rd268, %rd267, 1;
	and.b64  	%rd269, %rd266, %rd268;
	and.b64  	%rd270, %rd269, %rd252;
	shr.u32 	%r123, %r109, 23;
	cvt.u64.u32 	%rd271, %r123;
	and.b64  	%rd272, %rd271, 24;
	add.s64 	%rd273, %rd116, %rd272;
	ld.const.u64 	%rd274, [%rd273];
	shl.b64 	%rd275, %rd264, 1;
	or.b64  	%rd276, %rd274, %rd275;
	shl.b64 	%rd277, %rd270, 1;
	or.b64  	%rd278, %rd277, %rd274;
	and.b64  	%rd279, %rd264, %rd276;
	shl.b64 	%rd280, %rd279, 1;
	and.b64  	%rd281, %rd278, %rd280;
	and.b64  	%rd282, %rd281, %rd264;
	shr.u32 	%r124, %r109, 25;
	cvt.u64.u32 	%rd283, %r124;
	and.b64  	%rd284, %rd283, 24;
	add.s64 	%rd285, %rd116, %rd284;
	ld.const.u64 	%rd286, [%rd285];
	shl.b64 	%rd287, %rd276, 1;
	or.b64  	%rd288, %rd286, %rd287;
	shl.b64 	%rd289, %rd282, 1;
	or.b64  	%rd290, %rd289, %rd286;
	and.b64  	%rd291, %rd276, %rd288;
	shl.b64 	%rd292, %rd291, 1;
	and.b64  	%rd293, %rd290, %rd292;
	and.b64  	%rd294, %rd293, %rd276;
	shr.u32 	%r125, %r109, 30;
	mul.wide.u32 	%rd295, %r125, 8;
	add.s64 	%rd296, %rd116, %rd295;
	ld.const.u64 	%rd297, [%rd296];
	shl.b64 	%rd298, %rd288, 1;
	or.b64  	%rd781, %rd297, %rd298;
	shl.b64 	%rd299, %rd294, 1;
	or.b64  	%rd300, %rd299, %rd297;
	and.b64  	%rd301, %rd288, %rd781;
	shl.b64 	%rd302, %rd301, 1;
	and.b64  	%rd303, %rd300, %rd302;
	and.b64  	%rd780, %rd303, %rd288;
	shl.b32 	%r126, %r328, 9;
	add.s32 	%r127, %r7, %r126;
	st.shared.u32 	[%r127], %r109;
	add.s32 	%r328, %r328, 1;
	setp.ne.s32 	%p2, %r328, %r329;
	@%p2 bra 	$L__BB11_2;
$L__BB11_3:
	cvta.to.global.u64 	%rd9, %rd1;
	shl.b32 	%r129, %r329, 7;
	add.s32 	%r130, %r129, %r4;
	mul.wide.u32 	%rd304, %r130, 4;
	add.s64 	%rd305, %rd9, %rd304;
	ld.global.u32 	%r12, [%rd305];
	ld.const.u32 	%r131, [overlapping_character_count];
	add.s32 	%r13, %r131, 16;
	shl.b32 	%r14, %r6, 4;
	setp.eq.s32 	%p3, %r13, %r14;
	mov.b32 	%r332, 0;
	@%p3 bra 	$L__BB11_12;
	sub.s32 	%r133, %r13, %r14;
	max.u32 	%r332, %r133, 1;
	and.b32  	%r16, %r332, 3;
	setp.lt.u32 	%p4, %r133, 4;
	mov.b32 	%r330, 0;
	@%p4 bra 	$L__BB11_7;
	and.b32  	%r330, %r332, -4;
	mov.b32 	%r333, 0;
	mov.u64 	%rd309, mask_array_64;
$L__BB11_6:
	.pragma "nounroll";
	shl.b32 	%r135, %r333, 1;
	shr.u32 	%r136, %r12, %r135;
	shl.b32 	%r137, %r136, 3;
	cvt.u64.u32 	%rd307, %r137;
	and.b64  	%rd308, %rd307, 24;
	add.s64 	%rd310, %rd309, %rd308;
	ld.const.u64 	%rd311, [%rd310];
	shl.b64 	%rd312, %rd781, 1;
	or.b64  	%rd313, %rd311, %rd312;
	shl.b64 	%rd314, %rd780, 1;
	or.b64  	%rd315, %rd314, %rd311;
	and.b64  	%rd316, %rd781, %rd313;
	shl.b64 	%rd317, %rd316, 1;
	and.b64  	%rd318, %rd315, %rd317;
	and.b64  	%rd319, %rd318, %rd781;
	add.s32 	%r138, %r135, 2;
	shr.u32 	%r139, %r12, %r138;
	shl.b32 	%r140, %r139, 3;
	cvt.u64.u32 	%rd320, %r140;
	and.b64  	%rd321, %rd320, 24;
	add.s64 	%rd322, %rd309, %rd321;
	ld.const.u64 	%rd323, [%rd322];
	shl.b64 	%rd324, %rd313, 1;
	or.b64  	%rd325, %rd323, %rd324;
	shl.b64 	%rd326, %rd319, 1;
	or.b64  	%rd327, %rd326, %rd323;
	and.b64  	%rd328, %rd313, %rd325;
	shl.b64 	%rd329, %rd328, 1;
	and.b64  	%rd330, %rd327, %rd329;
	and.b64  	%rd331, %rd330, %rd313;
	add.s32 	%r141, %r135, 4;
	shr.u32 	%r142, %r12, %r141;
	shl.b32 	%r143, %r142, 3;
	cvt.u64.u32 	%rd332, %r143;
	and.b64  	%rd333, %rd332, 24;
	add.s64 	%rd334, %rd309, %rd333;
	ld.const.u64 	%rd335, [%rd334];
	shl.b64 	%rd336, %rd325, 1;
	or.b64  	%rd337, %rd335, %rd336;
	shl.b64 	%rd338, %rd331, 1;
	or.b64  	%rd339, %rd338, %rd335;
	and.b64  	%rd340, %rd325, %rd337;
	shl.b64 	%rd341, %rd340, 1;
	and.b64  	%rd342, %rd339, %rd341;
	and.b64  	%rd343, %rd342, %rd325;
	add.s32 	%r144, %r135, 6;
	shr.u32 	%r145, %r12, %r144;
	shl.b32 	%r146, %r145, 3;
	cvt.u64.u32 	%rd344, %r146;
	and.b64  	%rd345, %rd344, 24;
	add.s64 	%rd346, %rd309, %rd345;
	ld.const.u64 	%rd347, [%rd346];
	shl.b64 	%rd348, %rd337, 1;
	or.b64  	%rd781, %rd347, %rd348;
	shl.b64 	%rd349, %rd343, 1;
	or.b64  	%rd350, %rd349, %rd347;
	and.b64  	%rd351, %rd337, %rd781;
	shl.b64 	%rd352, %rd351, 1;
	and.b64  	%rd353, %rd350, %rd352;
	and.b64  	%rd780, %rd353, %rd337;
	sub.s32 	%r333, %r141, %r333;
	setp.eq.s32 	%p5, %r333, %r330;
	@%p5 bra 	$L__BB11_7;
	bra.uni 	$L__BB11_6;
$L__BB11_7:
	setp.eq.s32 	%p6, %r16, 0;
	@%p6 bra 	$L__BB11_12;
	setp.eq.s32 	%p7, %r16, 1;
	@%p7 bra 	$L__BB11_10;
	shl.b32 	%r147, %r330, 1;
	shr.u32 	%r148, %r12, %r147;
	shl.b32 	%r149, %r148, 3;
	cvt.u64.u32 	%rd355, %r149;
	and.b64  	%rd356, %rd355, 24;
	mov.u64 	%rd357, mask_array_64;
	add.s64 	%rd358, %rd357, %rd356;
	ld.const.u64 	%rd359, [%rd358];
	shl.b64 	%rd360, %rd781, 1;
	or.b64  	%rd361, %rd359, %rd360;
	shl.b64 	%rd362, %rd780, 1;
	or.b64  	%rd363, %rd362, %rd359;
	and.b64  	%rd364, %rd781, %rd361;
	shl.b64 	%rd365, %rd364, 1;
	and.b64  	%rd366, %rd363, %rd365;
	and.b64  	%rd367, %rd366, %rd781;
	add.s32 	%r150, %r147, 2;
	shr.u32 	%r151, %r12, %r150;
	shl.b32 	%r152, %r151, 3;
	cvt.u64.u32 	%rd368, %r152;
	and.b64  	%rd369, %rd368, 24;
	add.s64 	%rd370, %rd357, %rd369;
	ld.const.u64 	%rd371, [%rd370];
	shl.b64 	%rd372, %rd361, 1;
	or.b64  	%rd781, %rd371, %rd372;
	shl.b64 	%rd373, %rd367, 1;
	or.b64  	%rd374, %rd373, %rd371;
	and.b64  	%rd375, %rd361, %rd781;
	shl.b64 	%rd376, %rd375, 1;
	and.b64  	%rd377, %rd374, %rd376;
	and.b64  	%rd780, %rd377, %rd361;
	sub.s32 	%r330, %r150, %r330;
$L__BB11_10:
	and.b32  	%r153, %r332, 1;
	setp.eq.b32 	%p8, %r153, 1;
	not.pred 	%p9, %p8;
	@%p9 bra 	$L__BB11_12;
	shl.b32 	%r154, %r330, 1;
	shr.u32 	%r155, %r12, %r154;
	shl.b32 	%r156, %r155, 3;
	cvt.u64.u32 	%rd378, %r156;
	and.b64  	%rd379, %rd378, 24;
	mov.u64 	%rd380, mask_array_64;
	add.s64 	%rd381, %rd380, %rd379;
	ld.const.u64 	%rd382, [%rd381];
	shl.b64 	%rd383, %rd781, 1;
	or.b64  	%rd20, %rd382, %rd383;
	shl.b64 	%rd384, %rd780, 1;
	or.b64  	%rd385, %rd384, %rd382;
	and.b64  	%rd386, %rd781, %rd20;
	shl.b64 	%rd387, %rd386, 1;
	and.b64  	%rd388, %rd385, %rd387;
	and.b64  	%rd780, %rd388, %rd781;
	mov.u64 	%rd781, %rd20;
$L__BB11_12:
	setp.gt.u32 	%p10, %r332, 15;
	@%p10 bra 	$L__BB11_19;
	ld.const.u64 	%rd24, [test_bit_64];
	ld.const.u32 	%r22, [max_match_count];
	add.s32 	%r157, %r329, %r5;
	shl.b32 	%r23, %r157, 4;
	ld.const.u32 	%r24, [character_count];
	ld.const.u64 	%rd389, [match];
	cvta.to.global.u64 	%rd25, %rd389;
	mov.u64 	%rd392, mask_array_64;
$L__BB11_14:
	mov.u64 	%rd30, %rd781;
	shl.b32 	%r158, %r332, 1;
	shr.u32 	%r159, %r12, %r158;
	shl.b32 	%r160, %r159, 3;
	cvt.u64.u32 	%rd390, %r160;
	and.b64  	%rd391, %rd390, 24;
	add.s64 	%rd393, %rd392, %rd391;
	ld.const.u64 	%rd394, [%rd393];
	shl.b64 	%rd395, %rd30, 1;
	or.b64  	%rd781, %rd394, %rd395;
	shl.b64 	%rd396, %rd780, 1;
	or.b64  	%rd397, %rd396, %rd394;
	and.b64  	%rd398, %rd30, %rd781;
	shl.b64 	%rd399, %rd398, 1;
	and.b64  	%rd400, %rd397, %rd399;
	and.b64  	%rd780, %rd400, %rd30;
	and.b64  	%rd401, %rd24, %rd780;
	setp.ne.s64 	%p11, %rd401, 0;
	@%p11 bra 	$L__BB11_18;
	ld.volatile.global.u32 	%r161, [match_count];
	setp.ge.u32 	%p12, %r161, %r22;
	@%p12 bra 	$L__BB11_18;
	add.s32 	%r28, %r332, %r23;
	setp.gt.u32 	%p13, %r28, %r24;
	@%p13 bra 	$L__BB11_18;
	atom.global.add.u32 	%r162, [match_count], 1;
	mul.wide.u32 	%rd402, %r162, 4;
	add.s64 	%rd403, %rd25, %rd402;
	st.global.u32 	[%rd403], %r28;
$L__BB11_18:
	add.s32 	%r332, %r332, 1;
	setp.ne.s32 	%p14, %r332, 16;
	@%p14 bra 	$L__BB11_14;
$L__BB11_19:
	shl.b32 	%r163, %r329, 9;
	mov.u32 	%r164, scodon_header;
	add.s32 	%r165, %r164, %r163;
	shl.b32 	%r166, %r3, 2;
	add.s32 	%r167, %r165, %r166;
	st.shared.u32 	[%r167], %r12;
	bar.sync 	0;
	add.s32 	%r335, %r329, 1;
	setp.gt.u32 	%p15, %r335, 255;
	@%p15 bra 	$L__BB11_86;
	ld.const.u64 	%rd36, [test_bit_64];
	ld.const.u32 	%r31, [max_match_count];
	ld.const.u32 	%r32, [character_count];
	ld.const.u64 	%rd404, [match];
	cvta.to.global.u64 	%rd37, %rd404;
	mov.u64 	%rd409, mask_array_64;
$L__BB11_21:
	shl.b32 	%r168, %r335, 7;
	add.s32 	%r169, %r168, %r4;
	mul.wide.u32 	%rd405, %r169, 4;
	add.s64 	%rd406, %rd9, %rd405;
	ld.global.u32 	%r39, [%rd406];
	shl.b32 	%r170, %r39, 3;
	cvt.u64.u32 	%rd407, %r170;
	and.b64  	%rd408, %rd407, 24;
	add.s64 	%rd410, %rd409, %rd408;
	ld.const.u64 	%rd411, [%rd410];
	shl.b64 	%rd412, %rd781, 1;
	or.b64  	%rd44, %rd411, %rd412;
	shl.b64 	%rd413, %rd780, 1;
	or.b64  	%rd414, %rd413, %rd411;
	and.b64  	%rd415, %rd781, %rd44;
	shl.b64 	%rd416, %rd415, 1;
	and.b64  	%rd417, %rd414, %rd416;
	and.b64  	%rd45, %rd417, %rd781;
	and.b64  	%rd418, %rd36, %rd45;
	setp.ne.s64 	%p16, %rd418, 0;
	@%p16 bra 	$L__BB11_25;
	ld.volatile.global.u32 	%r171, [match_count];
	setp.ge.u32 	%p17, %r171, %r31;
	@%p17 bra 	$L__BB11_25;
	add.s32 	%r172, %r335, %r5;
	shl.b32 	%r40, %r172, 4;
	setp.gt.u32 	%p18, %r40, %r32;
	@%p18 bra 	$L__BB11_25;
	atom.global.add.u32 	%r173, [match_count], 1;
	mul.wide.u32 	%rd419, %r173, 4;
	add.s64 	%rd420, %rd37, %rd419;
	st.global.u32 	[%rd420], %r40;
$L__BB11_25:
	shl.b32 	%r174, %r39, 1;
	cvt.u64.u32 	%rd421, %r174;
	and.b64  	%rd422, %rd421, 24;
	add.s64 	%rd424, %rd409, %rd422;
	ld.const.u64 	%rd425, [%rd424];
	shl.b64 	%rd426, %rd44, 1;
	or.b64  	%rd46, %rd425, %rd426;
	shl.b64 	%rd427, %rd45, 1;
	or.b64  	%rd428, %rd427, %rd425;
	and.b64  	%rd429, %rd44, %rd46;
	shl.b64 	%rd430, %rd429, 1;
	and.b64  	%rd431, %rd428, %rd430;
	and.b64  	%rd47, %rd431, %rd44;
	and.b64  	%rd432, %rd36, %rd47;
	setp.ne.s64 	%p19, %rd432, 0;
	@%p19 bra 	$L__BB11_29;
	ld.volatile.global.u32 	%r175, [match_count];
	setp.ge.u32 	%p20, %r175, %r31;
	@%p20 bra 	$L__BB11_29;
	add.s32 	%r176, %r335, %r5;
	shl.b32 	%r41, %r176, 4;
	setp.ge.u32 	%p21, %r41, %r32;
	@%p21 bra 	$L__BB11_29;
	add.s32 	%r177, %r41, 1;
	atom.global.add.u32 	%r178, [match_count], 1;
	mul.wide.u32 	%rd433, %r178, 4;
	add.s64 	%rd434, %rd37, %rd433;
	st.global.u32 	[%rd434], %r177;
$L__BB11_29:
	shr.u32 	%r179, %r39, 1;
	cvt.u64.u32 	%rd435, %r179;
	and.b64  	%rd436, %rd435, 24;
	add.s64 	%rd438, %rd409, %rd436;
	ld.const.u64 	%rd439, [%rd438];
	shl.b64 	%rd440, %rd46, 1;
	or.b64  	%rd48, %rd439, %rd440;
	shl.b64 	%rd441, %rd47, 1;
	or.b64  	%rd442, %rd441, %rd439;
	and.b64  	%rd443, %rd46, %rd48;
	shl.b64 	%rd444, %rd443, 1;
	and.b64  	%rd445, %rd442, %rd444;
	and.b64  	%rd49, %rd445, %rd46;
	and.b64  	%rd446, %rd36, %rd49;
	setp.ne.s64 	%p22, %rd446, 0;
	@%p22 bra 	$L__BB11_33;
	ld.volatile.global.u32 	%r180, [match_count];
	setp.ge.u32 	%p23, %r180, %r31;
	@%p23 bra 	$L__BB11_33;
	add.s32 	%r181, %r335, %r5;
	shl.b32 	%r182, %r181, 4;
	or.b32  	%r42, %r182, 2;
	setp.gt.u32 	%p24, %r42, %r32;
	@%p24 bra 	$L__BB11_33;
	atom.global.add.u32 	%r183, [match_count], 1;
	mul.wide.u32 	%rd447, %r183, 4;
	add.s64 	%rd448, %rd37, %rd447;
	st.global.u32 	[%rd448], %r42;
$L__BB11_33:
	shr.u32 	%r184, %r39, 3;
	cvt.u64.u32 	%rd449, %r184;
	and.b64  	%rd450, %rd449, 24;
	add.s64 	%rd452, %rd409, %rd450;
	ld.const.u64 	%rd453, [%rd452];
	shl.b64 	%rd454, %rd48, 1;
	or.b64  	%rd50, %rd453, %rd454;
	shl.b64 	%rd455, %rd49, 1;
	or.b64  	%rd456, %rd455, %rd453;
	and.b64  	%rd457, %rd48, %rd50;
	shl.b64 	%rd458, %rd457, 1;
	and.b64  	%rd459, %rd456, %rd458;
	and.b64  	%rd51, %rd459, %rd48;
	and.b64  	%rd460, %rd36, %rd51;
	setp.ne.s64 	%p25, %rd460, 0;
	@%p25 bra 	$L__BB11_37;
	ld.volatile.global.u32 	%r185, [match_count];
	setp.ge.u32 	%p26, %r185, %r31;
	@%p26 bra 	$L__BB11_37;
	add.s32 	%r186, %r335, %r5;
	shl.b32 	%r187, %r186, 4;
	or.b32  	%r43, %r187, 3;
	setp.gt.u32 	%p27, %r43, %r32;
	@%p27 bra 	$L__BB11_37;
	atom.global.add.u32 	%r188, [match_count], 1;
	mul.wide.u32 	%rd461, %r188, 4;
	add.s64 	%rd462, %rd37, %rd461;
	st.global.u32 	[%rd462], %r43;
$L__BB11_37:
	shr.u32 	%r189, %r39, 5;
	cvt.u64.u32 	%rd463, %r189;
	and.b64  	%rd464, %rd463, 24;
	add.s64 	%rd466, %rd409, %rd464;
	ld.const.u64 	%rd467, [%rd466];
	shl.b64 	%rd468, %rd50, 1;
	or.b64  	%rd52, %rd467, %rd468;
	shl.b64 	%rd469, %rd51, 1;
	or.b64  	%rd470, %rd469, %rd467;
	and.b64  	%rd471, %rd50, %rd52;
	shl.b64 	%rd472, %rd471, 1;
	and.b64  	%rd473, %rd470, %rd472;
	and.b64  	%rd53, %rd473, %rd50;
	and.b64  	%rd474, %rd36, %rd53;
	setp.ne.s64 	%p28, %rd474, 0;
	@%p28 bra 	$L__BB11_41;
	ld.volatile.global.u32 	%r190, [match_count];
	setp.ge.u32 	%p29, %r190, %r31;
	@%p29 bra 	$L__BB11_41;
	add.s32 	%r191, %r335, %r5;
	shl.b32 	%r192, %r191, 4;
	or.b32  	%r44, %r192, 4;
	setp.gt.u32 	%p30, %r44, %r32;
	@%p30 bra 	$L__BB11_41;
	atom.global.add.u32 	%r193, [match_count], 1;
	mul.wide.u32 	%rd475, %r193, 4;
	add.s64 	%rd476, %rd37, %rd475;
	st.global.u32 	[%rd476], %r44;
$L__BB11_41:
	shr.u32 	%r194, %r39, 7;
	cvt.u64.u32 	%rd477, %r194;
	and.b64  	%rd478, %rd477, 24;
	add.s64 	%rd480, %rd409, %rd478;
	ld.const.u64 	%rd481, [%rd480];
	shl.b64 	%rd482, %rd52, 1;
	or.b64  	%rd54, %rd481, %rd482;
	shl.b64 	%rd483, %rd53, 1;
	or.b64  	%rd484, %rd483, %rd481;
	and.b64  	%rd485, %rd52, %rd54;
	shl.b64 	%rd486, %rd485, 1;
	and.b64  	%rd487, %rd484, %rd486;
	and.b64  	%rd55, %rd487, %rd52;
	and.b64  	%rd488, %rd36, %rd55;
	setp.ne.s64 	%p31, %rd488, 0;
	@%p31 bra 	$L__BB11_45;
	ld.volatile.global.u32 	%r195, [match_count];
	setp.ge.u32 	%p32, %r195, %r31;
	@%p32 bra 	$L__BB11_45;
	add.s32 	%r196, %r335, %r5;
	shl.b32 	%r197, %r196, 4;
	or.b32  	%r45, %r197, 5;
	setp.gt.u32 	%p33, %r45, %r32;
	@%p33 bra 	$L__BB11_45;
	atom.global.add.u32 	%r198, [match_count], 1;
	mul.wide.u32 	%rd489, %r198, 4;
	add.s64 	%rd490, %rd37, %rd489;
	st.global.u32 	[%rd490], %r45;
$L__BB11_45:
	shr.u32 	%r199, %r39, 9;
	cvt.u64.u32 	%rd491, %r199;
	and.b64  	%rd492, %rd491, 24;
	add.s64 	%rd494, %rd409, %rd492;
	ld.const.u64 	%rd495, [%rd494];
	shl.b64 	%rd496, %rd54, 1;
	or.b64  	%rd56, %rd495, %rd496;
	shl.b64 	%rd497, %rd55, 1;
	or.b64  	%rd498, %rd497, %rd495;
	and.b64  	%rd499, %rd54, %rd56;
	shl.b64 	%rd500, %rd499, 1;
	and.b64  	%rd501, %rd498, %rd500;
	and.b64  	%rd57, %rd501, %rd54;
	and.b64  	%rd502, %rd36, %rd57;
	setp.ne.s64 	%p34, %rd502, 0;
	@%p34 bra 	$L__BB11_49;
	ld.volatile.global.u32 	%r200, [match_count];
	setp.ge.u32 	%p35, %r200, %r31;
	@%p35 bra 	$L__BB11_49;
	add.s32 	%r201, %r335, %r5;
	shl.b32 	%r202, %r201, 4;
	or.b32  	%r46, %r202, 6;
	setp.gt.u32 	%p36, %r46, %r32;
	@%p36 bra 	$L__BB11_49;
	atom.global.add.u32 	%r203, [match_count], 1;
	mul.wide.u32 	%rd503, %r203, 4;
	add.s64 	%rd504, %rd37, %rd503;
	st.global.u32 	[%rd504], %r46;
$L__BB11_49:
	shr.u32 	%r204, %r39, 11;
	cvt.u64.u32 	%rd505, %r204;
	and.b64  	%rd506, %rd505, 24;
	add.s64 	%rd508, %rd409, %rd506;
	ld.const.u64 	%rd509, [%rd508];
	shl.b64 	%rd510, %rd56, 1;
	or.b64  	%rd58, %rd509, %rd510;
	shl.b64 	%rd511, %rd57, 1;
	or.b64  	%rd512, %rd511, %rd509;
	and.b64  	%rd513, %rd56, %rd58;
	shl.b64 	%rd514, %rd513, 1;
	and.b64  	%rd515, %rd512, %rd514;
	and.b64  	%rd59, %rd515, %rd56;
	and.b64  	%rd516, %rd36, %rd59;
	setp.ne.s64 	%p37, %rd516, 0;
	@%p37 bra 	$L__BB11_53;
	ld.volatile.global.u32 	%r205, [match_count];
	setp.ge.u32 	%p38, %r205, %r31;
	@%p38 bra 	$L__BB11_53;
	add.s32 	%r206, %r335, %r5;
	shl.b32 	%r207, %r206, 4;
	or.b32  	%r47, %r207, 7;
	setp.gt.u32 	%p39, %r47, %r32;
	@%p39 bra 	$L__BB11_53;
	atom.global.add.u32 	%r208, [match_count], 1;
	mul.wide.u32 	%rd517, %r208, 4;
	add.s64 	%rd518, %rd37, %rd517;
	st.global.u32 	[%rd518], %r47;
$L__BB11_53:
	shr.u32 	%r209, %r39, 13;
	cvt.u64.u32 	%rd519, %r209;
	and.b64  	%rd520, %rd519, 24;
	add.s64 	%rd522, %rd409, %rd520;
	ld.const.u64 	%rd523, [%rd522];
	shl.b64 	%rd524, %rd58, 1;
	or.b64  	%rd60, %rd523, %rd524;
	shl.b64 	%rd525, %rd59, 1;
	or.b64  	%rd526, %rd525, %rd523;
	and.b64  	%rd527, %rd58, %rd60;
	shl.b64 	%rd528, %rd527, 1;
	and.b64  	%rd529, %rd526, %rd528;
	and.b64  	%rd61, %rd529, %rd58;
	and.b64  	%rd530, %rd36, %rd61;
	setp.ne.s64 	%p40, %rd530, 0;
	@%p40 bra 	$L__BB11_57;
	ld.volatile.global.u32 	%r210, [match_count];
	setp.ge.u32 	%p41, %r210, %r31;
	@%p41 bra 	$L__BB11_57;
	add.s32 	%r211, %r335, %r5;
	shl.b32 	%r212, %r211, 4;
	or.b32  	%r48, %r212, 8;
	setp.gt.u32 	%p42, %r48, %r32;
	@%p42 bra 	$L__BB11_57;
	atom.global.add.u32 	%r213, [match_count], 1;
	mul.wide.u32 	%rd531, %r213, 4;
	add.s64 	%rd532, %rd37, %rd531;
	st.global.u32 	[%rd532], %r48;
$L__BB11_57:
	shr.u32 	%r214, %r39, 15;
	cvt.u64.u32 	%rd533, %r214;
	and.b64  	%rd534, %rd533, 24;
	add.s64 	%rd536, %rd409, %rd534;
	ld.const.u64 	%rd537, [%rd536];
	shl.b64 	%rd538, %rd60, 1;
	or.b64  	%rd62, %rd537, %rd538;
	shl.b64 	%rd539, %rd61, 1;
	or.b64  	%rd540, %rd539, %rd537;
	and.b64  	%rd541, %rd60, %rd62;
	shl.b64 	%rd542, %rd541, 1;
	and.b64  	%rd543, %rd540, %rd542;
	and.b64  	%rd63, %rd543, %rd60;
	and.b64  	%rd544, %rd36, %rd63;
	setp.ne.s64 	%p43, %rd544, 0;
	@%p43 bra 	$L__BB11_61;
	ld.volatile.global.u32 	%r215, [match_count];
	setp.ge.u32 	%p44, %r215, %r31;
	@%p44 bra 	$L__BB11_61;
	add.s32 	%r216, %r335, %r5;
	shl.b32 	%r217, %r216, 4;
	or.b32  	%r49, %r217, 9;
	setp.gt.u32 	%p45, %r49, %r32;
	@%p45 bra 	$L__BB11_61;
	atom.global.add.u32 	%r218, [match_count], 1;
	mul.wide.u32 	%rd545, %r218, 4;
	add.s64 	%rd546, %rd37, %rd545;
	st.global.u32 	[%rd546], %r49;
$L__BB11_61:
	shr.u32 	%r219, %r39, 17;
	cvt.u64.u32 	%rd547, %r219;
	and.b64  	%rd548, %rd547, 24;
	add.s64 	%rd550, %rd409, %rd548;
	ld.const.u64 	%rd551, [%rd550];
	shl.b64 	%rd552, %rd62, 1;
	or.b64  	%rd64, %rd551, %rd552;
	shl.b64 	%rd553, %rd63, 1;
	or.b64  	%rd554, %rd553, %rd551;
	and.b64  	%rd555, %rd62, %rd64;
	shl.b64 	%rd556, %rd555, 1;
	and.b64  	%rd557, %rd554, %rd556;
	and.b64  	%rd65, %rd557, %rd62;
	and.b64  	%rd558, %rd36, %rd65;
	setp.ne.s64 	%p46, %rd558, 0;
	@%p46 bra 	$L__BB11_65;
	ld.volatile.global.u32 	%r220, [match_count];
	setp.ge.u32 	%p47, %r220, %r31;
	@%p47 bra 	$L__BB11_65;
	add.s32 	%r221, %r335, %r5;
	shl.b32 	%r222, %r221, 4;
	or.b32  	%r50, %r222, 10;
	setp.gt.u32 	%p48, %r50, %r32;
	@%p48 bra 	$L__BB11_65;
	atom.global.add.u32 	%r223, [match_count], 1;
	mul.wide.u32 	%rd559, %r223, 4;
	add.s64 	%rd560, %rd37, %rd559;
	st.global.u32 	[%rd560], %r50;
$L__BB11_65:
	shr.u32 	%r224, %r39, 19;
	cvt.u64.u32 	%rd561, %r224;
	and.b64  	%rd562, %rd561, 24;
	add.s64 	%rd564, %rd409, %rd562;
	ld.const.u64 	%rd565, [%rd564];
	shl.b64 	%rd566, %rd64, 1;
	or.b64  	%rd66, %rd565, %rd566;
	shl.b64 	%rd567, %rd65, 1;
	or.b64  	%rd568, %rd567, %rd565;
	and.b64  	%rd569, %rd64, %rd66;
	shl.b64 	%rd570, %rd569, 1;
	and.b64  	%rd571, %rd568, %rd570;
	and.b64  	%rd67, %rd571, %rd64;
	and.b64  	%rd572, %rd36, %rd67;
	setp.ne.s64 	%p49, %rd572, 0;
	@%p49 bra 	$L__BB11_69;
	ld.volatile.global.u32 	%r225, [match_count];
	setp.ge.u32 	%p50, %r225, %r31;
	@%p50 bra 	$L__BB11_69;
	add.s32 	%r226, %r335, %r5;
	shl.b32 	%r227, %r226, 4;
	or.b32  	%r51, %r227, 11;
	setp.gt.u32 	%p51, %r51, %r32;
	@%p51 bra 	$L__BB11_69;
	atom.global.add.u32 	%r228, [match_count], 1;
	mul.wide.u32 	%rd573, %r228, 4;
	add.s64 	%rd574, %rd37, %rd573;
	st.global.u32 	[%rd574], %r51;
$L__BB11_69:
	shr.u32 	%r229, %r39, 21;
	cvt.u64.u32 	%rd575, %r229;
	and.b64  	%rd576, %rd575, 24;
	add.s64 	%rd578, %rd409, %rd576;
	ld.const.u64 	%rd579, [%rd578];
	shl.b64 	%rd580, %rd66, 1;
	or.b64  	%rd68, %rd579, %rd580;
	shl.b64 	%rd581, %rd67, 1;
	or.b64  	%rd582, %rd581, %rd579;
	and.b64  	%rd583, %rd66, %rd68;
	shl.b64 	%rd584, %rd583, 1;
	and.b64  	%rd585, %rd582, %rd584;
	and.b64  	%rd69, %rd585, %rd66;
	and.b64  	%rd586, %rd36, %rd69;
	setp.ne.s64 	%p52, %rd586, 0;
	@%p52 bra 	$L__BB11_73;
	ld.volatile.global.u32 	%r230, [match_count];
	setp.ge.u32 	%p53, %r230, %r31;
	@%p53 bra 	$L__BB11_73;
	add.s32 	%r231, %r335, %r5;
	shl.b32 	%r232, %r231, 4;
	or.b32  	%r52, %r232, 12;
	setp.gt.u32 	%p54, %r52, %r32;
	@%p54 bra 	$L__BB11_73;
	atom.global.add.u32 	%r233, [match_count], 1;
	mul.wide.u32 	%rd587, %r233, 4;
	add.s64 	%rd588, %rd37, %rd587;
	st.global.u32 	[%rd588], %r52;
$L__BB11_73:
	shr.u32 	%r234, %r39, 23;
	cvt.u64.u32 	%rd589, %r234;
	and.b64  	%rd590, %rd589, 24;
	add.s64 	%rd592, %rd409, %rd590;
	ld.const.u64 	%rd593, [%rd592];
	shl.b64 	%rd594, %rd68, 1;
	or.b64  	%rd70, %rd593, %rd594;
	shl.b64 	%rd595, %rd69, 1;
	or.b64  	%rd596, %rd595, %rd593;
	and.b64  	%rd597, %rd68, %rd70;
	shl.b64 	%rd598, %rd597, 1;
	and.b64  	%rd599, %rd596, %rd598;
	and.b64  	%rd71, %rd599, %rd68;
	and.b64  	%rd600, %rd36, %rd71;
	setp.ne.s64 	%p55, %rd600, 0;
	@%p55 bra 	$L__BB11_77;
	ld.volatile.global.u32 	%r235, [match_count];
	setp.ge.u32 	%p56, %r235, %r31;
	@%p56 bra 	$L__BB11_77;
	add.s32 	%r236, %r335, %r5;
	shl.b32 	%r237, %r236, 4;
	or.b32  	%r53, %r237, 13;
	setp.gt.u32 	%p57, %r53, %r32;
	@%p57 bra 	$L__BB11_77;
	atom.global.add.u32 	%r238, [match_count], 1;
	mul.wide.u32 	%rd601, %r238, 4;
	add.s64 	%rd602, %rd37, %rd601;
	st.global.u32 	[%rd602], %r53;
$L__BB11_77:
	shr.u32 	%r239, %r39, 25;
	cvt.u64.u32 	%rd603, %r239;
	and.b64  	%rd604, %rd603, 24;
	add.s64 	%rd606, %rd409, %rd604;
	ld.const.u64 	%rd607, [%rd606];
	shl.b64 	%rd608, %rd70, 1;
	or.b64  	%rd72, %rd607, %rd608;
	shl.b64 	%rd609, %rd71, 1;
	or.b64  	%rd610, %rd609, %rd607;
	and.b64  	%rd611, %rd70, %rd72;
	shl.b64 	%rd612, %rd611, 1;
	and.b64  	%rd613, %rd610, %rd612;
	and.b64  	%rd73, %rd613, %rd70;
	and.b64  	%rd614, %rd36, %rd73;
	setp.ne.s64 	%p58, %rd614, 0;
	@%p58 bra 	$L__BB11_81;
	ld.volatile.global.u32 	%r240, [match_count];
	setp.ge.u32 	%p59, %r240, %r31;
	@%p59 bra 	$L__BB11_81;
	add.s32 	%r241, %r335, %r5;
	shl.b32 	%r242, %r241, 4;
	or.b32  	%r54, %r242, 14;
	setp.gt.u32 	%p60, %r54, %r32;
	@%p60 bra 	$L__BB11_81;
	atom.global.add.u32 	%r243, [match_count], 1;
	mul.wide.u32 	%rd615, %r243, 4;
	add.s64 	%rd616, %rd37, %rd615;
	st.global.u32 	[%rd616], %r54;
$L__BB11_81:
	shr.u32 	%r244, %r39, 30;
	mul.wide.u32 	%rd617, %r244, 8;
	add.s64 	%rd619, %rd409, %rd617;
	ld.const.u64 	%rd620, [%rd619];
	shl.b64 	%rd621, %rd72, 1;
	or.b64  	%rd781, %rd620, %rd621;
	shl.b64 	%rd622, %rd73, 1;
	or.b64  	%rd623, %rd622, %rd620;
	and.b64  	%rd624, %rd72, %rd781;
	shl.b64 	%rd625, %rd624, 1;
	and.b64  	%rd626, %rd623, %rd625;
	and.b64  	%rd780, %rd626, %rd72;
	and.b64  	%rd627, %rd36, %rd780;
	setp.ne.s64 	%p61, %rd627, 0;
	@%p61 bra 	$L__BB11_85;
	ld.volatile.global.u32 	%r245, [match_count];
	setp.ge.u32 	%p62, %r245, %r31;
	@%p62 bra 	$L__BB11_85;
	add.s32 	%r246, %r335, %r5;
	shl.b32 	%r247, %r246, 4;
	or.b32  	%r55, %r247, 15;
	setp.gt.u32 	%p63, %r55, %r32;
	@%p63 bra 	$L__BB11_85;
	atom.global.add.u32 	%r248, [match_count], 1;
	mul.wide.u32 	%rd628, %r248, 4;
	add.s64 	%rd629, %rd37, %rd628;
	st.global.u32 	[%rd629], %r55;
$L__BB11_85:
	add.s32 	%r335, %r335, 1;
	setp.eq.s32 	%p64, %r335, 256;
	@%p64 bra 	$L__BB11_86;
	bra.uni 	$L__BB11_21;
$L__BB11_86:
	setp.eq.s32 	%p65, %r6, 1;
	mov.b32 	%r341, 0;
	@%p65 bra 	$L__BB11_110;
	mov.u32 	%r251, %ntid.x;
	add.s32 	%r33, %r251, -1;
	ld.const.u64 	%rd40, [test_bit_64];
	ld.const.u32 	%r34, [max_match_count];
	ld.const.u32 	%r35, [character_count];
	ld.const.u64 	%rd630, [match];
	cvta.to.global.u64 	%rd41, %rd630;
	add.s32 	%r341, %r6, -1;
	shl.b32 	%r252, %r1, 19;
	shl.b32 	%r253, %r3, 12;
	add.s32 	%r254, %r252, %r253;
	add.s32 	%r37, %r254, 4096;
	mov.b32 	%r336, 0;
$L__BB11_88:
	setp.ne.s32 	%p66, %r3, %r33;
	@%p66 bra 	$L__BB11_90;
	shl.b32 	%r257, %r336, 7;
	add.s32 	%r258, %r2, %r257;
	add.s32 	%r259, %r258, 32768;
	mul.wide.u32 	%rd631, %r259, 4;
	add.s64 	%rd632, %rd9, %rd631;
	ld.global.u32 	%r337, [%rd632];
	bra.uni 	$L__BB11_91;
$L__BB11_90:
	shl.b32 	%r255, %r336, 9;
	add.s32 	%r256, %r7, %r255;
	ld.shared.u32 	%r337, [%r256+4];
$L__BB11_91:
	shl.b32 	%r262, %r336, 4;
	add.s32 	%r338, %r37, %r262;
	mov.b32 	%r340, 4096;
	mov.b32 	%r339, 4;
$L__BB11_92:
	add.s32 	%r263, %r339, -4;
	shr.u32 	%r264, %r337, %r263;
	shl.b32 	%r265, %r264, 3;
	cvt.u64.u32 	%rd633, %r265;
	and.b64  	%rd634, %rd633, 24;
	mov.u64 	%rd635, mask_array_64;
	add.s64 	%rd636, %rd635, %rd634;
	ld.const.u64 	%rd637, [%rd636];
	shl.b64 	%rd638, %rd781, 1;
	or.b64  	%rd80, %rd637, %rd638;
	shl.b64 	%rd639, %rd780, 1;
	or.b64  	%rd640, %rd639, %rd637;
	and.b64  	%rd641, %rd781, %rd80;
	shl.b64 	%rd642, %rd641, 1;
	and.b64  	%rd643, %rd640, %rd642;
	and.b64  	%rd81, %rd643, %rd781;
	and.b64  	%rd644, %rd40, %rd81;
	setp.ne.s64 	%p67, %rd644, 0;
	@%p67 bra 	$L__BB11_96;
	ld.volatile.global.u32 	%r266, [match_count];
	setp.ge.u32 	%p68, %r266, %r34;
	@%p68 bra 	$L__BB11_96;
	setp.gt.u32 	%p69, %r338, %r35;
	@%p69 bra 	$L__BB11_96;
	atom.global.add.u32 	%r267, [match_count], 1;
	mul.wide.u32 	%rd645, %r267, 4;
	add.s64 	%rd646, %rd41, %rd645;
	st.global.u32 	[%rd646], %r338;
$L__BB11_96:
	add.s32 	%r268, %r339, -2;
	shr.u32 	%r269, %r337, %r268;
	shl.b32 	%r270, %r269, 3;
	cvt.u64.u32 	%rd647, %r270;
	and.b64  	%rd648, %rd647, 24;
	mov.u64 	%rd649, mask_array_64;
	add.s64 	%rd650, %rd649, %rd648;
	ld.const.u64 	%rd651, [%rd650];
	shl.b64 	%rd652, %rd80, 1;
	or.b64  	%rd82, %rd651, %rd652;
	shl.b64 	%rd653, %rd81, 1;
	or.b64  	%rd654, %rd653, %rd651;
	and.b64  	%rd655, %rd80, %rd82;
	shl.b64 	%rd656, %rd655, 1;
	and.b64  	%rd657, %rd654, %rd656;
	and.b64  	%rd83, %rd657, %rd80;
	and.b64  	%rd658, %rd40, %rd83;
	setp.ne.s64 	%p70, %rd658, 0;
	@%p70 bra 	$L__BB11_100;
	ld.volatile.global.u32 	%r271, [match_count];
	setp.ge.u32 	%p71, %r271, %r34;
	@%p71 bra 	$L__BB11_100;
	add.s32 	%r65, %r338, 1;
	setp.gt.u32 	%p72, %r65, %r35;
	@%p72 bra 	$L__BB11_100;
	atom.global.add.u32 	%r272, [match_count], 1;
	mul.wide.u32 	%rd659, %r272, 4;
	add.s64 	%rd660, %rd41, %rd659;
	st.global.u32 	[%rd660], %r65;
$L__BB11_100:
	shr.u32 	%r273, %r337, %r339;
	shl.b32 	%r274, %r273, 3;
	cvt.u64.u32 	%rd661, %r274;
	and.b64  	%rd662, %rd661, 24;
	mov.u64 	%rd663, mask_array_64;
	add.s64 	%rd664, %rd663, %rd662;
	ld.const.u64 	%rd665, [%rd664];
	shl.b64 	%rd666, %rd82, 1;
	or.b64  	%rd84, %rd665, %rd666;
	shl.b64 	%rd667, %rd83, 1;
	or.b64  	%rd668, %rd667, %rd665;
	and.b64  	%rd669, %rd82, %rd84;
	shl.b64 	%rd670, %rd669, 1;
	and.b64  	%rd671, %rd668, %rd670;
	and.b64  	%rd85, %rd671, %rd82;
	and.b64  	%rd672, %rd40, %rd85;
	setp.ne.s64 	%p73, %rd672, 0;
	@%p73 bra 	$L__BB11_104;
	ld.volatile.global.u32 	%r275, [match_count];
	setp.ge.u32 	%p74, %r275, %r34;
	@%p74 bra 	$L__BB11_104;
	add.s32 	%r66, %r338, 2;
	setp.gt.u32 	%p75, %r66, %r35;
	@%p75 bra 	$L__BB11_104;
	atom.global.add.u32 	%r276, [match_count], 1;
	mul.wide.u32 	%rd673, %r276, 4;
	add.s64 	%rd674, %rd41, %rd673;
	st.global.u32 	[%rd674], %r66;
$L__BB11_104:
	add.s32 	%r277, %r339, 2;
	shr.u32 	%r278, %r337, %r277;
	shl.b32 	%r279, %r278, 3;
	cvt.u64.u32 	%rd675, %r279;
	and.b64  	%rd676, %rd675, 24;
	mov.u64 	%rd677, mask_array_64;
	add.s64 	%rd678, %rd677, %rd676;
	ld.const.u64 	%rd679, [%rd678];
	shl.b64 	%rd680, %rd84, 1;
	or.b64  	%rd781, %rd679, %rd680;
	shl.b64 	%rd681, %rd85, 1;
	or.b64  	%rd682, %rd681, %rd679;
	and.b64  	%rd683, %rd84, %rd781;
	shl.b64 	%rd684, %rd683, 1;
	and.b64  	%rd685, %rd682, %rd684;
	and.b64  	%rd780, %rd685, %rd84;
	and.b64  	%rd686, %rd40, %rd780;
	setp.ne.s64 	%p76, %rd686, 0;
	@%p76 bra 	$L__BB11_108;
	ld.volatile.global.u32 	%r280, [match_count];
	setp.ge.u32 	%p77, %r280, %r34;
	@%p77 bra 	$L__BB11_108;
	add.s32 	%r67, %r338, 3;
	setp.gt.u32 	%p78, %r67, %r35;
	@%p78 bra 	$L__BB11_108;
	atom.global.add.u32 	%r281, [match_count], 1;
	mul.wide.u32 	%rd687, %r281, 4;
	add.s64 	%rd688, %rd41, %rd687;
	st.global.u32 	[%rd688], %r67;
$L__BB11_108:
	add.s32 	%r340, %r340, 4;
	add.s32 	%r339, %r339, 8;
	add.s32 	%r338, %r338, 4;
	setp.ne.s32 	%p79, %r340, 4112;
	@%p79 bra 	$L__BB11_92;
	add.s32 	%r336, %r336, 1;
	setp.ne.s32 	%p80, %r336, %r341;
	@%p80 bra 	$L__BB11_88;
$L__BB11_110:
	mov.u32 	%r282, %ntid.x;
	add.s32 	%r283, %r282, -1;
	setp.ne.s32 	%p81, %r3, %r283;
	@%p81 bra 	$L__BB11_112;
	shl.b32 	%r289, %r341, 7;
	add.s32 	%r290, %r2, %r289;
	add.s32 	%r291, %r290, 32768;
	mul.wide.u32 	%rd689, %r291, 4;
	add.s64 	%rd690, %rd9, %rd689;
	ld.global.u32 	%r342, [%rd690];
	bra.uni 	$L__BB11_113;
$L__BB11_112:
	shl.b32 	%r284, %r341, 9;
	mov.u32 	%r285, scodon_header;
	add.s32 	%r286, %r285, %r284;
	shl.b32 	%r287, %r3, 2;
	add.s32 	%r288, %r286, %r287;
	ld.shared.u32 	%r342, [%r288+4];
$L__BB11_113:
	setp.eq.s32 	%p82, %r13, %r14;
	@%p82 bra 	$L__BB11_140;
	ld.const.u64 	%rd90, [test_bit_64];
	ld.const.u32 	%r76, [max_match_count];
	ld.const.u32 	%r77, [character_count];
	ld.const.u64 	%rd691, [match];
	cvta.to.global.u64 	%rd91, %rd691;
	sub.s32 	%r293, %r13, %r14;
	max.u32 	%r78, %r293, 1;
	and.b32  	%r79, %r78, 3;
	setp.lt.u32 	%p83, %r293, 4;
	mov.b32 	%r346, 0;
	@%p83 bra 	$L__BB11_133;
	and.b32  	%r346, %r78, -4;
	neg.s32 	%r345, %r346;
	shl.b32 	%r295, %r1, 19;
	shl.b32 	%r296, %r3, 12;
	add.s32 	%r297, %r295, %r296;
	shl.b32 	%r298, %r341, 4;
	add.s32 	%r299, %r297, %r298;
	add.s32 	%r343, %r299, 4096;
	mov.b32 	%r344, 4;
	mov.u64 	%rd694, mask_array_64;
$L__BB11_116:
	add.s32 	%r300, %r344, -4;
	shr.u32 	%r301, %r342, %r300;
	shl.b32 	%r302, %r301, 3;
	cvt.u64.u32 	%rd692, %r302;
	and.b64  	%rd693, %rd692, 24;
	add.s64 	%rd695, %rd694, %rd693;
	ld.const.u64 	%rd696, [%rd695];
	shl.b64 	%rd697, %rd781, 1;
	or.b64  	%rd94, %rd696, %rd697;
	shl.b64 	%rd698, %rd780, 1;
	or.b64  	%rd699, %rd698, %rd696;
	and.b64  	%rd700, %rd781, %rd94;
	shl.b64 	%rd701, %rd700, 1;
	and.b64  	%rd702, %rd699, %rd701;
	and.b64  	%rd95, %rd702, %rd781;
	and.b64  	%rd703, %rd90, %rd95;
	setp.ne.s64 	%p84, %rd703, 0;
	@%p84 bra 	$L__BB11_120;
	ld.volatile.global.u32 	%r303, [match_count];
	setp.ge.u32 	%p85, %r303, %r76;
	@%p85 bra 	$L__BB11_120;
	setp.gt.u32 	%p86, %r343, %r77;
	@%p86 bra 	$L__BB11_120;
	atom.global.add.u32 	%r304, [match_count], 1;
	mul.wide.u32 	%rd704, %r304, 4;
	add.s64 	%rd705, %rd91, %rd704;
	st.global.u32 	[%rd705], %r343;
$L__BB11_120:
	add.s32 	%r305, %r344, -2;
	shr.u32 	%r306, %r342, %r305;
	shl.b32 	%r307, %r306, 3;
	cvt.u64.u32 	%rd706, %r307;
	and.b64  	%rd707, %rd706, 24;
	add.s64 	%rd709, %rd694, %rd707;
	ld.const.u64 	%rd710, [%rd709];
	shl.b64 	%rd711, %rd94, 1;
	or.b64  	%rd96, %rd710, %rd711;
	shl.b64 	%rd712, %rd95, 1;
	or.b64  	%rd713, %rd712, %rd710;
	and.b64  	%rd714, %rd94, %rd96;
	shl.b64 	%rd715, %rd714, 1;
	and.b64  	%rd716, %rd713, %rd715;
	and.b64  	%rd97, %rd716, %rd94;
	and.b64  	%rd717, %rd90, %rd97;
	setp.ne.s64 	%p87, %rd717, 0;
	@%p87 bra 	$L__BB11_124;
	ld.volatile.global.u32 	%r308, [match_count];
	setp.ge.u32 	%p88, %r308, %r76;
	@%p88 bra 	$L__BB11_124;
	add.s32 	%r86, %r343, 1;
	setp.gt.u32 	%p89, %r86, %r77;
	@%p89 bra 	$L__BB11_124;
	atom.global.add.u32 	%r309, [match_count], 1;
	mul.wide.u32 	%rd718, %r309, 4;
	add.s64 	%rd719, %rd91, %rd718;
	st.global.u32 	[%rd719], %r86;
$L__BB11_124:
	shr.u32 	%r310, %r342, %r344;
	shl.b32 	%r311, %r310, 3;
	cvt.u64.u32 	%rd720, %r311;
	and.b64  	%rd721, %rd720, 24;
	add.s64 	%rd723, %rd694, %rd721;
	ld.const.u64 	%rd724, [%rd723];
	shl.b64 	%rd725, %rd96, 1;
	or.b64  	%rd98, %rd724, %rd725;
	shl.b64 	%rd726, %rd97, 1;
	or.b64  	%rd727, %rd726, %rd724;
	and.b64  	%rd728, %rd96, %rd98;
	shl.b64 	%rd729, %rd728, 1;
	and.b64  	%rd730, %rd727, %rd729;
	and.b64  	%rd99, %rd730, %rd96;
	and.b64  	%rd731, %rd90, %rd99;
	setp.ne.s64 	%p90, %rd731, 0;
	@%p90 bra 	$L__BB11_128;
	ld.volatile.global.u32 	%r312, [match_count];
	setp.ge.u32 	%p91, %r312, %r76;
	@%p91 bra 	$L__BB11_128;
	add.s32 	%r87, %r343, 2;
	setp.gt.u32 	%p92, %r87, %r77;
	@%p92 bra 	$L__BB11_128;
	atom.global.add.u32 	%r313, [match_count], 1;
	mul.wide.u32 	%rd732, %r313, 4;
	add.s64 	%rd733, %rd91, %rd732;
	st.global.u32 	[%rd733], %r87;
$L__BB11_128:
	add.s32 	%r314, %r344, 2;
	shr.u32 	%r315, %r342, %r314;
	shl.b32 	%r316, %r315, 3;
	cvt.u64.u32 	%rd734, %r316;
	and.b64  	%rd735, %rd734, 24;
	add.s64 	%rd737, %rd694, %rd735;
	ld.const.u64 	%rd738, [%rd737];
	shl.b64 	%rd739, %rd98, 1;
	or.b64  	%rd781, %rd738, %rd739;
	shl.b64 	%rd740, %rd99, 1;
	or.b64  	%rd741, %rd740, %rd738;
	and.b64  	%rd742, %rd98, %rd781;
	shl.b64 	%rd743, %rd742, 1;
	and.b64  	%rd744, %rd741, %rd743;
	and.b64  	%rd780, %rd744, %rd98;
	and.b64  	%rd745, %rd90, %rd780;
	setp.ne.s64 	%p93, %rd745, 0;
	@%p93 bra 	$L__BB11_132;
	ld.volatile.global.u32 	%r317, [match_count];
	setp.ge.u32 	%p94, %r317, %r76;
	@%p94 bra 	$L__BB11_132;
	add.s32 	%r88, %r343, 3;
	setp.gt.u32 	%p95, %r88, %r77;
	@%p95 bra 	$L__BB11_132;
	atom.global.add.u32 	%r318, [match_count], 1;
	mul.wide.u32 	%rd746, %r318, 4;
	add.s64 	%rd747, %rd91, %rd746;
	st.global.u32 	[%rd747], %r88;
$L__BB11_132:
	add.s32 	%r345, %r345, 4;
	add.s32 	%r344, %r344, 8;
	add.s32 	%r343, %r343, 4;
	setp.ne.s32 	%p96, %r345, 0;
	@%p96 bra 	$L__BB11_116;
$L__BB11_133:
	setp.eq.s32 	%p97, %r79, 0;
	@%p97 bra 	$L__BB11_140;
	shl.b32 	%r319, %r1, 19;
	add.s32 	%r320, %r346, %r319;
	shl.b32 	%r321, %r3, 12;
	add.s32 	%r322, %r320, %r321;
	shl.b32 	%r323, %r341, 4;
	add.s32 	%r349, %r322, %r323;
	shl.b32 	%r348, %r346, 1;
	neg.s32 	%r347, %r79;
	mov.u64 	%rd750, mask_array_64;
$L__BB11_135:
	.pragma "nounroll";
	mov.u64 	%rd104, %rd781;
	shr.u32 	%r324, %r342, %r348;
	shl.b32 	%r325, %r324, 3;
	cvt.u64.u32 	%rd748, %r325;
	and.b64  	%rd749, %rd748, 24;
	add.s64 	%rd751, %rd750, %rd749;
	ld.const.u64 	%rd752, [%rd751];
	shl.b64 	%rd753, %rd104, 1;
	or.b64  	%rd781, %rd752, %rd753;
	shl.b64 	%rd754, %rd780, 1;
	or.b64  	%rd755, %rd754, %rd752;
	and.b64  	%rd756, %rd104, %rd781;
	shl.b64 	%rd757, %rd756, 1;
	and.b64  	%rd758, %rd755, %rd757;
	and.b64  	%rd780, %rd758, %rd104;
	and.b64  	%rd759, %rd90, %rd780;
	setp.ne.s64 	%p98, %rd759, 0;
	@%p98 bra 	$L__BB11_139;
	ld.volatile.global.u32 	%r326, [match_count];
	setp.ge.u32 	%p99, %r326, %r76;
	@%p99 bra 	$L__BB11_139;
	add.s32 	%r99, %r349, 4096;
	setp.gt.u32 	%p100, %r99, %r77;
	@%p100 bra 	$L__BB11_139;
	atom.global.add.u32 	%r327, [match_count], 1;
	mul.wide.u32 	%rd760, %r327, 4;
	add.s64 	%rd761, %rd91, %rd760;
	st.global.u32 	[%rd761], %r99;
$L__BB11_139:
	add.s32 	%r349, %r349, 1;
	add.s32 	%r348, %r348, 2;
	add.s32 	%r347, %r347, 1;
	setp.ne.s32 	%p101, %r347, 0;
	@%p101 bra 	$L__BB11_135;
$L__BB11_140:
	ret;

}
	// .globl	_Z15agrepKernel64K2v
.visible .entry _Z15agrepKernel64K2v()
{
	.reg .pred 	%p<101>;
	.reg .b32 	%r<364>;
	.reg .b64 	%rd<877>;

	mov.u32 	%r1, %ctaid.x;
	shl.b32 	%r101, %r1, 15;
	mov.u32 	%r2, %tid.x;
	or.b32  	%r3, %r101, %r2;
	mad.lo.s32 	%r4, %r2, 255, %r3;
	ld.const.u32 	%r5, [overlapping_scodon_count];
	setp.eq.s32 	%p1, %r5, 1;
	mov.b32 	%r341, 0;
	mov.b64 	%rd852, -1;
	mov.b64 	%rd851, -2;
	mov.b64 	%rd844, -4;
	@%p1 bra 	$L__BB12_5;
	mov.b32 	%r339, 0;
	mov.b64 	%rd852, -1;
	mov.b64 	%rd851, -2;
	mov.b64 	%rd844, -4;
	ld.const.u64 	%rd152, [scodon];
$L__BB12_2:
	shl.b32 	%r104, %r339, 7;
	add.s32 	%r105, %r104, %r3;
	cvta.to.global.u64 	%rd153, %rd152;
	mul.wide.u32 	%rd154, %r105, 4;
	add.s64 	%rd155, %rd153, %rd154;
	ld.global.u32 	%r7, [%rd155];
	mov.b32 	%r340, 0;
$L__BB12_3:
	shl.b32 	%r106, %r340, 1;
	shr.u32 	%r107, %r7, %r106;
	shl.b32 	%r108, %r107, 3;
	cvt.u64.u32 	%rd156, %r108;
	and.b64  	%rd157, %rd156, 24;
	mov.u64 	%rd158, mask_array_64;
	add.s64 	%rd159, %rd158, %rd157;
	ld.const.u64 	%rd160, [%rd159];
	shl.b64 	%rd161, %rd852, 1;
	or.b64  	%rd162, %rd161, %rd160;
	shl.b64 	%rd163, %rd851, 1;
	or.b64  	%rd164, %rd163, %rd160;
	and.b64  	%rd165, %rd852, %rd162;
	shl.b64 	%rd166, %rd165, 1;
	and.b64  	%rd167, %rd166, %rd164;
	and.b64  	%rd168, %rd167, %rd852;
	shl.b64 	%rd169, %rd844, 1;
	or.b64  	%rd170, %rd169, %rd160;
	and.b64  	%rd171, %rd851, %rd168;
	shl.b64 	%rd172, %rd171, 1;
	and.b64  	%rd173, %rd172, %rd170;
	and.b64  	%rd174, %rd173, %rd851;
	add.s32 	%r109, %r106, 2;
	shr.u32 	%r110, %r7, %r109;
	shl.b32 	%r111, %r110, 3;
	cvt.u64.u32 	%rd175, %r111;
	and.b64  	%rd176, %rd175, 24;
	add.s64 	%rd177, %rd158, %rd176;
	ld.const.u64 	%rd178, [%rd177];
	shl.b64 	%rd179, %rd162, 1;
	or.b64  	%rd180, %rd179, %rd178;
	shl.b64 	%rd181, %rd168, 1;
	or.b64  	%rd182, %rd181, %rd178;
	and.b64  	%rd183, %rd162, %rd180;
	shl.b64 	%rd184, %rd183, 1;
	and.b64  	%rd185, %rd184, %rd182;
	and.b64  	%rd186, %rd185, %rd162;
	shl.b64 	%rd187, %rd174, 1;
	or.b64  	%rd188, %rd187, %rd178;
	and.b64  	%rd189, %rd168, %rd186;
	shl.b64 	%rd190, %rd189, 1;
	and.b64  	%rd191, %rd190, %rd188;
	and.b64  	%rd192, %rd191, %rd168;
	add.s32 	%r112, %r106, 4;
	shr.u32 	%r113, %r7, %r112;
	shl.b32 	%r114, %r113, 3;
	cvt.u64.u32 	%rd193, %r114;
	and.b64  	%rd194, %rd193, 24;
	add.s64 	%rd195, %rd158, %rd194;
	ld.const.u64 	%rd196, [%rd195];
	shl.b64 	%rd197, %rd180, 1;
	or.b64  	%rd198, %rd197, %rd196;
	shl.b64 	%rd199, %rd186, 1;
	or.b64  	%rd200, %rd199, %rd196;
	and.b64  	%rd201, %rd180, %rd198;
	shl.b64 	%rd202, %rd201, 1;
	and.b64  	%rd203, %rd202, %rd200;
	and.b64  	%rd204, %rd203, %rd180;
	shl.b64 	%rd205, %rd192, 1;
	or.b64  	%rd206, %rd205, %rd196;
	and.b64  	%rd207, %rd186, %rd204;
	shl.b64 	%rd208, %rd207, 1;
	and.b64  	%rd209, %rd208, %rd206;
	and.b64  	%rd210, %rd209, %rd186;
	add.s32 	%r115, %r106, 6;
	shr.u32 	%r116, %r7, %r115;
	shl.b32 	%r117, %r116, 3;
	cvt.u64.u32 	%rd211, %r117;
	and.b64  	%rd212, %rd211, 24;
	add.s64 	%rd213, %rd158, %rd212;
	ld.const.u64 	%rd214, [%rd213];
	shl.b64 	%rd215, %rd198, 1;
	or.b64  	%rd852, %rd215, %rd214;
	shl.b64 	%rd216, %rd204, 1;
	or.b64  	%rd217, %rd216, %rd214;
	and.b64  	%rd218, %rd198, %rd852;
	shl.b64 	%rd219, %rd218, 1;
	and.b64  	%rd220, %rd219, %rd217;
	and.b64  	%rd851, %rd220, %rd198;
	shl.b64 	%rd221, %rd210, 1;
	or.b64  	%rd222, %rd221, %rd214;
	and.b64  	%rd223, %rd204, %rd851;
	shl.b64 	%rd224, %rd223, 1;
	and.b64  	%rd225, %rd224, %rd222;
	and.b64  	%rd844, %rd225, %rd204;
	sub.s32 	%r340, %r112, %r340;
	setp.ne.s32 	%p2, %r340, 16;
	@%p2 bra 	$L__BB12_3;
	shl.b32 	%r118, %r2, 2;
	mov.u32 	%r119, scodon_header;
	add.s32 	%r120, %r119, %r118;
	shl.b32 	%r121, %r339, 9;
	add.s32 	%r122, %r120, %r121;
	st.shared.u32 	[%r122], %r7;
	add.s32 	%r339, %r339, 1;
	add.s32 	%r341, %r5, -1;
	setp.ne.s32 	%p3, %r339, %r341;
	@%p3 bra 	$L__BB12_2;
$L__BB12_5:
	ld.const.u64 	%rd226, [scodon];
	cvta.to.global.u64 	%rd13, %rd226;
	shl.b32 	%r124, %r341, 7;
	add.s32 	%r125, %r124, %r3;
	mul.wide.u32 	%rd227, %r125, 4;
	add.s64 	%rd228, %rd13, %rd227;
	ld.global.u32 	%r13, [%rd228];
	ld.const.u32 	%r126, [overlapping_character_count];
	add.s32 	%r14, %r126, 16;
	shl.b32 	%r15, %r5, 4;
	setp.eq.s32 	%p4, %r14, %r15;
	mov.b32 	%r346, 0;
	@%p4 bra 	$L__BB12_12;
	sub.s32 	%r129, %r14, %r15;
	max.u32 	%r16, %r129, 1;
	and.b32  	%r17, %r16, 3;
	setp.lt.u32 	%p5, %r129, 4;
	mov.b32 	%r346, 0;
	@%p5 bra 	$L__BB12_9;
	and.b32  	%r346, %r16, -4;
	mov.b32 	%r347, 0;
	mov.u64 	%rd232, mask_array_64;
$L__BB12_8:
	shl.b32 	%r131, %r347, 1;
	shr.u32 	%r132, %r13, %r131;
	shl.b32 	%r133, %r132, 3;
	cvt.u64.u32 	%rd230, %r133;
	and.b64  	%rd231, %rd230, 24;
	add.s64 	%rd233, %rd232, %rd231;
	ld.const.u64 	%rd234, [%rd233];
	shl.b64 	%rd235, %rd852, 1;
	or.b64  	%rd236, %rd235, %rd234;
	shl.b64 	%rd237, %rd851, 1;
	or.b64  	%rd238, %rd237, %rd234;
	and.b64  	%rd239, %rd852, %rd236;
	shl.b64 	%rd240, %rd239, 1;
	and.b64  	%rd241, %rd240, %rd238;
	and.b64  	%rd242, %rd241, %rd852;
	shl.b64 	%rd243, %rd844, 1;
	or.b64  	%rd244, %rd243, %rd234;
	and.b64  	%rd245, %rd851, %rd242;
	shl.b64 	%rd246, %rd245, 1;
	and.b64  	%rd247, %rd246, %rd244;
	and.b64  	%rd248, %rd247, %rd851;
	add.s32 	%r134, %r131, 2;
	shr.u32 	%r135, %r13, %r134;
	shl.b32 	%r136, %r135, 3;
	cvt.u64.u32 	%rd249, %r136;
	and.b64  	%rd250, %rd249, 24;
	add.s64 	%rd251, %rd232, %rd250;
	ld.const.u64 	%rd252, [%rd251];
	shl.b64 	%rd253, %rd236, 1;
	or.b64  	%rd254, %rd253, %rd252;
	shl.b64 	%rd255, %rd242, 1;
	or.b64  	%rd256, %rd255, %rd252;
	and.b64  	%rd257, %rd236, %rd254;
	shl.b64 	%rd258, %rd257, 1;
	and.b64  	%rd259, %rd258, %rd256;
	and.b64  	%rd260, %rd259, %rd236;
	shl.b64 	%rd261, %rd248, 1;
	or.b64  	%rd262, %rd261, %rd252;
	and.b64  	%rd263, %rd242, %rd260;
	shl.b64 	%rd264, %rd263, 1;
	and.b64  	%rd265, %rd264, %rd262;
	and.b64  	%rd266, %rd265, %rd242;
	add.s32 	%r137, %r131, 4;
	shr.u32 	%r138, %r13, %r137;
	shl.b32 	%r139, %r138, 3;
	cvt.u64.u32 	%rd267, %r139;
	and.b64  	%rd268, %rd267, 24;
	add.s64 	%rd269, %rd232, %rd268;
	ld.const.u64 	%rd270, [%rd269];
	shl.b64 	%rd271, %rd254, 1;
	or.b64  	%rd272, %rd271, %rd270;
	shl.b64 	%rd273, %rd260, 1;
	or.b64  	%rd274, %rd273, %rd270;
	and.b64  	%rd275, %rd254, %rd272;
	shl.b64 	%rd276, %rd275, 1;
	and.b64  	%rd277, %rd276, %rd274;
	and.b64  	%rd278, %rd277, %rd254;
	shl.b64 	%rd279, %rd266, 1;
	or.b64  	%rd280, %rd279, %rd270;
	and.b64  	%rd281, %rd260, %rd278;
	shl.b64 	%rd282, %rd281, 1;
	and.b64  	%rd283, %rd282, %rd280;
	and.b64  	%rd284, %rd283, %rd260;
	add.s32 	%r140, %r131, 6;
	shr.u32 	%r141, %r13, %r140;
	shl.b32 	%r142, %r141, 3;
	cvt.u64.u32 	%rd285, %r142;
	and.b64  	%rd286, %rd285, 24;
	add.s64 	%rd287, %rd232, %rd286;
	ld.const.u64 	%rd288, [%rd287];
	shl.b64 	%rd289, %rd272, 1;
	or.b64  	%rd852, %rd289, %rd288;
	shl.b64 	%rd290, %rd278, 1;
	or.b64  	%rd291, %rd290, %rd288;
	and.b64  	%rd292, %rd272, %rd852;
	shl.b64 	%rd293, %rd292, 1;
	and.b64  	%rd294, %rd293, %rd291;
	and.b64  	%rd851, %rd294, %rd272;
	shl.b64 	%rd295, %rd284, 1;
	or.b64  	%rd296, %rd295, %rd288;
	and.b64  	%rd297, %rd278, %rd851;
	shl.b64 	%rd298, %rd297, 1;
	and.b64  	%rd299, %rd298, %rd296;
	and.b64  	%rd844, %rd299, %rd278;
	sub.s32 	%r347, %r137, %r347;
	setp.eq.s32 	%p6, %r347, %r346;
	@%p6 bra 	$L__BB12_9;
	bra.uni 	$L__BB12_8;
$L__BB12_9:
	setp.eq.s32 	%p7, %r17, 0;
	@%p7 bra 	$L__BB12_12;
	mov.b32 	%r345, 0;
	mov.u64 	%rd302, mask_array_64;
	mov.u64 	%rd842, %rd851;
	mov.u64 	%rd843, %rd852;
$L__BB12_11:
	.pragma "nounroll";
	shl.b32 	%r144, %r346, 1;
	shr.u32 	%r145, %r13, %r144;
	shl.b32 	%r146, %r145, 3;
	cvt.u64.u32 	%rd300, %r146;
	and.b64  	%rd301, %rd300, 24;
	add.s64 	%rd303, %rd302, %rd301;
	ld.const.u64 	%rd304, [%rd303];
	shl.b64 	%rd305, %rd843, 1;
	or.b64  	%rd852, %rd305, %rd304;
	shl.b64 	%rd306, %rd842, 1;
	or.b64  	%rd307, %rd306, %rd304;
	and.b64  	%rd308, %rd843, %rd852;
	shl.b64 	%rd309, %rd308, 1;
	and.b64  	%rd310, %rd309, %rd307;
	and.b64  	%rd851, %rd310, %rd843;
	shl.b64 	%rd311, %rd844, 1;
	or.b64  	%rd312, %rd311, %rd304;
	and.b64  	%rd313, %rd842, %rd851;
	shl.b64 	%rd314, %rd313, 1;
	and.b64  	%rd315, %rd314, %rd312;
	and.b64  	%rd844, %rd315, %rd842;
	add.s32 	%r346, %r346, 1;
	add.s32 	%r345, %r345, 1;
	setp.ne.s32 	%p8, %r345, %r17;
	mov.u64 	%rd842, %rd851;
	mov.u64 	%rd843, %rd852;
	@%p8 bra 	$L__BB12_11;
$L__BB12_12:
	setp.gt.u32 	%p9, %r346, 15;
	@%p9 bra 	$L__BB12_18;
$L__BB12_13:
	mov.u64 	%rd35, %rd852;
	mov.u64 	%rd34, %rd851;
	shl.b32 	%r147, %r346, 1;
	shr.u32 	%r148, %r13, %r147;
	shl.b32 	%r149, %r148, 3;
	cvt.u64.u32 	%rd316, %r149;
	and.b64  	%rd317, %rd316, 24;
	mov.u64 	%rd318, mask_array_64;
	add.s64 	%rd319, %rd318, %rd317;
	ld.const.u64 	%rd320, [%rd319];
	shl.b64 	%rd321, %rd35, 1;
	or.b64  	%rd852, %rd321, %rd320;
	shl.b64 	%rd322, %rd34, 1;
	or.b64  	%rd323, %rd322, %rd320;
	and.b64  	%rd324, %rd35, %rd852;
	shl.b64 	%rd325, %rd324, 1;
	and.b64  	%rd326, %rd325, %rd323;
	and.b64  	%rd851, %rd326, %rd35;
	shl.b64 	%rd327, %rd844, 1;
	or.b64  	%rd328, %rd327, %rd320;
	and.b64  	%rd329, %rd34, %rd851;
	shl.b64 	%rd330, %rd329, 1;
	and.b64  	%rd331, %rd330, %rd328;
	and.b64  	%rd844, %rd331, %rd34;
	ld.const.u64 	%rd332, [test_bit_64];
	and.b64  	%rd333, %rd332, %rd844;
	setp.ne.s64 	%p10, %rd333, 0;
	@%p10 bra 	$L__BB12_17;
	ld.volatile.global.u32 	%r150, [match_count];
	ld.const.u32 	%r151, [max_match_count];
	setp.ge.u32 	%p11, %r150, %r151;
	@%p11 bra 	$L__BB12_17;
	add.s32 	%r152, %r341, %r4;
	shl.b32 	%r153, %r152, 4;
	add.s32 	%r29, %r346, %r153;
	ld.const.u32 	%r154, [character_count];
	setp.gt.u32 	%p12, %r29, %r154;
	@%p12 bra 	$L__BB12_17;
	atom.global.add.u32 	%r155, [match_count], 1;
	ld.const.u64 	%rd334, [match];
	cvta.to.global.u64 	%rd335, %rd334;
	mul.wide.u32 	%rd336, %r155, 4;
	add.s64 	%rd337, %rd335, %rd336;
	st.global.u32 	[%rd337], %r29;
$L__BB12_17:
	add.s32 	%r346, %r346, 1;
	setp.ne.s32 	%p13, %r346, 16;
	@%p13 bra 	$L__BB12_13;
$L__BB12_18:
	shl.b32 	%r156, %r341, 9;
	mov.u32 	%r157, scodon_header;
	add.s32 	%r158, %r157, %r156;
	shl.b32 	%r159, %r2, 2;
	add.s32 	%r160, %r158, %r159;
	st.shared.u32 	[%r160], %r13;
	bar.sync 	0;
	add.s32 	%r349, %r341, 1;
	setp.gt.u32 	%p14, %r349, 255;
	@%p14 bra 	$L__BB12_85;
	ld.const.u64 	%rd42, [test_bit_64];
	ld.const.u32 	%r32, [max_match_count];
	ld.const.u32 	%r33, [character_count];
	ld.const.u64 	%rd338, [match];
	cvta.to.global.u64 	%rd43, %rd338;
	mov.u64 	%rd343, mask_array_64;
$L__BB12_20:
	shl.b32 	%r161, %r349, 7;
	shl.b32 	%r162, %r1, 15;
	or.b32  	%r163, %r162, %r2;
	add.s32 	%r164, %r161, %r163;
	mul.wide.u32 	%rd339, %r164, 4;
	add.s64 	%rd340, %rd13, %rd339;
	ld.global.u32 	%r35, [%rd340];
	shl.b32 	%r165, %r35, 3;
	cvt.u64.u32 	%rd341, %r165;
	and.b64  	%rd342, %rd341, 24;
	add.s64 	%rd344, %rd343, %rd342;
	ld.const.u64 	%rd345, [%rd344];
	shl.b64 	%rd346, %rd852, 1;
	or.b64  	%rd51, %rd346, %rd345;
	shl.b64 	%rd347, %rd851, 1;
	or.b64  	%rd348, %rd347, %rd345;
	and.b64  	%rd349, %rd852, %rd51;
	shl.b64 	%rd350, %rd349, 1;
	and.b64  	%rd351, %rd350, %rd348;
	and.b64  	%rd52, %rd351, %rd852;
	shl.b64 	%rd352, %rd844, 1;
	or.b64  	%rd353, %rd352, %rd345;
	and.b64  	%rd354, %rd851, %rd52;
	shl.b64 	%rd355, %rd354, 1;
	and.b64  	%rd356, %rd355, %rd353;
	and.b64  	%rd53, %rd356, %rd851;
	and.b64  	%rd357, %rd42, %rd53;
	setp.ne.s64 	%p15, %rd357, 0;
	@%p15 bra 	$L__BB12_24;
	ld.volatile.global.u32 	%r166, [match_count];
	setp.ge.u32 	%p16, %r166, %r32;
	@%p16 bra 	$L__BB12_24;
	add.s32 	%r167, %r349, %r4;
	shl.b32 	%r36, %r167, 4;
	setp.gt.u32 	%p17, %r36, %r33;
	@%p17 bra 	$L__BB12_24;
	atom.global.add.u32 	%r168, [match_count], 1;
	mul.wide.u32 	%rd358, %r168, 4;
	add.s64 	%rd359, %rd43, %rd358;
	st.global.u32 	[%rd359], %r36;
$L__BB12_24:
	shl.b32 	%r169, %r35, 1;
	cvt.u64.u32 	%rd360, %r169;
	and.b64  	%rd361, %rd360, 24;
	mov.u64 	%rd362, mask_array_64;
	add.s64 	%rd363, %rd362, %rd361;
	ld.const.u64 	%rd364, [%rd363];
	shl.b64 	%rd365, %rd51, 1;
	or.b64  	%rd54, %rd365, %rd364;
	shl.b64 	%rd366, %rd52, 1;
	or.b64  	%rd367, %rd366, %rd364;
	and.b64  	%rd368, %rd51, %rd54;
	shl.b64 	%rd369, %rd368, 1;
	and.b64  	%rd370, %rd369, %rd367;
	and.b64  	%rd55, %rd370, %rd51;
	shl.b64 	%rd371, %rd53, 1;
	or.b64  	%rd372, %rd371, %rd364;
	and.b64  	%rd373, %rd52, %rd55;
	shl.b64 	%rd374, %rd373, 1;
	and.b64  	%rd375, %rd374, %rd372;
	and.b64  	%rd56, %rd375, %rd52;
	and.b64  	%rd376, %rd42, %rd56;
	setp.ne.s64 	%p18, %rd376, 0;
	@%p18 bra 	$L__BB12_28;
	ld.volatile.global.u32 	%r170, [match_count];
	setp.ge.u32 	%p19, %r170, %r32;
	@%p19 bra 	$L__BB12_28;
	add.s32 	%r171, %r349, %r4;
	shl.b32 	%r37, %r171, 4;
	setp.ge.u32 	%p20, %r37, %r33;
	@%p20 bra 	$L__BB12_28;
	add.s32 	%r172, %r37, 1;
	atom.global.add.u32 	%r173, [match_count], 1;
	mul.wide.u32 	%rd377, %r173, 4;
	add.s64 	%rd378, %rd43, %rd377;
	st.global.u32 	[%rd378], %r172;
$L__BB12_28:
	shr.u32 	%r174, %r35, 1;
	cvt.u64.u32 	%rd379, %r174;
	and.b64  	%rd380, %rd379, 24;
	mov.u64 	%rd381, mask_array_64;
	add.s64 	%rd382, %rd381, %rd380;
	ld.const.u64 	%rd383, [%rd382];
	shl.b64 	%rd384, %rd54, 1;
	or.b64  	%rd57, %rd384, %rd383;
	shl.b64 	%rd385, %rd55, 1;
	or.b64  	%rd386, %rd385, %rd383;
	and.b64  	%rd387, %rd54, %rd57;
	shl.b64 	%rd388, %rd387, 1;
	and.b64  	%rd389, %rd388, %rd386;
	and.b64  	%rd58, %rd389, %rd54;
	shl.b64 	%rd390, %rd56, 1;
	or.b64  	%rd391, %rd390, %rd383;
	and.b64  	%rd392, %rd55, %rd58;
	shl.b64 	%rd393, %rd392, 1;
	and.b64  	%rd394, %rd393, %rd391;
	and.b64  	%rd59, %rd394, %rd55;
	and.b64  	%rd395, %rd42, %rd59;
	setp.ne.s64 	%p21, %rd395, 0;
	@%p21 bra 	$L__BB12_32;
	ld.volatile.global.u32 	%r175, [match_count];
	setp.ge.u32 	%p22, %r175, %r32;
	@%p22 bra 	$L__BB12_32;
	add.s32 	%r176, %r349, %r4;
	shl.b32 	%r177, %r176, 4;
	or.b32  	%r38, %r177, 2;
	setp.gt.u32 	%p23, %r38, %r33;
	@%p23 bra 	$L__BB12_32;
	atom.global.add.u32 	%r178, [match_count], 1;
	mul.wide.u32 	%rd396, %r178, 4;
	add.s64 	%rd397, %rd43, %rd396;
	st.global.u32 	[%rd397], %r38;
$L__BB12_32:
	shr.u32 	%r179, %r35, 3;
	cvt.u64.u32 	%rd398, %r179;
	and.b64  	%rd399, %rd398, 24;
	mov.u64 	%rd400, mask_array_64;
	add.s64 	%rd401, %rd400, %rd399;
	ld.const.u64 	%rd402, [%rd401];
	shl.b64 	%rd403, %rd57, 1;
	or.b64  	%rd60, %rd403, %rd402;
	shl.b64 	%rd404, %rd58, 1;
	or.b64  	%rd405, %rd404, %rd402;
	and.b64  	%rd406, %rd57, %rd60;
	shl.b64 	%rd407, %rd406, 1;
	and.b64  	%rd408, %rd407, %rd405;
	and.b64  	%rd61, %rd408, %rd57;
	shl.b64 	%rd409, %rd59, 1;
	or.b64  	%rd410, %rd409, %rd402;
	and.b64  	%rd411, %rd58, %rd61;
	shl.b64 	%rd412, %rd411, 1;
	and.b64  	%rd413, %rd412, %rd410;
	and.b64  	%rd62, %rd413, %rd58;
	and.b64  	%rd414, %rd42, %rd62;
	setp.ne.s64 	%p24, %rd414, 0;
	@%p24 bra 	$L__BB12_36;
	ld.volatile.global.u32 	%r180, [match_count];
	setp.ge.u32 	%p25, %r180, %r32;
	@%p25 bra 	$L__BB12_36;
	add.s32 	%r181, %r349, %r4;
	shl.b32 	%r182, %r181, 4;
	or.b32  	%r39, %r182, 3;
	setp.gt.u32 	%p26, %r39, %r33;
	@%p26 bra 	$L__BB12_36;
	atom.global.add.u32 	%r183, [match_count], 1;
	mul.wide.u32 	%rd415, %r183, 4;
	add.s64 	%rd416, %rd43, %rd415;
	st.global.u32 	[%rd416], %r39;
$L__BB12_36:
	shr.u32 	%r184, %r35, 5;
	cvt.u64.u32 	%rd417, %r184;
	and.b64  	%rd418, %rd417, 24;
	mov.u64 	%rd419, mask_array_64;
	add.s64 	%rd420, %rd419, %rd418;
	ld.const.u64 	%rd421, [%rd420];
	shl.b64 	%rd422, %rd60, 1;
	or.b64  	%rd63, %rd422, %rd421;
	shl.b64 	%rd423, %rd61, 1;
	or.b64  	%rd424, %rd423, %rd421;
	and.b64  	%rd425, %rd60, %rd63;
	shl.b64 	%rd426, %rd425, 1;
	and.b64  	%rd427, %rd426, %rd424;
	and.b64  	%rd64, %rd427, %rd60;
	shl.b64 	%rd428, %rd62, 1;
	or.b64  	%rd429, %rd428, %rd421;
	and.b64  	%rd430, %rd61, %rd64;
	shl.b64 	%rd431, %rd430, 1;
	and.b64  	%rd432, %rd431, %rd429;
	and.b64  	%rd65, %rd432, %rd61;
	and.b64  	%rd433, %rd42, %rd65;
	setp.ne.s64 	%p27, %rd433, 0;
	@%p27 bra 	$L__BB12_40;
	ld.volatile.global.u32 	%r185, [match_count];
	setp.ge.u32 	%p28, %r185, %r32;
	@%p28 bra 	$L__BB12_40;
	add.s32 	%r186, %r349, %r4;
	shl.b32 	%r187, %r186, 4;
	or.b32  	%r40, %r187, 4;
	setp.gt.u32 	%p29, %r40, %r33;
	@%p29 bra 	$L__BB12_40;
	atom.global.add.u32 	%r188, [match_count], 1;
	mul.wide.u32 	%rd434, %r188, 4;
	add.s64 	%rd435, %rd43, %rd434;
	st.global.u32 	[%rd435], %r40;
$L__BB12_40:
	shr.u32 	%r189, %r35, 7;
	cvt.u64.u32 	%rd436, %r189;
	and.b64  	%rd437, %rd436, 24;
	mov.u64 	%rd438, mask_array_64;
	add.s64 	%rd439, %rd438, %rd437;
	ld.const.u64 	%rd440, [%rd439];
	shl.b64 	%rd441, %rd63, 1;
	or.b64  	%rd66, %rd441, %rd440;
	shl.b64 	%rd442, %rd64, 1;
	or.b64  	%rd443, %rd442, %rd440;
	and.b64  	%rd444, %rd63, %rd66;
	shl.b64 	%rd445, %rd444, 1;
	and.b64  	%rd446, %rd445, %rd443;
	and.b64  	%rd67, %rd446, %rd63;
	shl.b64 	%rd447, %rd65, 1;
	or.b64  	%rd448, %rd447, %rd440;
	and.b64  	%rd449, %rd64, %rd67;
	shl.b64 	%rd450, %rd449, 1;
	and.b64  	%rd451, %rd450, %rd448;
	and.b64  	%rd68, %rd451, %rd64;
	and.b64  	%rd452, %rd42, %rd68;
	setp.ne.s64 	%p30, %rd452, 0;
	@%p30 bra 	$L__BB12_44;
	ld.volatile.global.u32 	%r190, [match_count];
	setp.ge.u32 	%p31, %r190, %r32;
	@%p31 bra 	$L__BB12_44;
	add.s32 	%r191, %r349, %r4;
	shl.b32 	%r192, %r191, 4;
	or.b32  	%r41, %r192, 5;
	setp.gt.u32 	%p32, %r41, %r33;
	@%p32 bra 	$L__BB12_44;
	atom.global.add.u32 	%r193, [match_count], 1;
	mul.wide.u32 	%rd453, %r193, 4;
	add.s64 	%rd454, %rd43, %rd453;
	st.global.u32 	[%rd454], %r41;
$L__BB12_44:
	shr.u32 	%r194, %r35, 9;
	cvt.u64.u32 	%rd455, %r194;
	and.b64  	%rd456, %rd455, 24;
	mov.u64 	%rd457, mask_array_64;
	add.s64 	%rd458, %rd457, %rd456;
	ld.const.u64 	%rd459, [%rd458];
	shl.b64 	%rd460, %rd66, 1;
	or.b64  	%rd69, %rd460, %rd459;
	shl.b64 	%rd461, %rd67, 1;
	or.b64  	%rd462, %rd461, %rd459;
	and.b64  	%rd463, %rd66, %rd69;
	shl.b64 	%rd464, %rd463, 1;
	and.b64  	%rd465, %rd464, %rd462;
	and.b64  	%rd70, %rd465, %rd66;
	shl.b64 	%rd466, %rd68, 1;
	or.b64  	%rd467, %rd466, %rd459;
	and.b64  	%rd468, %rd67, %rd70;
	shl.b64 	%rd469, %rd468, 1;
	and.b64  	%rd470, %rd469, %rd467;
	and.b64  	%rd71, %rd470, %rd67;
	and.b64  	%rd471, %rd42, %rd71;
	setp.ne.s64 	%p33, %rd471, 0;
	@%p33 bra 	$L__BB12_48;
	ld.volatile.global.u32 	%r195, [match_count];
	setp.ge.u32 	%p34, %r195, %r32;
	@%p34 bra 	$L__BB12_48;
	add.s32 	%r196, %r349, %r4;
	shl.b32 	%r197, %r196, 4;
	or.b32  	%r42, %r197, 6;
	setp.gt.u32 	%p35, %r42, %r33;
	@%p35 bra 	$L__BB12_48;
	atom.global.add.u32 	%r198, [match_count], 1;
	mul.wide.u32 	%rd472, %r198, 4;
	add.s64 	%rd473, %rd43, %rd472;
	st.global.u32 	[%rd473], %r42;
$L__BB12_48:
	shr.u32 	%r199, %r35, 11;
	cvt.u64.u32 	%rd474, %r199;
	and.b64  	%rd475, %rd474, 24;
	mov.u64 	%rd476, mask_array_64;
	add.s64 	%rd477, %rd476, %rd475;
	ld.const.u64 	%rd478, [%rd477];
	shl.b64 	%rd479, %rd69, 1;
	or.b64  	%rd72, %rd479, %rd478;
	shl.b64 	%rd480, %rd70, 1;
	or.b64  	%rd481, %rd480, %rd478;
	and.b64  	%rd482, %rd69, %rd72;
	shl.b64 	%rd483, %rd482, 1;
	and.b64  	%rd484, %rd483, %rd481;
	and.b64  	%rd73, %rd484, %rd69;
	shl.b64 	%rd485, %rd71, 1;
	or.b64  	%rd486, %rd485, %rd478;
	and.b64  	%rd487, %rd70, %rd73;
	shl.b64 	%rd488, %rd487, 1;
	and.b64  	%rd489, %rd488, %rd486;
	and.b64  	%rd74, %rd489, %rd70;
	and.b64  	%rd490, %rd42, %rd74;
	setp.ne.s64 	%p36, %rd490, 0;
	@%p36 bra 	$L__BB12_52;
	ld.volatile.global.u32 	%r200, [match_count];
	setp.ge.u32 	%p37, %r200, %r32;
	@%p37 bra 	$L__BB12_52;
	add.s32 	%r201, %r349, %r4;
	shl.b32 	%r202, %r201, 4;
	or.b32  	%r43, %r202, 7;
	setp.gt.u32 	%p38, %r43, %r33;
	@%p38 bra 	$L__BB12_52;
	atom.global.add.u32 	%r203, [match_count], 1;
	mul.wide.u32 	%rd491, %r203, 4;
	add.s64 	%rd492, %rd43, %rd491;
	st.global.u32 	[%rd492], %r43;
$L__BB12_52:
	shr.u32 	%r204, %r35, 13;
	cvt.u64.u32 	%rd493, %r204;
	and.b64  	%rd494, %rd493, 24;
	mov.u64 	%rd495, mask_array_64;
	add.s64 	%rd496, %rd495, %rd494;
	ld.const.u64 	%rd497, [%rd496];
	shl.b64 	%rd498, %rd72, 1;
	or.b64  	%rd75, %rd498, %rd497;
	shl.b64 	%rd499, %rd73, 1;
	or.b64  	%rd500, %rd499, %rd497;
	and.b64  	%rd501, %rd72, %rd75;
	shl.b64 	%rd502, %rd501, 1;
	and.b64  	%rd503, %rd502, %rd500;
	and.b64  	%rd76, %rd503, %rd72;
	shl.b64 	%rd504, %rd74, 1;
	or.b64  	%rd505, %rd504, %rd497;
	and.b64  	%rd506, %rd73, %rd76;
	shl.b64 	%rd507, %rd506, 1;
	and.b64  	%rd508, %rd507, %rd505;
	and.b64  	%rd77, %rd508, %rd73;
	and.b64  	%rd509, %rd42, %rd77;
	setp.ne.s64 	%p39, %rd509, 0;
	@%p39 bra 	$L__BB12_56;
	ld.volatile.global.u32 	%r205, [match_count];
	setp.ge.u32 	%p40, %r205, %r32;
	@%p40 bra 	$L__BB12_56;
	add.s32 	%r206, %r349, %r4;
	shl.b32 	%r207, %r206, 4;
	or.b32  	%r44, %r207, 8;
	setp.gt.u32 	%p41, %r44, %r33;
	@%p41 bra 	$L__BB12_56;
	atom.global.add.u32 	%r208, [match_count], 1;
	mul.wide.u32 	%rd510, %r208, 4;
	add.s64 	%rd511, %rd43, %rd510;
	st.global.u32 	[%rd511], %r44;
$L__BB12_56:
	shr.u32 	%r209, %r35, 15;
	cvt.u64.u32 	%rd512, %r209;
	and.b64  	%rd513, %rd512, 24;
	mov.u64 	%rd514, mask_array_64;
	add.s64 	%rd515, %rd514, %rd513;
	ld.const.u64 	%rd516, [%rd515];
	shl.b64 	%rd517, %rd75, 1;
	or.b64  	%rd78, %rd517, %rd516;
	shl.b64 	%rd518, %rd76, 1;
	or.b64  	%rd519, %rd518, %rd516;
	and.b64  	%rd520, %rd75, %rd78;
	shl.b64 	%rd521, %rd520, 1;
	and.b64  	%rd522, %rd521, %rd519;
	and.b64  	%rd79, %rd522, %rd75;
	shl.b64 	%rd523, %rd77, 1;
	or.b64  	%rd524, %rd523, %rd516;
	and.b64  	%rd525, %rd76, %rd79;
	shl.b64 	%rd526, %rd525, 1;
	and.b64  	%rd527, %rd526, %rd524;
	and.b64  	%rd80, %rd527, %rd76;
	and.b64  	%rd528, %rd42, %rd80;
	setp.ne.s64 	%p42, %rd528, 0;
	@%p42 bra 	$L__BB12_60;
	ld.volatile.global.u32 	%r210, [match_count];
	setp.ge.u32 	%p43, %r210, %r32;
	@%p43 bra 	$L__BB12_60;
	add.s32 	%r211, %r349, %r4;
	shl.b32 	%r212, %r211, 4;
	or.b32  	%r45, %r212, 9;
	setp.gt.u32 	%p44, %r45, %r33;
	@%p44 bra 	$L__BB12_60;
	atom.global.add.u32 	%r213, [match_count], 1;
	mul.wide.u32 	%rd529, %r213, 4;
	add.s64 	%rd530, %rd43, %rd529;
	st.global.u32 	[%rd530], %r45;
$L__BB12_60:
	shr.u32 	%r214, %r35, 17;
	cvt.u64.u32 	%rd531, %r214;
	and.b64  	%rd532, %rd531, 24;
	mov.u64 	%rd533, mask_array_64;
	add.s64 	%rd534, %rd533, %rd532;
	ld.const.u64 	%rd535, [%rd534];
	shl.b64 	%rd536, %rd78, 1;
	or.b64  	%rd81, %rd536, %rd535;
	shl.b64 	%rd537, %rd79, 1;
	or.b64  	%rd538, %rd537, %rd535;
	and.b64  	%rd539, %rd78, %rd81;
	shl.b64 	%rd540, %rd539, 1;
	and.b64  	%rd541, %rd540, %rd538;
	and.b64  	%rd82, %rd541, %rd78;
	shl.b64 	%rd542, %rd80, 1;
	or.b64  	%rd543, %rd542, %rd535;
	and.b64  	%rd544, %rd79, %rd82;
	shl.b64 	%rd545, %rd544, 1;
	and.b64  	%rd546, %rd545, %rd543;
	and.b64  	%rd83, %rd546, %rd79;
	and.b64  	%rd547, %rd42, %rd83;
	setp.ne.s64 	%p45, %rd547, 0;
	@%p45 bra 	$L__BB12_64;
	ld.volatile.global.u32 	%r215, [match_count];
	setp.ge.u32 	%p46, %r215, %r32;
	@%p46 bra 	$L__BB12_64;
	add.s32 	%r216, %r349, %r4;
	shl.b32 	%r217, %r216, 4;
	or.b32  	%r46, %r217, 10;
	setp.gt.u32 	%p47, %r46, %r33;
	@%p47 bra 	$L__BB12_64;
	atom.global.add.u32 	%r218, [match_count], 1;
	mul.wide.u32 	%rd548, %r218, 4;
	add.s64 	%rd549, %rd43, %rd548;
	st.global.u32 	[%rd549], %r46;
$L__BB12_64:
	shr.u32 	%r219, %r35, 19;
	cvt.u64.u32 	%rd550, %r219;
	and.b64  	%rd551, %rd550, 24;
	mov.u64 	%rd552, mask_array_64;
	add.s64 	%rd553, %rd552, %rd551;
	ld.const.u64 	%rd554, [%rd553];
	shl.b64 	%rd555, %rd81, 1;
	or.b64  	%rd84, %rd555, %rd554;
	shl.b64 	%rd556, %rd82, 1;
	or.b64  	%rd557, %rd556, %rd554;
	and.b64  	%rd558, %rd81, %rd84;
	shl.b64 	%rd559, %rd558, 1;
	and.b64  	%rd560, %rd559, %rd557;
	and.b64  	%rd85, %rd560, %rd81;
	shl.b64 	%rd561, %rd83, 1;
	or.b64  	%rd562, %rd561, %rd554;
	and.b64  	%rd563, %rd82, %rd85;
	shl.b64 	%rd564, %rd563, 1;
	and.b64  	%rd565, %rd564, %rd562;
	and.b64  	%rd86, %rd565, %rd82;
	and.b64  	%rd566, %rd42, %rd86;
	setp.ne.s64 	%p48, %rd566, 0;
	@%p48 bra 	$L__BB12_68;
	ld.volatile.global.u32 	%r220, [match_count];
	setp.ge.u32 	%p49, %r220, %r32;
	@%p49 bra 	$L__BB12_68;
	add.s32 	%r221, %r349, %r4;
	shl.b32 	%r222, %r221, 4;
	or.b32  	%r47, %r222, 11;
	setp.gt.u32 	%p50, %r47, %r33;
	@%p50 bra 	$L__BB12_68;
	atom.global.add.u32 	%r223, [match_count], 1;
	mul.wide.u32 	%rd567, %r223, 4;
	add.s64 	%rd568, %rd43, %rd567;
	st.global.u32 	[%rd568], %r47;
$L__BB12_68:
	shr.u32 	%r224, %r35, 21;
	cvt.u64.u32 	%rd569, %r224;
	and.b64  	%rd570, %rd569, 24;
	mov.u64 	%rd571, mask_array_64;
	add.s64 	%rd572, %rd571, %rd570;
	ld.const.u64 	%rd573, [%rd572];
	shl.b64 	%rd574, %rd84, 1;
	or.b64  	%rd87, %rd574, %rd573;
	shl.b64 	%rd575, %rd85, 1;
	or.b64  	%rd576, %rd575, %rd573;
	and.b64  	%rd577, %rd84, %rd87;
	shl.b64 	%rd578, %rd577, 1;
	and.b64  	%rd579, %rd578, %rd576;
	and.b64  	%rd88, %rd579, %rd84;
	shl.b64 	%rd580, %rd86, 1;
	or.b64  	%rd581, %rd580, %rd573;
	and.b64  	%rd582, %rd85, %rd88;
	shl.b64 	%rd583, %rd582, 1;
	and.b64  	%rd584, %rd583, %rd581;
	and.b64  	%rd89, %rd584, %rd85;
	and.b64  	%rd585, %rd42, %rd89;
	setp.ne.s64 	%p51, %rd585, 0;
	@%p51 bra 	$L__BB12_72;
	ld.volatile.global.u32 	%r225, [match_count];
	setp.ge.u32 	%p52, %r225, %r32;
	@%p52 bra 	$L__BB12_72;
	add.s32 	%r226, %r349, %r4;
	shl.b32 	%r227, %r226, 4;
	or.b32  	%r48, %r227, 12;
	setp.gt.u32 	%p53, %r48, %r33;
	@%p53 bra 	$L__BB12_72;
	atom.global.add.u32 	%r228, [match_count], 1;
	mul.wide.u32 	%rd586, %r228, 4;
	add.s64 	%rd587, %rd43, %rd586;
	st.global.u32 	[%rd587], %r48;
$L__BB12_72:
	shr.u32 	%r229, %r35, 23;
	cvt.u64.u32 	%rd588, %r229;
	and.b64  	%rd589, %rd588, 24;
	mov.u64 	%rd590, mask_array_64;
	add.s64 	%rd591, %rd590, %rd589;
	ld.const.u64 	%rd592, [%rd591];
	shl.b64 	%rd593, %rd87, 1;
	or.b64  	%rd90, %rd593, %rd592;
	shl.b64 	%rd594, %rd88, 1;
	or.b64  	%rd595, %rd594, %rd592;
	and.b64  	%rd596, %rd87, %rd90;
	shl.b64 	%rd597, %rd596, 1;
	and.b64  	%rd598, %rd597, %rd595;
	and.b64  	%rd91, %rd598, %rd87;
	shl.b64 	%rd599, %rd89, 1;
	or.b64  	%rd600, %rd599, %rd592;
	and.b64  	%rd601, %rd88, %rd91;
	shl.b64 	%rd602, %rd601, 1;
	and.b64  	%rd603, %rd602, %rd600;
	and.b64  	%rd92, %rd603, %rd88;
	and.b64  	%rd604, %rd42, %rd92;
	setp.ne.s64 	%p54, %rd604, 0;
	@%p54 bra 	$L__BB12_76;
	ld.volatile.global.u32 	%r230, [match_count];
	setp.ge.u32 	%p55, %r230, %r32;
	@%p55 bra 	$L__BB12_76;
	add.s32 	%r231, %r349, %r4;
	shl.b32 	%r232, %r231, 4;
	or.b32  	%r49, %r232, 13;
	setp.gt.u32 	%p56, %r49, %r33;
	@%p56 bra 	$L__BB12_76;
	atom.global.add.u32 	%r233, [match_count], 1;
	mul.wide.u32 	%rd605, %r233, 4;
	add.s64 	%rd606, %rd43, %rd605;
	st.global.u32 	[%rd606], %r49;
$L__BB12_76:
	shr.u32 	%r234, %r35, 25;
	cvt.u64.u32 	%rd607, %r234;
	and.b64  	%rd608, %rd607, 24;
	mov.u64 	%rd609, mask_array_64;
	add.s64 	%rd610, %rd609, %rd608;
	ld.const.u64 	%rd611, [%rd610];
	shl.b64 	%rd612, %rd90, 1;
	or.b64  	%rd93, %rd612, %rd611;
	shl.b64 	%rd613, %rd91, 1;
	or.b64  	%rd614, %rd613, %rd611;
	and.b64  	%rd615, %rd90, %rd93;
	shl.b64 	%rd616, %rd615, 1;
	and.b64  	%rd617, %rd616, %rd614;
	and.b64  	%rd94, %rd617, %rd90;
	shl.b64 	%rd618, %rd92, 1;
	or.b64  	%rd619, %rd618, %rd611;
	and.b64  	%rd620, %rd91, %rd94;
	shl.b64 	%rd621, %rd620, 1;
	and.b64  	%rd622, %rd621, %rd619;
	and.b64  	%rd95, %rd622, %rd91;
	and.b64  	%rd623, %rd42, %rd95;
	setp.ne.s64 	%p57, %rd623, 0;
	@%p57 bra 	$L__BB12_80;
	ld.volatile.global.u32 	%r235, [match_count];
	setp.ge.u32 	%p58, %r235, %r32;
	@%p58 bra 	$L__BB12_80;
	add.s32 	%r236, %r349, %r4;
	shl.b32 	%r237, %r236, 4;
	or.b32  	%r50, %r237, 14;
	setp.gt.u32 	%p59, %r50, %r33;
	@%p59 bra 	$L__BB12_80;
	atom.global.add.u32 	%r238, [match_count], 1;
	mul.wide.u32 	%rd624, %r238, 4;
	add.s64 	%rd625, %rd43, %rd624;
	st.global.u32 	[%rd625], %r50;
$L__BB12_80:
	shr.u32 	%r239, %r35, 30;
	mul.wide.u32 	%rd626, %r239, 8;
	mov.u64 	%rd627, mask_array_64;
	add.s64 	%rd628, %rd627, %rd626;
	ld.const.u64 	%rd629, [%rd628];
	shl.b64 	%rd630, %rd93, 1;
	or.b64  	%rd852, %rd630, %rd629;
	shl.b64 	%rd631, %rd94, 1;
	or.b64  	%rd632, %rd631, %rd629;
	and.b64  	%rd633, %rd93, %rd852;
	shl.b64 	%rd634, %rd633, 1;
	and.b64  	%rd635, %rd634, %rd632;
	and.b64  	%rd851, %rd635, %rd93;
	shl.b64 	%rd636, %rd95, 1;
	or.b64  	%rd637, %rd636, %rd629;
	and.b64  	%rd638, %rd94, %rd851;
	shl.b64 	%rd639, %rd638, 1;
	and.b64  	%rd640, %rd639, %rd637;
	and.b64  	%rd844, %rd640, %rd94;
	and.b64  	%rd641, %rd42, %rd844;
	setp.ne.s64 	%p60, %rd641, 0;
	@%p60 bra 	$L__BB12_84;
	ld.volatile.global.u32 	%r240, [match_count];
	setp.ge.u32 	%p61, %r240, %r32;
	@%p61 bra 	$L__BB12_84;
	add.s32 	%r241, %r349, %r4;
	shl.b32 	%r242, %r241, 4;
	or.b32  	%r51, %r242, 15;
	setp.gt.u32 	%p62, %r51, %r33;
	@%p62 bra 	$L__BB12_84;
	atom.global.add.u32 	%r243, [match_count], 1;
	mul.wide.u32 	%rd642, %r243, 4;
	add.s64 	%rd643, %rd43, %rd642;
	st.global.u32 	[%rd643], %r51;
$L__BB12_84:
	add.s32 	%r349, %r349, 1;
	setp.eq.s32 	%p63, %r349, 256;
	@%p63 bra 	$L__BB12_85;
	bra.uni 	$L__BB12_20;
$L__BB12_85:
	setp.eq.s32 	%p64, %r5, 1;
	mov.b32 	%r355, 0;
	@%p64 bra 	$L__BB12_109;
	mov.b32 	%r350, 0;
	ld.const.u64 	%rd47, [test_bit_64];
	mov.u32 	%r246, %ntid.x;
	add.s32 	%r247, %r246, -1;
	shl.b32 	%r254, %r1, 15;
	shl.b32 	%r260, %r1, 19;
	ld.const.u32 	%r291, [overlapping_scodon_count];
	add.s32 	%r355, %r291, -1;
$L__BB12_87:
	setp.ne.s32 	%p65, %r2, %r247;
	@%p65 bra 	$L__BB12_89;
	shl.b32 	%r253, %r350, 7;
	add.s32 	%r255, %r254, %r253;
	add.s32 	%r256, %r255, 32768;
	mul.wide.u32 	%rd644, %r256, 4;
	add.s64 	%rd645, %rd13, %rd644;
	ld.global.u32 	%r351, [%rd645];
	bra.uni 	$L__BB12_90;
$L__BB12_89:
	shl.b32 	%r248, %r2, 2;
	mov.u32 	%r249, scodon_header;
	add.s32 	%r250, %r249, %r248;
	shl.b32 	%r251, %r350, 9;
	add.s32 	%r252, %r250, %r251;
	ld.shared.u32 	%r351, [%r252+4];
$L__BB12_90:
	shl.b32 	%r259, %r350, 4;
	shl.b32 	%r261, %r2, 12;
	add.s32 	%r262, %r260, %r261;
	add.s32 	%r263, %r262, %r259;
	add.s32 	%r352, %r263, 4096;
	mov.b32 	%r354, 4096;
	mov.b32 	%r353, 4;
$L__BB12_91:
	add.s32 	%r264, %r353, -4;
	shr.u32 	%r265, %r351, %r264;
	shl.b32 	%r266, %r265, 3;
	cvt.u64.u32 	%rd646, %r266;
	and.b64  	%rd647, %rd646, 24;
	mov.u64 	%rd648, mask_array_64;
	add.s64 	%rd649, %rd648, %rd647;
	ld.const.u64 	%rd650, [%rd649];
	shl.b64 	%rd651, %rd852, 1;
	or.b64  	%rd105, %rd651, %rd650;
	shl.b64 	%rd652, %rd851, 1;
	or.b64  	%rd653, %rd652, %rd650;
	and.b64  	%rd654, %rd852, %rd105;
	shl.b64 	%rd655, %rd654, 1;
	and.b64  	%rd656, %rd655, %rd653;
	and.b64  	%rd106, %rd656, %rd852;
	shl.b64 	%rd657, %rd844, 1;
	or.b64  	%rd658, %rd657, %rd650;
	and.b64  	%rd659, %rd851, %rd106;
	shl.b64 	%rd660, %rd659, 1;
	and.b64  	%rd661, %rd660, %rd658;
	and.b64  	%rd107, %rd661, %rd851;
	and.b64  	%rd662, %rd47, %rd107;
	setp.ne.s64 	%p66, %rd662, 0;
	@%p66 bra 	$L__BB12_95;
	ld.volatile.global.u32 	%r267, [match_count];
	ld.const.u32 	%r268, [max_match_count];
	setp.ge.u32 	%p67, %r267, %r268;
	@%p67 bra 	$L__BB12_95;
	ld.const.u32 	%r269, [character_count];
	setp.gt.u32 	%p68, %r352, %r269;
	@%p68 bra 	$L__BB12_95;
	atom.global.add.u32 	%r270, [match_count], 1;
	ld.const.u64 	%rd663, [match];
	cvta.to.global.u64 	%rd664, %rd663;
	mul.wide.u32 	%rd665, %r270, 4;
	add.s64 	%rd666, %rd664, %rd665;
	st.global.u32 	[%rd666], %r352;
$L__BB12_95:
	add.s32 	%r271, %r353, -2;
	shr.u32 	%r272, %r351, %r271;
	shl.b32 	%r273, %r272, 3;
	cvt.u64.u32 	%rd667, %r273;
	and.b64  	%rd668, %rd667, 24;
	mov.u64 	%rd669, mask_array_64;
	add.s64 	%rd670, %rd669, %rd668;
	ld.const.u64 	%rd671, [%rd670];
	shl.b64 	%rd672, %rd105, 1;
	or.b64  	%rd108, %rd672, %rd671;
	shl.b64 	%rd673, %rd106, 1;
	or.b64  	%rd674, %rd673, %rd671;
	and.b64  	%rd675, %rd105, %rd108;
	shl.b64 	%rd676, %rd675, 1;
	and.b64  	%rd677, %rd676, %rd674;
	and.b64  	%rd109, %rd677, %rd105;
	shl.b64 	%rd678, %rd107, 1;
	or.b64  	%rd679, %rd678, %rd671;
	and.b64  	%rd680, %rd106, %rd109;
	shl.b64 	%rd681, %rd680, 1;
	and.b64  	%rd682, %rd681, %rd679;
	and.b64  	%rd110, %rd682, %rd106;
	and.b64  	%rd683, %rd47, %rd110;
	setp.ne.s64 	%p69, %rd683, 0;
	@%p69 bra 	$L__BB12_99;
	ld.volatile.global.u32 	%r274, [match_count];
	ld.const.u32 	%r275, [max_match_count];
	setp.ge.u32 	%p70, %r274, %r275;
	@%p70 bra 	$L__BB12_99;
	add.s32 	%r61, %r352, 1;
	ld.const.u32 	%r276, [character_count];
	setp.gt.u32 	%p71, %r61, %r276;
	@%p71 bra 	$L__BB12_99;
	atom.global.add.u32 	%r277, [match_count], 1;
	ld.const.u64 	%rd684, [match];
	cvta.to.global.u64 	%rd685, %rd684;
	mul.wide.u32 	%rd686, %r277, 4;
	add.s64 	%rd687, %rd685, %rd686;
	st.global.u32 	[%rd687], %r61;
$L__BB12_99:
	shr.u32 	%r278, %r351, %r353;
	shl.b32 	%r279, %r278, 3;
	cvt.u64.u32 	%rd688, %r279;
	and.b64  	%rd689, %rd688, 24;
	mov.u64 	%rd690, mask_array_64;
	add.s64 	%rd691, %rd690, %rd689;
	ld.const.u64 	%rd692, [%rd691];
	shl.b64 	%rd693, %rd108, 1;
	or.b64  	%rd111, %rd693, %rd692;
	shl.b64 	%rd694, %rd109, 1;
	or.b64  	%rd695, %rd694, %rd692;
	and.b64  	%rd696, %rd108, %rd111;
	shl.b64 	%rd697, %rd696, 1;
	and.b64  	%rd698, %rd697, %rd695;
	and.b64  	%rd112, %rd698, %rd108;
	shl.b64 	%rd699, %rd110, 1;
	or.b64  	%rd700, %rd699, %rd692;
	and.b64  	%rd701, %rd109, %rd112;
	shl.b64 	%rd702, %rd701, 1;
	and.b64  	%rd703, %rd702, %rd700;
	and.b64  	%rd113, %rd703, %rd109;
	and.b64  	%rd704, %rd47, %rd113;
	setp.ne.s64 	%p72, %rd704, 0;
	@%p72 bra 	$L__BB12_103;
	ld.volatile.global.u32 	%r280, [match_count];
	ld.const.u32 	%r281, [max_match_count];
	setp.ge.u32 	%p73, %r280, %r281;
	@%p73 bra 	$L__BB12_103;
	add.s32 	%r62, %r352, 2;
	ld.const.u32 	%r282, [character_count];
	setp.gt.u32 	%p74, %r62, %r282;
	@%p74 bra 	$L__BB12_103;
	atom.global.add.u32 	%r283, [match_count], 1;
	ld.const.u64 	%rd705, [match];
	cvta.to.global.u64 	%rd706, %rd705;
	mul.wide.u32 	%rd707, %r283, 4;
	add.s64 	%rd708, %rd706, %rd707;
	st.global.u32 	[%rd708], %r62;
$L__BB12_103:
	add.s32 	%r284, %r353, 2;
	shr.u32 	%r285, %r351, %r284;
	shl.b32 	%r286, %r285, 3;
	cvt.u64.u32 	%rd709, %r286;
	and.b64  	%rd710, %rd709, 24;
	mov.u64 	%rd711, mask_array_64;
	add.s64 	%rd712, %rd711, %rd710;
	ld.const.u64 	%rd713, [%rd712];
	shl.b64 	%rd714, %rd111, 1;
	or.b64  	%rd852, %rd714, %rd713;
	shl.b64 	%rd715, %rd112, 1;
	or.b64  	%rd716, %rd715, %rd713;
	and.b64  	%rd717, %rd111, %rd852;
	shl.b64 	%rd718, %rd717, 1;
	and.b64  	%rd719, %rd718, %rd716;
	and.b64  	%rd851, %rd719, %rd111;
	shl.b64 	%rd720, %rd113, 1;
	or.b64  	%rd721, %rd720, %rd713;
	and.b64  	%rd722, %rd112, %rd851;
	shl.b64 	%rd723, %rd722, 1;
	and.b64  	%rd724, %rd723, %rd721;
	and.b64  	%rd844, %rd724, %rd112;
	and.b64  	%rd725, %rd47, %rd844;
	setp.ne.s64 	%p75, %rd725, 0;
	@%p75 bra 	$L__BB12_107;
	ld.volatile.global.u32 	%r287, [match_count];
	ld.const.u32 	%r288, [max_match_count];
	setp.ge.u32 	%p76, %r287, %r288;
	@%p76 bra 	$L__BB12_107;
	add.s32 	%r63, %r352, 3;
	ld.const.u32 	%r289, [character_count];
	setp.gt.u32 	%p77, %r63, %r289;
	@%p77 bra 	$L__BB12_107;
	atom.global.add.u32 	%r290, [match_count], 1;
	ld.const.u64 	%rd726, [match];
	cvta.to.global.u64 	%rd727, %rd726;
	mul.wide.u32 	%rd728, %r290, 4;
	add.s64 	%rd729, %rd727, %rd728;
	st.global.u32 	[%rd729], %r63;
$L__BB12_107:
	add.s32 	%r354, %r354, 4;
	add.s32 	%r353, %r353, 8;
	add.s32 	%r352, %r352, 4;
	setp.ne.s32 	%p78, %r354, 4112;
	@%p78 bra 	$L__BB12_91;
	add.s32 	%r350, %r350, 1;
	setp.ne.s32 	%p79, %r350, %r355;
	@%p79 bra 	$L__BB12_87;
$L__BB12_109:
	mov.u32 	%r292, %ntid.x;
	add.s32 	%r293, %r292, -1;
	setp.ne.s32 	%p80, %r2, %r293;
	@%p80 bra 	$L__BB12_111;
	shl.b32 	%r299, %r1, 15;
	shl.b32 	%r300, %r355, 7;
	add.s32 	%r301, %r299, %r300;
	add.s32 	%r302, %r301, 32768;
	mul.wide.u32 	%rd730, %r302, 4;
	add.s64 	%rd731, %rd13, %rd730;
	ld.global.u32 	%r356, [%rd731];
	bra.uni 	$L__BB12_112;
$L__BB12_111:
	shl.b32 	%r294, %r355, 9;
	mov.u32 	%r295, scodon_header;
	add.s32 	%r296, %r295, %r294;
	shl.b32 	%r297, %r2, 2;
	add.s32 	%r298, %r296, %r297;
	ld.shared.u32 	%r356, [%r298+4];
$L__BB12_112:
	setp.eq.s32 	%p81, %r14, %r15;
	@%p81 bra 	$L__BB12_139;
	ld.const.u64 	%rd120, [test_bit_64];
	ld.const.u32 	%r73, [max_match_count];
	ld.const.u32 	%r74, [character_count];
	ld.const.u64 	%rd732, [match];
	cvta.to.global.u64 	%rd121, %rd732;
	sub.s32 	%r304, %r14, %r15;
	max.u32 	%r75, %r304, 1;
	and.b32  	%r76, %r75, 3;
	setp.lt.u32 	%p82, %r304, 4;
	mov.b32 	%r360, 0;
	@%p82 bra 	$L__BB12_132;
	and.b32  	%r360, %r75, -4;
	neg.s32 	%r359, %r360;
	shl.b32 	%r306, %r1, 19;
	shl.b32 	%r307, %r2, 12;
	add.s32 	%r308, %r306, %r307;
	shl.b32 	%r309, %r355, 4;
	add.s32 	%r310, %r308, %r309;
	add.s32 	%r357, %r310, 4096;
	mov.b32 	%r358, 4;
	mov.u64 	%rd735, mask_array_64;
$L__BB12_115:
	add.s32 	%r311, %r358, -4;
	shr.u32 	%r312, %r356, %r311;
	shl.b32 	%r313, %r312, 3;
	cvt.u64.u32 	%rd733, %r313;
	and.b64  	%rd734, %rd733, 24;
	add.s64 	%rd736, %rd735, %rd734;
	ld.const.u64 	%rd737, [%rd736];
	shl.b64 	%rd738, %rd852, 1;
	or.b64  	%rd125, %rd738, %rd737;
	shl.b64 	%rd739, %rd851, 1;
	or.b64  	%rd740, %rd739, %rd737;
	and.b64  	%rd741, %rd852, %rd125;
	shl.b64 	%rd742, %rd741, 1;
	and.b64  	%rd743, %rd742, %rd740;
	and.b64  	%rd126, %rd743, %rd852;
	shl.b64 	%rd744, %rd844, 1;
	or.b64  	%rd745, %rd744, %rd737;
	and.b64  	%rd746, %rd851, %rd126;
	shl.b64 	%rd747, %rd746, 1;
	and.b64  	%rd748, %rd747, %rd745;
	and.b64  	%rd127, %rd748, %rd851;
	and.b64  	%rd749, %rd120, %rd127;
	setp.ne.s64 	%p83, %rd749, 0;
	@%p83 bra 	$L__BB12_119;
	ld.volatile.global.u32 	%r314, [match_count];
	setp.ge.u32 	%p84, %r314, %r73;
	@%p84 bra 	$L__BB12_119;
	setp.gt.u32 	%p85, %r357, %r74;
	@%p85 bra 	$L__BB12_119;
	atom.global.add.u32 	%r315, [match_count], 1;
	mul.wide.u32 	%rd750, %r315, 4;
	add.s64 	%rd751, %rd121, %rd750;
	st.global.u32 	[%rd751], %r357;
$L__BB12_119:
	add.s32 	%r316, %r358, -2;
	shr.u32 	%r317, %r356, %r316;
	shl.b32 	%r318, %r317, 3;
	cvt.u64.u32 	%rd752, %r318;
	and.b64  	%rd753, %rd752, 24;
	mov.u64 	%rd754, mask_array_64;
	add.s64 	%rd755, %rd754, %rd753;
	ld.const.u64 	%rd756, [%rd755];
	shl.b64 	%rd757, %rd125, 1;
	or.b64  	%rd128, %rd757, %rd756;
	shl.b64 	%rd758, %rd126, 1;
	or.b64  	%rd759, %rd758, %rd756;
	and.b64  	%rd760, %rd125, %rd128;
	shl.b64 	%rd761, %rd760, 1;
	and.b64  	%rd762, %rd761, %rd759;
	and.b64  	%rd129, %rd762, %rd125;
	shl.b64 	%rd763, %rd127, 1;
	or.b64  	%rd764, %rd763, %rd756;
	and.b64  	%rd765, %rd126, %rd129;
	shl.b64 	%rd766, %rd765, 1;
	and.b64  	%rd767, %rd766, %rd764;
	and.b64  	%rd130, %rd767, %rd126;
	and.b64  	%rd768, %rd120, %rd130;
	setp.ne.s64 	%p86, %rd768, 0;
	@%p86 bra 	$L__BB12_123;
	ld.volatile.global.u32 	%r319, [match_count];
	setp.ge.u32 	%p87, %r319, %r73;
	@%p87 bra 	$L__BB12_123;
	add.s32 	%r83, %r357, 1;
	setp.gt.u32 	%p88, %r83, %r74;
	@%p88 bra 	$L__BB12_123;
	atom.global.add.u32 	%r320, [match_count], 1;
	mul.wide.u32 	%rd769, %r320, 4;
	add.s64 	%rd770, %rd121, %rd769;
	st.global.u32 	[%rd770], %r83;
$L__BB12_123:
	shr.u32 	%r321, %r356, %r358;
	shl.b32 	%r322, %r321, 3;
	cvt.u64.u32 	%rd771, %r322;
	and.b64  	%rd772, %rd771, 24;
	mov.u64 	%rd773, mask_array_64;
	add.s64 	%rd774, %rd773, %rd772;
	ld.const.u64 	%rd775, [%rd774];
	shl.b64 	%rd776, %rd128, 1;
	or.b64  	%rd131, %rd776, %rd775;
	shl.b64 	%rd777, %rd129, 1;
	or.b64  	%rd778, %rd777, %rd775;
	and.b64  	%rd779, %rd128, %rd131;
	shl.b64 	%rd780, %rd779, 1;
	and.b64  	%rd781, %rd780, %rd778;
	and.b64  	%rd132, %rd781, %rd128;
	shl.b64 	%rd782, %rd130, 1;
	or.b64  	%rd783, %rd782, %rd775;
	and.b64  	%rd784, %rd129, %rd132;
	shl.b64 	%rd785, %rd784, 1;
	and.b64  	%rd786, %rd785, %rd783;
	and.b64  	%rd133, %rd786, %rd129;
	and.b64  	%rd787, %rd120, %rd133;
	setp.ne.s64 	%p89, %rd787, 0;
	@%p89 bra 	$L__BB12_127;
	ld.volatile.global.u32 	%r323, [match_count];
	setp.ge.u32 	%p90, %r323, %r73;
	@%p90 bra 	$L__BB12_127;
	add.s32 	%r84, %r357, 2;
	setp.gt.u32 	%p91, %r84, %r74;
	@%p91 bra 	$L__BB12_127;
	atom.global.add.u32 	%r324, [match_count], 1;
	mul.wide.u32 	%rd788, %r324, 4;
	add.s64 	%rd789, %rd121, %rd788;
	st.global.u32 	[%rd789], %r84;
$L__BB12_127:
	add.s32 	%r325, %r358, 2;
	shr.u32 	%r326, %r356, %r325;
	shl.b32 	%r327, %r326, 3;
	cvt.u64.u32 	%rd790, %r327;
	and.b64  	%rd791, %rd790, 24;
	mov.u64 	%rd792, mask_array_64;
	add.s64 	%rd793, %rd792, %rd791;
	ld.const.u64 	%rd794, [%rd793];
	shl.b64 	%rd795, %rd131, 1;
	or.b64  	%rd852, %rd795, %rd794;
	shl.b64 	%rd796, %rd132, 1;
	or.b64  	%rd797, %rd796, %rd794;
	and.b64  	%rd798, %rd131, %rd852;
	shl.b64 	%rd799, %rd798, 1;
	and.b64  	%rd800, %rd799, %rd797;
	and.b64  	%rd851, %rd800, %rd131;
	shl.b64 	%rd801, %rd133, 1;
	or.b64  	%rd802, %rd801, %rd794;
	and.b64  	%rd803, %rd132, %rd851;
	shl.b64 	%rd804, %rd803, 1;
	and.b64  	%rd805, %rd804, %rd802;
	and.b64  	%rd844, %rd805, %rd132;
	and.b64  	%rd806, %rd120, %rd844;
	setp.ne.s64 	%p92, %rd806, 0;
	@%p92 bra 	$L__BB12_131;
	ld.volatile.global.u32 	%r328, [match_count];
	setp.ge.u32 	%p93, %r328, %r73;
	@%p93 bra 	$L__BB12_131;
	add.s32 	%r85, %r357, 3;
	setp.gt.u32 	%p94, %r85, %r74;
	@%p94 bra 	$L__BB12_131;
	atom.global.add.u32 	%r329, [match_count], 1;
	mul.wide.u32 	%rd807, %r329, 4;
	add.s64 	%rd808, %rd121, %rd807;
	st.global.u32 	[%rd808], %r85;
$L__BB12_131:
	add.s32 	%r359, %r359, 4;
	add.s32 	%r358, %r358, 8;
	add.s32 	%r357, %r357, 4;
	setp.ne.s32 	%p95, %r359, 0;
	@%p95 bra 	$L__BB12_115;
$L__BB12_132:
	setp.eq.s32 	%p96, %r76, 0;
	@%p96 bra 	$L__BB12_139;
	shl.b32 	%r330, %r1, 19;
	add.s32 	%r331, %r360, %r330;
	shl.b32 	%r332, %r2, 12;
	add.s32 	%r333, %r331, %r332;
	shl.b32 	%r334, %r355, 4;
	add.s32 	%r363, %r333, %r334;
	shl.b32 	%r362, %r360, 1;
	neg.s32 	%r361, %r76;
	mov.u64 	%rd811, mask_array_64;
$L__BB12_134:
	.pragma "nounroll";
	mov.u64 	%rd142, %rd852;
	mov.u64 	%rd141, %rd851;
	shr.u32 	%r335, %r356, %r362;
	shl.b32 	%r336, %r335, 3;
	cvt.u64.u32 	%rd809, %r336;
	and.b64  	%rd810, %rd809, 24;
	add.s64 	%rd812, %rd811, %rd810;
	ld.const.u64 	%rd813, [%rd812];
	shl.b64 	%rd814, %rd142, 1;
	or.b64  	%rd852, %rd814, %rd813;
	shl.b64 	%rd815, %rd141, 1;
	or.b64  	%rd816, %rd815, %rd813;
	and.b64  	%rd817, %rd142, %rd852;
	shl.b64 	%rd818, %rd817, 1;
	and.b64  	%rd819, %rd818, %rd816;
	and.b64  	%rd851, %rd819, %rd142;
	shl.b64 	%rd820, %rd844, 1;
	or.b64  	%rd821, %rd820, %rd813;
	and.b64  	%rd822, %rd141, %rd851;
	shl.b64 	%rd823, %rd822, 1;
	and.b64  	%rd824, %rd823, %rd821;
	and.b64  	%rd844, %rd824, %rd141;
	and.b64  	%rd825, %rd120, %rd844;
	setp.ne.s64 	%p97, %rd825, 0;
	@%p97 bra 	$L__BB12_138;
	ld.volatile.global.u32 	%r337, [match_count];
	setp.ge.u32 	%p98, %r337, %r73;
	@%p98 bra 	$L__BB12_138;
	add.s32 	%r96, %r363, 4096;
	setp.gt.u32 	%p99, %r96, %r74;
	@%p99 bra 	$L__BB12_138;
	atom.global.add.u32 	%r338, [match_count], 1;
	mul.wide.u32 	%rd826, %r338, 4;
	add.s64 	%rd827, %rd121, %rd826;
	st.global.u32 	[%rd827], %r96;
$L__BB12_138:
	add.s32 	%r363, %r363, 1;
	add.s32 	%r362, %r362, 2;
	add.s32 	%r361, %r361, 1;
	setp.ne.s32 	%p100, %r361, 0;
	@%p100 bra 	$L__BB12_134;
$L__BB12_139:
	ret;

}
	// .globl	_Z15agrepKernel64K3v
.visible .entry _Z15agrepKernel64K3v()
{
	.reg .pred 	%p<89>;
	.reg .b32 	%r<313>;
	.reg .b64 	%rd<999>;

	mov.u32 	%r1, %ctaid.x;
	shl.b32 	%r2, %r1, 15;
	mov.u32 	%r3, %tid.x;
	or.b32  	%r4, %r2, %r3;
	mad.lo.s32 	%r5, %r3, 255, %r4;
	ld.const.u32 	%r6, [overlapping_scodon_count];
	setp.eq.s32 	%p1, %r6, 1;
	ld.const.u64 	%rd1, [scodon];
	shl.b32 	%r96, %r3, 2;
	mov.u32 	%r97, scodon_header;
	add.s32 	%r7, %r97, %r96;
	mov.b32 	%r293, 0;
	mov.b64 	%rd970, -1;
	mov.b64 	%rd969, -2;
	mov.b64 	%rd968, -4;
	mov.b64 	%rd955, -8;
	@%p1 bra 	$L__BB13_5;
	cvta.to.global.u64 	%rd2, %rd1;
	add.s32 	%r293, %r6, -1;
	mov.b32 	%r291, 0;
	mov.b64 	%rd970, -1;
	mov.b64 	%rd969, -2;
	mov.b64 	%rd968, -4;
	mov.b64 	%rd955, -8;
$L__BB13_2:
	shl.b32 	%r100, %r291, 7;
	add.s32 	%r101, %r100, %r4;
	mul.wide.u32 	%rd181, %r101, 4;
	add.s64 	%rd182, %rd2, %rd181;
	ld.global.u32 	%r10, [%rd182];
	mov.b32 	%r292, 0;
$L__BB13_3:
	shl.b32 	%r102, %r292, 1;
	shr.u32 	%r103, %r10, %r102;
	shl.b32 	%r104, %r103, 3;
	cvt.u64.u32 	%rd183, %r104;
	and.b64  	%rd184, %rd183, 24;
	mov.u64 	%rd185, mask_array_64;
	add.s64 	%rd186, %rd185, %rd184;
	ld.const.u64 	%rd187, [%rd186];
	shl.b64 	%rd188, %rd970, 1;
	or.b64  	%rd189, %rd188, %rd187;
	shl.b64 	%rd190, %rd969, 1;
	or.b64  	%rd191, %rd190, %rd187;
	and.b64  	%rd192, %rd970, %rd189;
	shl.b64 	%rd193, %rd192, 1;
	and.b64  	%rd194, %rd193, %rd191;
	and.b64  	%rd195, %rd194, %rd970;
	shl.b64 	%rd196, %rd968, 1;
	or.b64  	%rd197, %rd196, %rd187;
	and.b64  	%rd198, %rd969, %rd195;
	shl.b64 	%rd199, %rd198, 1;
	and.b64  	%rd200, %rd199, %rd197;
	and.b64  	%rd201, %rd200, %rd969;
	shl.b64 	%rd202, %rd955, 1;
	or.b64  	%rd203, %rd202, %rd187;
	and.b64  	%rd204, %rd968, %rd201;
	shl.b64 	%rd205, %rd204, 1;
	and.b64  	%rd206, %rd205, %rd203;
	and.b64  	%rd207, %rd206, %rd968;
	add.s32 	%r105, %r102, 2;
	shr.u32 	%r106, %r10, %r105;
	shl.b32 	%r107, %r106, 3;
	cvt.u64.u32 	%rd208, %r107;
	and.b64  	%rd209, %rd208, 24;
	add.s64 	%rd210, %rd185, %rd209;
	ld.const.u64 	%rd211, [%rd210];
	shl.b64 	%rd212, %rd189, 1;
	or.b64  	%rd213, %rd212, %rd211;
	shl.b64 	%rd214, %rd195, 1;
	or.b64  	%rd215, %rd214, %rd211;
	and.b64  	%rd216, %rd189, %rd213;
	shl.b64 	%rd217, %rd216, 1;
	and.b64  	%rd218, %rd217, %rd215;
	and.b64  	%rd219, %rd218, %rd189;
	shl.b64 	%rd220, %rd201, 1;
	or.b64  	%rd221, %rd220, %rd211;
	and.b64  	%rd222, %rd195, %rd219;
	shl.b64 	%rd223, %rd222, 1;
	and.b64  	%rd224, %rd223, %rd221;
	and.b64  	%rd225, %rd224, %rd195;
	shl.b64 	%rd226, %rd207, 1;
	or.b64  	%rd227, %rd226, %rd211;
	and.b64  	%rd228, %rd201, %rd225;
	shl.b64 	%rd229, %rd228, 1;
	and.b64  	%rd230, %rd229, %rd227;
	and.b64  	%rd231, %rd230, %rd201;
	add.s32 	%r108, %r102, 4;
	shr.u32 	%r109, %r10, %r108;
	shl.b32 	%r110, %r109, 3;
	cvt.u64.u32 	%rd232, %r110;
	and.b64  	%rd233, %rd232, 24;
	add.s64 	%rd234, %rd185, %rd233;
	ld.const.u64 	%rd235, [%rd234];
	shl.b64 	%rd236, %rd213, 1;
	or.b64  	%rd237, %rd236, %rd235;
	shl.b64 	%rd238, %rd219, 1;
	or.b64  	%rd239, %rd238, %rd235;
	and.b64  	%rd240, %rd213, %rd237;
	shl.b64 	%rd241, %rd240, 1;
	and.b64  	%rd242, %rd241, %rd239;
	and.b64  	%rd243, %rd242, %rd213;
	shl.b64 	%rd244, %rd225, 1;
	or.b64  	%rd245, %rd244, %rd235;
	and.b64  	%rd246, %rd219, %rd243;
	shl.b64 	%rd247, %rd246, 1;
	and.b64  	%rd248, %rd247, %rd245;
	and.b64  	%rd249, %rd248, %rd219;
	shl.b64 	%rd250, %rd231, 1;
	or.b64  	%rd251, %rd250, %rd235;
	and.b64  	%rd252, %rd225, %rd249;
	shl.b64 	%rd253, %rd252, 1;
	and.b64  	%rd254, %rd253, %rd251;
	and.b64  	%rd255, %rd254, %rd225;
	add.s32 	%r111, %r102, 6;
	shr.u32 	%r112, %r10, %r111;
	shl.b32 	%r113, %r112, 3;
	cvt.u64.u32 	%rd256, %r113;
	and.b64  	%rd257, %rd256, 24;
	add.s64 	%rd258, %rd185, %rd257;
	ld.const.u64 	%rd259, [%rd258];
	shl.b64 	%rd260, %rd237, 1;
	or.b64  	%rd970, %rd260, %rd259;
	shl.b64 	%rd261, %rd243, 1;
	or.b64  	%rd262, %rd261, %rd259;
	and.b64  	%rd263, %rd237, %rd970;
	shl.b64 	%rd264, %rd263, 1;
	and.b64  	%rd265, %rd264, %rd262;
	and.b64  	%rd969, %rd265, %rd237;
	shl.b64 	%rd266, %rd249, 1;
	or.b64  	%rd267, %rd266, %rd259;
	and.b64  	%rd268, %rd243, %rd969;
	shl.b64 	%rd269, %rd268, 1;
	and.b64  	%rd270, %rd269, %rd267;
	and.b64  	%rd968, %rd270, %rd243;
	shl.b64 	%rd271, %rd255, 1;
	or.b64  	%rd272, %rd271, %rd259;
	and.b64  	%rd273, %rd249, %rd968;
	shl.b64 	%rd274, %rd273, 1;
	and.b64  	%rd275, %rd274, %rd272;
	and.b64  	%rd955, %rd275, %rd249;
	sub.s32 	%r292, %r108, %r292;
	setp.ne.s32 	%p2, %r292, 16;
	@%p2 bra 	$L__BB13_3;
	shl.b32 	%r114, %r291, 9;
	add.s32 	%r115, %r7, %r114;
	st.shared.u32 	[%r115], %r10;
	add.s32 	%r291, %r291, 1;
	setp.ne.s32 	%p3, %r291, %r293;
	@%p3 bra 	$L__BB13_2;
$L__BB13_5:
	cvta.to.global.u64 	%rd19, %rd1;
	shl.b32 	%r117, %r293, 7;
	add.s32 	%r118, %r117, %r4;
	mul.wide.u32 	%rd276, %r118, 4;
	add.s64 	%rd277, %rd19, %rd276;
	ld.global.u32 	%r15, [%rd277];
	ld.const.u32 	%r119, [overlapping_character_count];
	add.s32 	%r16, %r119, 16;
	shl.b32 	%r17, %r6, 4;
	setp.eq.s32 	%p4, %r16, %r17;
	mov.b32 	%r298, 0;
	@%p4 bra 	$L__BB13_12;
	sub.s32 	%r122, %r16, %r17;
	max.u32 	%r18, %r122, 1;
	and.b32  	%r19, %r18, 3;
	setp.lt.u32 	%p5, %r122, 4;
	mov.b32 	%r298, 0;
	@%p5 bra 	$L__BB13_9;
	and.b32  	%r298, %r18, -4;
	mov.b32 	%r299, 0;
	mov.u64 	%rd281, mask_array_64;
$L__BB13_8:
	shl.b32 	%r124, %r299, 1;
	shr.u32 	%r125, %r15, %r124;
	shl.b32 	%r126, %r125, 3;
	cvt.u64.u32 	%rd279, %r126;
	and.b64  	%rd280, %rd279, 24;
	add.s64 	%rd282, %rd281, %rd280;
	ld.const.u64 	%rd283, [%rd282];
	shl.b64 	%rd284, %rd970, 1;
	or.b64  	%rd285, %rd284, %rd283;
	shl.b64 	%rd286, %rd969, 1;
	or.b64  	%rd287, %rd286, %rd283;
	and.b64  	%rd288, %rd970, %rd285;
	shl.b64 	%rd289, %rd288, 1;
	and.b64  	%rd290, %rd289, %rd287;
	and.b64  	%rd291, %rd290, %rd970;
	shl.b64 	%rd292, %rd968, 1;
	or.b64  	%rd293, %rd292, %rd283;
	and.b64  	%rd294, %rd969, %rd291;
	shl.b64 	%rd295, %rd294, 1;
	and.b64  	%rd296, %rd295, %rd293;
	and.b64  	%rd297, %rd296, %rd969;
	shl.b64 	%rd298, %rd955, 1;
	or.b64  	%rd299, %rd298, %rd283;
	and.b64  	%rd300, %rd968, %rd297;
	shl.b64 	%rd301, %rd300, 1;
	and.b64  	%rd302, %rd301, %rd299;
	and.b64  	%rd303, %rd302, %rd968;
	add.s32 	%r127, %r124, 2;
	shr.u32 	%r128, %r15, %r127;
	shl.b32 	%r129, %r128, 3;
	cvt.u64.u32 	%rd304, %r129;
	and.b64  	%rd305, %rd304, 24;
	add.s64 	%rd306, %rd281, %rd305;
	ld.const.u64 	%rd307, [%rd306];
	shl.b64 	%rd308, %rd285, 1;
	or.b64  	%rd309, %rd308, %rd307;
	shl.b64 	%rd310, %rd291, 1;
	or.b64  	%rd311, %rd310, %rd307;
	and.b64  	%rd312, %rd285, %rd309;
	shl.b64 	%rd313, %rd312, 1;
	and.b64  	%rd314, %rd313, %rd311;
	and.b64  	%rd315, %rd314, %rd285;
	shl.b64 	%rd316, %rd297, 1;
	or.b64  	%rd317, %rd316, %rd307;
	and.b64  	%rd318, %rd291, %rd315;
	shl.b64 	%rd319, %rd318, 1;
	and.b64  	%rd320, %rd319, %rd317;
	and.b64  	%rd321, %rd320, %rd291;
	shl.b64 	%rd322, %rd303, 1;
	or.b64  	%rd323, %rd322, %rd307;
	and.b64  	%rd324, %rd297, %rd321;
	shl.b64 	%rd325, %rd324, 1;
	and.b64  	%rd326, %rd325, %rd323;
	and.b64  	%rd327, %rd326, %rd297;
	add.s32 	%r130, %r124, 4;
	shr.u32 	%r131, %r15, %r130;
	shl.b32 	%r132, %r131, 3;
	cvt.u64.u32 	%rd328, %r132;
	and.b64  	%rd329, %rd328, 24;
	add.s64 	%rd330, %rd281, %rd329;
	ld.const.u64 	%rd331, [%rd330];
	shl.b64 	%rd332, %rd309, 1;
	or.b64  	%rd333, %rd332, %rd331;
	shl.b64 	%rd334, %rd315, 1;
	or.b64  	%rd335, %rd334, %rd331;
	and.b64  	%rd336, %rd309, %rd333;
	shl.b64 	%rd337, %rd336, 1;
	and.b64  	%rd338, %rd337, %rd335;
	and.b64  	%rd339, %rd338, %rd309;
	shl.b64 	%rd340, %rd321, 1;
	or.b64  	%rd341, %rd340, %rd331;
	and.b64  	%rd342, %rd315, %rd339;
	shl.b64 	%rd343, %rd342, 1;
	and.b64  	%rd344, %rd343, %rd341;
	and.b64  	%rd345, %rd344, %rd315;
	shl.b64 	%rd346, %rd327, 1;
	or.b64  	%rd347, %rd346, %rd331;
	and.b64  	%rd348, %rd321, %rd345;
	shl.b64 	%rd349, %rd348, 1;
	and.b64  	%rd350, %rd349, %rd347;
	and.b64  	%rd351, %rd350, %rd321;
	add.s32 	%r133, %r124, 6;
	shr.u32 	%r134, %r15, %r133;
	shl.b32 	%r135, %r134, 3;
	cvt.u64.u32 	%rd352, %r135;
	and.b64  	%rd353, %rd352, 24;
	add.s64 	%rd354, %rd281, %rd353;
	ld.const.u64 	%rd355, [%rd354];
	shl.b64 	%rd356, %rd333, 1;
	or.b64  	%rd970, %rd356, %rd355;
	shl.b64 	%rd357, %rd339, 1;
	or.b64  	%rd358, %rd357, %rd355;
	and.b64  	%rd359, %rd333, %rd970;
	shl.b64 	%rd360, %rd359, 1;
	and.b64  	%rd361, %rd360, %rd358;
	and.b64  	%rd969, %rd361, %rd333;
	shl.b64 	%rd362, %rd345, 1;
	or.b64  	%rd363, %rd362, %rd355;
	and.b64  	%rd364, %rd339, %rd969;
	shl.b64 	%rd365, %rd364, 1;
	and.b64  	%rd366, %rd365, %rd363;
	and.b64  	%rd968, %rd366, %rd339;
	shl.b64 	%rd367, %rd351, 1;
	or.b64  	%rd368, %rd367, %rd355;
	and.b64  	%rd369, %rd345, %rd968;
	shl.b64 	%rd370, %rd369, 1;
	and.b64  	%rd371, %rd370, %rd368;
	and.b64  	%rd955, %rd371, %rd345;
	sub.s32 	%r299, %r130, %r299;
	setp.eq.s32 	%p6, %r299, %r298;
	@%p6 bra 	$L__BB13_9;
	bra.uni 	$L__BB13_8;
$L__BB13_9:
	setp.eq.s32 	%p7, %r19, 0;
	@%p7 bra 	$L__BB13_12;
	mov.b32 	%r297, 0;
	mov.u64 	%rd374, mask_array_64;
	mov.u64 	%rd952, %rd968;
	mov.u64 	%rd953, %rd969;
	mov.u64 	%rd954, %rd970;
$L__BB13_11:
	.pragma "nounroll";
	shl.b32 	%r137, %r298, 1;
	shr.u32 	%r138, %r15, %r137;
	shl.b32 	%r139, %r138, 3;
	cvt.u64.u32 	%rd372, %r139;
	and.b64  	%rd373, %rd372, 24;
	add.s64 	%rd375, %rd374, %rd373;
	ld.const.u64 	%rd376, [%rd375];
	shl.b64 	%rd377, %rd954, 1;
	or.b64  	%rd970, %rd377, %rd376;
	shl.b64 	%rd378, %rd953, 1;
	or.b64  	%rd379, %rd378, %rd376;
	and.b64  	%rd380, %rd954, %rd970;
	shl.b64 	%rd381, %rd380, 1;
	and.b64  	%rd382, %rd381, %rd379;
	and.b64  	%rd969, %rd382, %rd954;
	shl.b64 	%rd383, %rd952, 1;
	or.b64  	%rd384, %rd383, %rd376;
	and.b64  	%rd385, %rd953, %rd969;
	shl.b64 	%rd386, %rd385, 1;
	and.b64  	%rd387, %rd386, %rd384;
	and.b64  	%rd968, %rd387, %rd953;
	shl.b64 	%rd388, %rd955, 1;
	or.b64  	%rd389, %rd388, %rd376;
	and.b64  	%rd390, %rd952, %rd968;
	shl.b64 	%rd391, %rd390, 1;
	and.b64  	%rd392, %rd391, %rd389;
	and.b64  	%rd955, %rd392, %rd952;
	add.s32 	%r298, %r298, 1;
	add.s32 	%r297, %r297, 1;
	setp.ne.s32 	%p8, %r297, %r19;
	mov.u64 	%rd952, %rd968;
	mov.u64 	%rd953, %rd969;
	mov.u64 	%rd954, %rd970;
	@%p8 bra 	$L__BB13_11;
$L__BB13_12:
	setp.gt.u32 	%p9, %r298, 15;
	@%p9 bra 	$L__BB13_19;
	ld.const.u64 	%rd37, [test_bit_64];
	ld.const.u32 	%r28, [max_match_count];
	add.s32 	%r140, %r293, %r5;
	shl.b32 	%r29, %r140, 4;
	ld.const.u32 	%r30, [character_count];
	ld.const.u64 	%rd393, [match];
	cvta.to.global.u64 	%rd38, %rd393;
$L__BB13_14:
	mov.u64 	%rd50, %rd970;
	mov.u64 	%rd49, %rd969;
	mov.u64 	%rd48, %rd968;
	shl.b32 	%r141, %r298, 1;
	shr.u32 	%r142, %r15, %r141;
	shl.b32 	%r143, %r142, 3;
	cvt.u64.u32 	%rd394, %r143;
	and.b64  	%rd395, %rd394, 24;
	mov.u64 	%rd396, mask_array_64;
	add.s64 	%rd397, %rd396, %rd395;
	ld.const.u64 	%rd398, [%rd397];
	shl.b64 	%rd399, %rd50, 1;
	or.b64  	%rd970, %rd399, %rd398;
	shl.b64 	%rd400, %rd49, 1;
	or.b64  	%rd401, %rd400, %rd398;
	and.b64  	%rd402, %rd50, %rd970;
	shl.b64 	%rd403, %rd402, 1;
	and.b64  	%rd404, %rd403, %rd401;
	and.b64  	%rd969, %rd404, %rd50;
	shl.b64 	%rd405, %rd48, 1;
	or.b64  	%rd406, %rd405, %rd398;
	and.b64  	%rd407, %rd49, %rd969;
	shl.b64 	%rd408, %rd407, 1;
	and.b64  	%rd409, %rd408, %rd406;
	and.b64  	%rd968, %rd409, %rd49;
	shl.b64 	%rd410, %rd955, 1;
	or.b64  	%rd411, %rd410, %rd398;
	and.b64  	%rd412, %rd48, %rd968;
	shl.b64 	%rd413, %rd412, 1;
	and.b64  	%rd414, %rd413, %rd411;
	and.b64  	%rd955, %rd414, %rd48;
	and.b64  	%rd415, %rd37, %rd955;
	setp.ne.s64 	%p10, %rd415, 0;
	@%p10 bra 	$L__BB13_18;
	ld.volatile.global.u32 	%r144, [match_count];
	setp.ge.u32 	%p11, %r144, %r28;
	@%p11 bra 	$L__BB13_18;
	add.s32 	%r34, %r298, %r29;
	setp.gt.u32 	%p12, %r34, %r30;
	@%p12 bra 	$L__BB13_18;
	atom.global.add.u32 	%r145, [match_count], 1;
	mul.wide.u32 	%rd416, %r145, 4;
	add.s64 	%rd417, %rd38, %rd416;
	st.global.u32 	[%rd417], %r34;
$L__BB13_18:
	add.s32 	%r298, %r298, 1;
	setp.ne.s32 	%p13, %r298, 16;
	@%p13 bra 	$L__BB13_14;
$L__BB13_19:
	shl.b32 	%r146, %r293, 9;
	mov.u32 	%r147, scodon_header;
	add.s32 	%r148, %r147, %r146;
	shl.b32 	%r149, %r3, 2;
	add.s32 	%r150, %r148, %r149;
	st.shared.u32 	[%r150], %r15;
	bar.sync 	0;
	add.s32 	%r301, %r293, 1;
	setp.gt.u32 	%p14, %r301, 255;
	@%p14 bra 	$L__BB13_86;
	ld.const.u64 	%rd59, [test_bit_64];
	ld.const.u32 	%r37, [max_match_count];
	ld.const.u32 	%r38, [character_count];
	ld.const.u64 	%rd418, [match];
	cvta.to.global.u64 	%rd60, %rd418;
$L__BB13_21:
	shl.b32 	%r151, %r301, 7;
	add.s32 	%r152, %r151, %r4;
	mul.wide.u32 	%rd419, %r152, 4;
	add.s64 	%rd420, %rd19, %rd419;
	ld.global.u32 	%r44, [%rd420];
	shl.b32 	%r153, %r44, 3;
	cvt.u64.u32 	%rd421, %r153;
	and.b64  	%rd422, %rd421, 24;
	mov.u64 	%rd423, mask_array_64;
	add.s64 	%rd424, %rd423, %rd422;
	ld.const.u64 	%rd425, [%rd424];
	shl.b64 	%rd426, %rd970, 1;
	or.b64  	%rd71, %rd426, %rd425;
	shl.b64 	%rd427, %rd969, 1;
	or.b64  	%rd428, %rd427, %rd425;
	and.b64  	%rd429, %rd970, %rd71;
	shl.b64 	%rd430, %rd429, 1;
	and.b64  	%rd431, %rd430, %rd428;
	and.b64  	%rd72, %rd431, %rd970;
	shl.b64 	%rd432, %rd968, 1;
	or.b64  	%rd433, %rd432, %rd425;
	and.b64  	%rd434, %rd969, %rd72;
	shl.b64 	%rd435, %rd434, 1;
	and.b64  	%rd436, %rd435, %rd433;
	and.b64  	%rd73, %rd436, %rd969;
	shl.b64 	%rd437, %rd955, 1;
	or.b64  	%rd438, %rd437, %rd425;
	and.b64  	%rd439, %rd968, %rd73;
	shl.b64 	%rd440, %rd439, 1;
	and.b64  	%rd441, %rd440, %rd438;
	and.b64  	%rd74, %rd441, %rd968;
	and.b64  	%rd442, %rd59, %rd74;
	setp.ne.s64 	%p15, %rd442, 0;
	@%p15 bra 	$L__BB13_25;
	ld.volatile.global.u32 	%r154, [match_count];
	setp.ge.u32 	%p16, %r154, %r37;
	@%p16 bra 	$L__BB13_25;
	add.s32 	%r155, %r301, %r5;
	shl.b32 	%r45, %r155, 4;
	setp.gt.u32 	%p17, %r45, %r38;
	@%p17 bra 	$L__BB13_25;
	atom.global.add.u32 	%r156, [match_count], 1;
	mul.wide.u32 	%rd443, %r156, 4;
	add.s64 	%rd444, %rd60, %rd443;
	st.global.u32 	[%rd444], %r45;
$L__BB13_25:
	shl.b32 	%r157, %r44, 1;
	cvt.u64.u32 	%rd445, %r157;
	and.b64  	%rd446, %rd445, 24;
	mov.u64 	%rd447, mask_array_64;
	add.s64 	%rd448, %rd447, %rd446;
	ld.const.u64 	%rd449, [%rd448];
	shl.b64 	%rd450, %rd71, 1;
	or.b64  	%rd75, %rd450, %rd449;
	shl.b64 	%rd451, %rd72, 1;
	or.b64  	%rd452, %rd451, %rd449;
	and.b64  	%rd453, %rd71, %rd75;
	shl.b64 	%rd454, %rd453, 1;
	and.b64  	%rd455, %rd454, %rd452;
	and.b64  	%rd76, %rd455, %rd71;
	shl.b64 	%rd456, %rd73, 1;
	or.b64  	%rd457, %rd456, %rd449;
	and.b64  	%rd458, %rd72, %rd76;
	shl.b64 	%rd459, %rd458, 1;
	and.b64  	%rd460, %rd459, %rd457;
	and.b64  	%rd77, %rd460, %rd72;
	shl.b64 	%rd461, %rd74, 1;
	or.b64  	%rd462, %rd461, %rd449;
	and.b64  	%rd463, %rd73, %rd77;
	shl.b64 	%rd464, %rd463, 1;
	and.b64  	%rd465, %rd464, %rd462;
	and.b64  	%rd78, %rd465, %rd73;
	and.b64  	%rd466, %rd59, %rd78;
	setp.ne.s64 	%p18, %rd466, 0;
	@%p18 bra 	$L__BB13_29;
	ld.volatile.global.u32 	%r158, [match_count];
	setp.ge.u32 	%p19, %r158, %r37;
	@%p19 bra 	$L__BB13_29;
	add.s32 	%r159, %r301, %r5;
	shl.b32 	%r46, %r159, 4;
	setp.ge.u32 	%p20, %r46, %r38;
	@%p20 bra 	$L__BB13_29;
	add.s32 	%r160, %r46, 1;
	atom.global.add.u32 	%r161, [match_count], 1;
	mul.wide.u32 	%rd467, %r161, 4;
	add.s64 	%rd468, %rd60, %rd467;
	st.global.u32 	[%rd468], %r160;
$L__BB13_29:
	shr.u32 	%r162, %r44, 1;
	cvt.u64.u32 	%rd469, %r162;
	and.b64  	%rd470, %rd469, 24;
	mov.u64 	%rd471, mask_array_64;
	add.s64 	%rd472, %rd471, %rd470;
	ld.const.u64 	%rd473, [%rd472];
	shl.b64 	%rd474, %rd75, 1;
	or.b64  	%rd79, %rd474, %rd473;
	shl.b64 	%rd475, %rd76, 1;
	or.b64  	%rd476, %rd475, %rd473;
	and.b64  	%rd477, %rd75, %rd79;
	shl.b64 	%rd478, %rd477, 1;
	and.b64  	%rd479, %rd478, %rd476;
	and.b64  	%rd80, %rd479, %rd75;
	shl.b64 	%rd480, %rd77, 1;
	or.b64  	%rd481, %rd480, %rd473;
	and.b64  	%rd482, %rd76, %rd80;
	shl.b64 	%rd483, %rd482, 1;
	and.b64  	%rd484, %rd483, %rd481;
	and.b64  	%rd81, %rd484, %rd76;
	shl.b64 	%rd485, %rd78, 1;
	or.b64  	%rd486, %rd485, %rd473;
	and.b64  	%rd487, %rd77, %rd81;
	shl.b64 	%rd488, %rd487, 1;
	and.b64  	%rd489, %rd488, %rd486;
	and.b64  	%rd82, %rd489, %rd77;
	and.b64  	%rd490, %rd59, %rd82;
	setp.ne.s64 	%p21, %rd490, 0;
	@%p21 bra 	$L__BB13_33;
	ld.volatile.global.u32 	%r163, [match_count];
	setp.ge.u32 	%p22, %r163, %r37;
	@%p22 bra 	$L__BB13_33;
	add.s32 	%r164, %r301, %r5;
	shl.b32 	%r165, %r164, 4;
	or.b32  	%r47, %r165, 2;
	setp.gt.u32 	%p23, %r47, %r38;
	@%p23 bra 	$L__BB13_33;
	atom.global.add.u32 	%r166, [match_count], 1;
	mul.wide.u32 	%rd491, %r166, 4;
	add.s64 	%rd492, %rd60, %rd491;
	st.global.u32 	[%rd492], %r47;
$L__BB13_33:
	shr.u32 	%r167, %r44, 3;
	cvt.u64.u32 	%rd493, %r167;
	and.b64  	%rd494, %rd493, 24;
	mov.u64 	%rd495, mask_array_64;
	add.s64 	%rd496, %rd495, %rd494;
	ld.const.u64 	%rd497, [%rd496];
	shl.b64 	%rd498, %rd79, 1;
	or.b64  	%rd83, %rd498, %rd497;
	shl.b64 	%rd499, %rd80, 1;
	or.b64  	%rd500, %rd499, %rd497;
	and.b64  	%rd501, %rd79, %rd83;
	shl.b64 	%rd502, %rd501, 1;
	and.b64  	%rd503, %rd502, %rd500;
	and.b64  	%rd84, %rd503, %rd79;
	shl.b64 	%rd504, %rd81, 1;
	or.b64  	%rd505, %rd504, %rd497;
	and.b64  	%rd506, %rd80, %rd84;
	shl.b64 	%rd507, %rd506, 1;
	and.b64  	%rd508, %rd507, %rd505;
	and.b64  	%rd85, %rd508, %rd80;
	shl.b64 	%rd509, %rd82, 1;
	or.b64  	%rd510, %rd509, %rd497;
	and.b64  	%rd511, %rd81, %rd85;
	shl.b64 	%rd512, %rd511, 1;
	and.b64  	%rd513, %rd512, %rd510;
	and.b64  	%rd86, %rd513, %rd81;
	and.b64  	%rd514, %rd59, %rd86;
	setp.ne.s64 	%p24, %rd514, 0;
	@%p24 bra 	$L__BB13_37;
	ld.volatile.global.u32 	%r168, [match_count];
	setp.ge.u32 	%p25, %r168, %r37;
	@%p25 bra 	$L__BB13_37;
	add.s32 	%r169, %r301, %r5;
	shl.b32 	%r170, %r169, 4;
	or.b32  	%r48, %r170, 3;
	setp.gt.u32 	%p26, %r48, %r38;
	@%p26 bra 	$L__BB13_37;
	atom.global.add.u32 	%r171, [match_count], 1;
	mul.wide.u32 	%rd515, %r171, 4;
	add.s64 	%rd516, %rd60, %rd515;
	st.global.u32 	[%rd516], %r48;
$L__BB13_37:
	shr.u32 	%r172, %r44, 5;
	cvt.u64.u32 	%rd517, %r172;
	and.b64  	%rd518, %rd517, 24;
	mov.u64 	%rd519, mask_array_64;
	add.s64 	%rd520, %rd519, %rd518;
	ld.const.u64 	%rd521, [%rd520];
	shl.b64 	%rd522, %rd83, 1;
	or.b64  	%rd87, %rd522, %rd521;
	shl.b64 	%rd523, %rd84, 1;
	or.b64  	%rd524, %rd523, %rd521;
	and.b64  	%rd525, %rd83, %rd87;
	shl.b64 	%rd526, %rd525, 1;
	and.b64  	%rd527, %rd526, %rd524;
	and.b64  	%rd88, %rd527, %rd83;
	shl.b64 	%rd528, %rd85, 1;
	or.b64  	%rd529, %rd528, %rd521;
	and.b64  	%rd530, %rd84, %rd88;
	shl.b64 	%rd531, %rd530, 1;
	and.b64  	%rd532, %rd531, %rd529;
	and.b64  	%rd89, %rd532, %rd84;
	shl.b64 	%rd533, %rd86, 1;
	or.b64  	%rd534, %rd533, %rd521;
	and.b64  	%rd535, %rd85, %rd89;
	shl.b64 	%rd536, %rd535, 1;
	and.b64  	%rd537, %rd536, %rd534;
	and.b64  	%rd90, %rd537, %rd85;
	and.b64  	%rd538, %rd59, %rd90;
	setp.ne.s64 	%p27, %rd538, 0;
	@%p27 bra 	$L__BB13_41;
	ld.volatile.global.u32 	%r173, [match_count];
	setp.ge.u32 	%p28, %r173, %r37;
	@%p28 bra 	$L__BB13_41;
	add.s32 	%r174, %r301, %r5;
	shl.b32 	%r175, %r174, 4;
	or.b32  	%r49, %r175, 4;
	setp.gt.u32 	%p29, %r49, %r38;
	@%p29 bra 	$L__BB13_41;
	atom.global.add.u32 	%r176, [match_count], 1;
	mul.wide.u32 	%rd539, %r176, 4;
	add.s64 	%rd540, %rd60, %rd539;
	st.global.u32 	[%rd540], %r49;
$L__BB13_41:
	shr.u32 	%r177, %r44, 7;
	cvt.u64.u32 	%rd541, %r177;
	and.b64  	%rd542, %rd541, 24;
	mov.u64 	%rd543, mask_array_64;
	add.s64 	%rd544, %rd543, %rd542;
	ld.const.u64 	%rd545, [%rd544];
	shl.b64 	%rd546, %rd87, 1;
	or.b64  	%rd91, %rd546, %rd545;
	shl.b64 	%rd547, %rd88, 1;
	or.b64  	%rd548, %rd547, %rd545;
	and.b64  	%rd549, %rd87, %rd91;
	shl.b64 	%rd550, %rd549, 1;
	and.b64  	%rd551, %rd550, %rd548;
	and.b64  	%rd92, %rd551, %rd87;
	shl.b64 	%rd552, %rd89, 1;
	or.b64  	%rd553, %rd552, %rd545;
	and.b64  	%rd554, %rd88, %rd92;
	shl.b64 	%rd555, %rd554, 1;
	and.b64  	%rd556, %rd555, %rd553;
	and.b64  	%rd93, %rd556, %rd88;
	shl.b64 	%rd557, %rd90, 1;
	or.b64  	%rd558, %rd557, %rd545;
	and.b64  	%rd559, %rd89, %rd93;
	shl.b64 	%rd560, %rd559, 1;
	and.b64  	%rd561, %rd560, %rd558;
	and.b64  	%rd94, %rd561, %rd89;
	and.b64  	%rd562, %rd59, %rd94;
	setp.ne.s64 	%p30, %rd562, 0;
	@%p30 bra 	$L__BB13_45;
	ld.volatile.global.u32 	%r178, [match_count];
	setp.ge.u32 	%p31, %r178, %r37;
	@%p31 bra 	$L__BB13_45;
	add.s32 	%r179, %r301, %r5;
	shl.b32 	%r180, %r179, 4;
	or.b32  	%r50, %r180, 5;
	setp.gt.u32 	%p32, %r50, %r38;
	@%p32 bra 	$L__BB13_45;
	atom.global.add.u32 	%r181, [match_count], 1;
	mul.wide.u32 	%rd563, %r181, 4;
	add.s64 	%rd564, %rd60, %rd563;
	st.global.u32 	[%rd564], %r50;
$L__BB13_45:
	shr.u32 	%r182, %r44, 9;
	cvt.u64.u32 	%rd565, %r182;
	and.b64  	%rd566, %rd565, 24;
	mov.u64 	%rd567, mask_array_64;
	add.s64 	%rd568, %rd567, %rd566;
	ld.const.u64 	%rd569, [%rd568];
	shl.b64 	%rd570, %rd91, 1;
	or.b64  	%rd95, %rd570, %rd569;
	shl.b64 	%rd571, %rd92, 1;
	or.b64  	%rd572, %rd571, %rd569;
	and.b64  	%rd573, %rd91, %rd95;
	shl.b64 	%rd574, %rd573, 1;
	and.b64  	%rd575, %rd574, %rd572;
	and.b64  	%rd96, %rd575, %rd91;
	shl.b64 	%rd576, %rd93, 1;
	or.b64  	%rd577, %rd576, %rd569;
	and.b64  	%rd578, %rd92, %rd96;
	shl.b64 	%rd579, %rd578, 1;
	and.b64  	%rd580, %rd579, %rd577;
	and.b64  	%rd97, %rd580, %rd92;
	shl.b64 	%rd581, %rd94, 1;
	or.b64  	%rd582, %rd581, %rd569;
	and.b64  	%rd583, %rd93, %rd97;
	shl.b64 	%rd584, %rd583, 1;
	and.b64  	%rd585, %rd584, %rd582;
	and.b64  	%rd98, %rd585, %rd93;
	and.b64  	%rd586, %rd59, %rd98;
	setp.ne.s64 	%p33, %rd586, 0;
	@%p33 bra 	$L__BB13_49;
	ld.volatile.global.u32 	%r183, [match_count];
	setp.ge.u32 	%p34, %r183, %r37;
	@%p34 bra 	$L__BB13_49;
	add.s32 	%r184, %r301, %r5;
	shl.b32 	%r185, %r184, 4;
	or.b32  	%r51, %r185, 6;
	setp.gt.u32 	%p35, %r51, %r38;
	@%p35 bra 	$L__BB13_49;
	atom.global.add.u32 	%r186, [match_count], 1;
	mul.wide.u32 	%rd587, %r186, 4;
	add.s64 	%rd588, %rd60, %rd587;
	st.global.u32 	[%rd588], %r51;
$L__BB13_49:
	shr.u32 	%r187, %r44, 11;
	cvt.u64.u32 	%rd589, %r187;
	and.b64  	%rd590, %rd589, 24;
	mov.u64 	%rd591, mask_array_64;
	add.s64 	%rd592, %rd591, %rd590;
	ld.const.u64 	%rd593, [%rd592];
	shl.b64 	%rd594, %rd95, 1;
	or.b64  	%rd99, %rd594, %rd593;
	shl.b64 	%rd595, %rd96, 1;
	or.b64  	%rd596, %rd595, %rd593;
	and.b64  	%rd597, %rd95, %rd99;
	shl.b64 	%rd598, %rd597, 1;
	and.b64  	%rd599, %rd598, %rd596;
	and.b64  	%rd100, %rd599, %rd95;
	shl.b64 	%rd600, %rd97, 1;
	or.b64  	%rd601, %rd600, %rd593;
	and.b64  	%rd602, %rd96, %rd100;
	shl.b64 	%rd603, %rd602, 1;
	and.b64  	%rd604, %rd603, %rd601;
	and.b64  	%rd101, %rd604, %rd96;
	shl.b64 	%rd605, %rd98, 1;
	or.b64  	%rd606, %rd605, %rd593;
	and.b64  	%rd607, %rd97, %rd101;
	shl.b64 	%rd608, %rd607, 1;
	and.b64  	%rd609, %rd608, %rd606;
	and.b64  	%rd102, %rd609, %rd97;
	and.b64  	%rd610, %rd59, %rd102;
	setp.ne.s64 	%p36, %rd610, 0;
	@%p36 bra 	$L__BB13_53;
	ld.volatile.global.u32 	%r188, [match_count];
	setp.ge.u32 	%p37, %r188, %r37;
	@%p37 bra 	$L__BB13_53;
	add.s32 	%r189, %r301, %r5;
	shl.b32 	%r190, %r189, 4;
	or.b32  	%r52, %r190, 7;
	setp.gt.u32 	%p38, %r52, %r38;
	@%p38 bra 	$L__BB13_53;
	atom.global.add.u32 	%r191, [match_count], 1;
	mul.wide.u32 	%rd611, %r191, 4;
	add.s64 	%rd612, %rd60, %rd611;
	st.global.u32 	[%rd612], %r52;
$L__BB13_53:
	shr.u32 	%r192, %r44, 13;
	cvt.u64.u32 	%rd613, %r192;
	and.b64  	%rd614, %rd613, 24;
	mov.u64 	%rd615, mask_array_64;
	add.s64 	%rd616, %rd615, %rd614;
	ld.const.u64 	%rd617, [%rd616];
	shl.b64 	%rd618, %rd99, 1;
	or.b64  	%rd103, %rd618, %rd617;
	shl.b64 	%rd619, %rd100, 1;
	or.b64  	%rd620, %rd619, %rd617;
	and.b64  	%rd621, %rd99, %rd103;
	shl.b64 	%rd622, %rd621, 1;
	and.b64  	%rd623, %rd622, %rd620;
	and.b64  	%rd104, %rd623, %rd99;
	shl.b64 	%rd624, %rd101, 1;
	or.b64  	%rd625, %rd624, %rd617;
	and.b64  	%rd626, %rd100, %rd104;
	shl.b64 	%rd627, %rd626, 1;
	and.b64  	%rd628, %rd627, %rd625;
	and.b64  	%rd105, %rd628, %rd100;
	shl.b64 	%rd629, %rd102, 1;
	or.b64  	%rd630, %rd629, %rd617;
	and.b64  	%rd631, %rd101, %rd105;
	shl.b64 	%rd632, %rd631, 1;
	and.b64  	%rd633, %rd632, %rd630;
	and.b64  	%rd106, %rd633, %rd101;
	and.b64  	%rd634, %rd59, %rd106;
	setp.ne.s64 	%p39, %rd634, 0;
	@%p39 bra 	$L__BB13_57;
	ld.volatile.global.u32 	%r193, [match_count];
	setp.ge.u32 	%p40, %r193, %r37;
	@%p40 bra 	$L__BB13_57;
	add.s32 	%r194, %r301, %r5;
	shl.b32 	%r195, %r194, 4;
	or.b32  	%r53, %r195, 8;
	setp.gt.u32 	%p41, %r53, %r38;
	@%p41 bra 	$L__BB13_57;
	atom.global.add.u32 	%r196, [match_count], 1;
	mul.wide.u32 	%rd635, %r196, 4;
	add.s64 	%rd636, %rd60, %rd635;
	st.global.u32 	[%rd636], %r53;
$L__BB13_57:
	shr.u32 	%r197, %r44, 15;
	cvt.u64.u32 	%rd637, %r197;
	and.b64  	%rd638, %rd637, 24;
	mov.u64 	%rd639, mask_array_64;
	add.s64 	%rd640, %rd639, %rd638;
	ld.const.u64 	%rd641, [%rd640];
	shl.b64 	%rd642, %rd103, 1;
	or.b64  	%rd107, %rd642, %rd641;
	shl.b64 	%rd643, %rd104, 1;
	or.b64  	%rd644, %rd643, %rd641;
	and.b64  	%rd645, %rd103, %rd107;
	shl.b64 	%rd646, %rd645, 1;
	and.b64  	%rd647, %rd646, %rd644;
	and.b64  	%rd108, %rd647, %rd103;
	shl.b64 	%rd648, %rd105, 1;
	or.b64  	%rd649, %rd648, %rd641;
	and.b64  	%rd650, %rd104, %rd108;
	shl.b64 	%rd651, %rd650, 1;
	and.b64  	%rd652, %rd651, %rd649;
	and.b64  	%rd109, %rd652, %rd104;
	shl.b64 	%rd653, %rd106, 1;
	or.b64  	%rd654, %rd653, %rd641;
	and.b64  	%rd655, %rd105, %rd109;
	shl.b64 	%rd656, %rd655, 1;
	and.b64  	%rd657, %rd656, %rd654;
	and.b64  	%rd110, %rd657, %rd105;
	and.b64  	%rd658, %rd59, %rd110;
	setp.ne.s64 	%p42, %rd658, 0;
	@%p42 bra 	$L__BB13_61;
	ld.volatile.global.u32 	%r198, [match_count];
	setp.ge.u32 	%p43, %r198, %r37;
	@%p43 bra 	$L__BB13_61;
	add.s32 	%r199, %r301, %r5;
	shl.b32 	%r200, %r199, 4;
	or.b32  	%r54, %r200, 9;
	setp.gt.u32 	%p44, %r54, %r38;
	@%p44 bra 	$L__BB13_61;
	atom.global.add.u32 	%r201, [match_count], 1;
	mul.wide.u32 	%rd659, %r201, 4;
	add.s64 	%rd660, %rd60, %rd659;
	st.global.u32 	[%rd660], %r54;
$L__BB13_61:
	shr.u32 	%r202, %r44, 17;
	cvt.u64.u32 	%rd661, %r202;
	and.b64  	%rd662, %rd661, 24;
	mov.u64 	%rd663, mask_array_64;
	add.s64 	%rd664, %rd663, %rd662;
	ld.const.u64 	%rd665, [%rd664];
	shl.b64 	%rd666, %rd107, 1;
	or.b64  	%rd111, %rd666, %rd665;
	shl.b64 	%rd667, %rd108, 1;
	or.b64  	%rd668, %rd667, %rd665;
	and.b64  	%rd669, %rd107, %rd111;
	shl.b64 	%rd670, %rd669, 1;
	and.b64  	%rd671, %rd670, %rd668;
	and.b64  	%rd112, %rd671, %rd107;
	shl.b64 	%rd672, %rd109, 1;
	or.b64  	%rd673, %rd672, %rd665;
	and.b64  	%rd674, %rd108, %rd112;
	shl.b64 	%rd675, %rd674, 1;
	and.b64  	%rd676, %rd675, %rd673;
	and.b64  	%rd113, %rd676, %rd108;
	shl.b64 	%rd677, %rd110, 1;
	or.b64  	%rd678, %rd677, %rd665;
	and.b64  	%rd679, %rd109, %rd113;
	shl.b64 	%rd680, %rd679, 1;
	and.b64  	%rd681, %rd680, %rd678;
	and.b64  	%rd114, %rd681, %rd109;
	and.b64  	%rd682, %rd59, %rd114;
	setp.ne.s64 	%p45, %rd682, 0;
	@%p45 bra 	$L__BB13_65;
	ld.volatile.global.u32 	%r203, [match_count];
	setp.ge.u32 	%p46, %r203, %r37;
	@%p46 bra 	$L__BB13_65;
	add.s32 	%r204, %r301, %r5;
	shl.b32 	%r205, %r204, 4;
	or.b32  	%r55, %r205, 10;
	setp.gt.u32 	%p47, %r55, %r38;
	@%p47 bra 	$L__BB13_65;
	atom.global.add.u32 	%r206, [match_count], 1;
	mul.wide.u32 	%rd683, %r206, 4;
	add.s64 	%rd684, %rd60, %rd683;
	st.global.u32 	[%rd684], %r55;
$L__BB13_65:
	shr.u32 	%r207, %r44, 19;
	cvt.u64.u32 	%rd685, %r207;
	and.b64  	%rd686, %rd685, 24;
	mov.u64 	%rd687, mask_array_64;
	add.s64 	%rd688, %rd687, %rd686;
	ld.const.u64 	%rd689, [%rd688];
	shl.b64 	%rd690, %rd111, 1;
	or.b64  	%rd115, %rd690, %rd689;
	shl.b64 	%rd691, %rd112, 1;
	or.b64  	%rd692, %rd691, %rd689;
	and.b64  	%rd693, %rd111, %rd115;
	shl.b64 	%rd694, %rd693, 1;
	and.b64  	%rd695, %rd694, %rd692;
	and.b64  	%rd116, %rd695, %rd111;
	shl.b64 	%rd696, %rd113, 1;
	or.b64  	%rd697, %rd696, %rd689;
	and.b64  	%rd698, %rd112, %rd116;
	shl.b64 	%rd699, %rd698, 1;
	and.b64  	%rd700, %rd699, %rd697;
	and.b64  	%rd117, %rd700, %rd112;
	shl.b64 	%rd701, %rd114, 1;
	or.b64  	%rd702, %rd701, %rd689;
	and.b64  	%rd703, %rd113, %rd117;
	shl.b64 	%rd704, %rd703, 1;
	and.b64  	%rd705, %rd704, %rd702;
	and.b64  	%rd118, %rd705, %rd113;
	and.b64  	%rd706, %rd59, %rd118;
	setp.ne.s64 	%p48, %rd706, 0;
	@%p48 bra 	$L__BB13_69;
	ld.volatile.global.u32 	%r208, [match_count];
	setp.ge.u32 	%p49, %r208, %r37;
	@%p49 bra 	$L__BB13_69;
	add.s32 	%r209, %r301, %r5;
	shl.b32 	%r210, %r209, 4;
	or.b32  	%r56, %r210, 11;
	setp.gt.u32 	%p50, %r56, %r38;
	@%p50 bra 	$L__BB13_69;
	atom.global.add.u32 	%r211, [match_count], 1;
	mul.wide.u32 	%rd707, %r211, 4;
	add.s64 	%rd708, %rd60, %rd707;
	st.global.u32 	[%rd708], %r56;
$L__BB13_69:
	shr.u32 	%r212, %r44, 21;
	cvt.u64.u32 	%rd709, %r212;
	and.b64  	%rd710, %rd709, 24;
	mov.u64 	%rd711, mask_array_64;
	add.s64 	%rd712, %rd711, %rd710;
	ld.const.u64 	%rd713, [%rd712];
	shl.b64 	%rd714, %rd115, 1;
	or.b64  	%rd119, %rd714, %rd713;
	shl.b64 	%rd715, %rd116, 1;
	or.b64  	%rd716, %rd715, %rd713;
	and.b64  	%rd717, %rd115, %rd119;
	shl.b64 	%rd718, %rd717, 1;
	and.b64  	%rd719, %rd718, %rd716;
	and.b64  	%rd120, %rd719, %rd115;
	shl.b64 	%rd720, %rd117, 1;
	or.b64  	%rd721, %rd720, %rd713;
	and.b64  	%rd722, %rd116, %rd120;
	shl.b64 	%rd723, %rd722, 1;
	and.b64  	%rd724, %rd723, %rd721;
	and.b64  	%rd121, %rd724, %rd116;
	shl.b64 	%rd725, %rd118, 1;
	or.b64  	%rd726, %rd725, %rd713;
	and.b64  	%rd727, %rd117, %rd121;
	shl.b64 	%rd728, %rd727, 1;
	and.b64  	%rd729, %rd728, %rd726;
	and.b64  	%rd122, %rd729, %rd117;
	and.b64  	%rd730, %rd59, %rd122;
	setp.ne.s64 	%p51, %rd730, 0;
	@%p51 bra 	$L__BB13_73;
	ld.volatile.global.u32 	%r213, [match_count];
	setp.ge.u32 	%p52, %r213, %r37;
	@%p52 bra 	$L__BB13_73;
	add.s32 	%r214, %r301, %r5;
	shl.b32 	%r215, %r214, 4;
	or.b32  	%r57, %r215, 12;
	setp.gt.u32 	%p53, %r57, %r38;
	@%p53 bra 	$L__BB13_73;
	atom.global.add.u32 	%r216, [match_count], 1;
	mul.wide.u32 	%rd731, %r216, 4;
	add.s64 	%rd732, %rd60, %rd731;
	st.global.u32 	[%rd732], %r57;
$L__BB13_73:
	shr.u32 	%r217, %r44, 23;
	cvt.u64.u32 	%rd733, %r217;
	and.b64  	%rd734, %rd733, 24;
	mov.u64 	%rd735, mask_array_64;
	add.s64 	%rd736, %rd735, %rd734;
	ld.const.u64 	%rd737, [%rd736];
	shl.b64 	%rd738, %rd119, 1;
	or.b64  	%rd123, %rd738, %rd737;
	shl.b64 	%rd739, %rd120, 1;
	or.b64  	%rd740, %rd739, %rd737;
	and.b64  	%rd741, %rd119, %rd123;
	shl.b64 	%rd742, %rd741, 1;
	and.b64  	%rd743, %rd742, %rd740;
	and.b64  	%rd124, %rd743, %rd119;
	shl.b64 	%rd744, %rd121, 1;
	or.b64  	%rd745, %rd744, %rd737;
	and.b64  	%rd746, %rd120, %rd124;
	shl.b64 	%rd747, %rd746, 1;
	and.b64  	%rd748, %rd747, %rd745;
	and.b64  	%rd125, %rd748, %rd120;
	shl.b64 	%rd749, %rd122, 1;
	or.b64  	%rd750, %rd749, %rd737;
	and.b64  	%rd751, %rd121, %rd125;
	shl.b64 	%rd752, %rd751, 1;
	and.b64  	%rd753, %rd752, %rd750;
	and.b64  	%rd126, %rd753, %rd121;
	and.b64  	%rd754, %rd59, %rd126;
	setp.ne.s64 	%p54, %rd754, 0;
	@%p54 bra 	$L__BB13_77;
	ld.volatile.global.u32 	%r218, [match_count];
	setp.ge.u32 	%p55, %r218, %r37;
	@%p55 bra 	$L__BB13_77;
	add.s32 	%r219, %r301, %r5;
	shl.b32 	%r220, %r219, 4;
	or.b32  	%r58, %r220, 13;
	setp.gt.u32 	%p56, %r58, %r38;
	@%p56 bra 	$L__BB13_77;
	atom.global.add.u32 	%r221, [match_count], 1;
	mul.wide.u32 	%rd755, %r221, 4;
	add.s64 	%rd756, %rd60, %rd755;
	st.global.u32 	[%rd756], %r58;
$L__BB13_77:
	shr.u32 	%r222, %r44, 25;
	cvt.u64.u32 	%rd757, %r222;
	and.b64  	%rd758, %rd757, 24;
	mov.u64 	%rd759, mask_array_64;
	add.s64 	%rd760, %rd759, %rd758;
	ld.const.u64 	%rd761, [%rd760];
	shl.b64 	%rd762, %rd123, 1;
	or.b64  	%rd127, %rd762, %rd761;
	shl.b64 	%rd763, %rd124, 1;
	or.b64  	%rd764, %rd763, %rd761;
	and.b64  	%rd765, %rd123, %rd127;
	shl.b64 	%rd766, %rd765, 1;
	and.b64  	%rd767, %rd766, %rd764;
	and.b64  	%rd128, %rd767, %rd123;
	shl.b64 	%rd768, %rd125, 1;
	or.b64  	%rd769, %rd768, %rd761;
	and.b64  	%rd770, %rd124, %rd128;
	shl.b64 	%rd771, %rd770, 1;
	and.b64  	%rd772, %rd771, %rd769;
	and.b64  	%rd129, %rd772, %rd124;
	shl.b64 	%rd773, %rd126, 1;
	or.b64  	%rd774, %rd773, %rd761;
	and.b64  	%rd775, %rd125, %rd129;
	shl.b64 	%rd776, %rd775, 1;
	and.b64  	%rd777, %rd776, %rd774;
	and.b64  	%rd130, %rd777, %rd125;
	and.b64  	%rd778, %rd59, %rd130;
	setp.ne.s64 	%p57, %rd778, 0;
	@%p57 bra 	$L__BB13_81;
	ld.volatile.global.u32 	%r223, [match_count];
	setp.ge.u32 	%p58, %r223, %r37;
	@%p58 bra 	$L__BB13_81;
	add.s32 	%r224, %r301, %r5;
	shl.b32 	%r225, %r224, 4;
	or.b32  	%r59, %r225, 14;
	setp.gt.u32 	%p59, %r59, %r38;
	@%p59 bra 	$L__BB13_81;
	atom.global.add.u32 	%r226, [match_count], 1;
	mul.wide.u32 	%rd779, %r226, 4;
	add.s64 	%rd780, %rd60, %rd779;
	st.global.u32 	[%rd780], %r59;
$L__BB13_81:
	shr.u32 	%r227, %r44, 30;
	mul.wide.u32 	%rd781, %r227, 8;
	mov.u64 	%rd782, mask_array_64;
	add.s64 	%rd783, %rd782, %rd781;
	ld.const.u64 	%rd784, [%rd783];
	shl.b64 	%rd785, %rd127, 1;
	or.b64  	%rd970, %rd785, %rd784;
	shl.b64 	%rd786, %rd128, 1;
	or.b64  	%rd787, %rd786, %rd784;
	and.b64  	%rd788, %rd127, %rd970;
	shl.b64 	%rd789, %rd788, 1;
	and.b64  	%rd790, %rd789, %rd787;
	and.b64  	%rd969, %rd790, %rd127;
	shl.b64 	%rd791, %rd129, 1;
	or.b64  	%rd792, %rd791, %rd784;
	and.b64  	%rd793, %rd128, %rd969;
	shl.b64 	%rd794, %rd793, 1;
	and.b64  	%rd795, %rd794, %rd792;
	and.b64  	%rd968, %rd795, %rd128;
	shl.b64 	%rd796, %rd130, 1;
	or.b64  	%rd797, %rd796, %rd784;
	and.b64  	%rd798, %rd129, %rd968;
	shl.b64 	%rd799, %rd798, 1;
	and.b64  	%rd800, %rd799, %rd797;
	and.b64  	%rd955, %rd800, %rd129;
	and.b64  	%rd801, %rd59, %rd955;
	setp.ne.s64 	%p60, %rd801, 0;
	@%p60 bra 	$L__BB13_85;
	ld.volatile.global.u32 	%r228, [match_count];
	setp.ge.u32 	%p61, %r228, %r37;
	@%p61 bra 	$L__BB13_85;
	add.s32 	%r229, %r301, %r5;
	shl.b32 	%r230, %r229, 4;
	or.b32  	%r60, %r230, 15;
	setp.gt.u32 	%p62, %r60, %r38;
	@%p62 bra 	$L__BB13_85;
	atom.global.add.u32 	%r231, [match_count], 1;
	mul.wide.u32 	%rd802, %r231, 4;
	add.s64 	%rd803, %rd60, %rd802;
	st.global.u32 	[%rd803], %r60;
$L__BB13_85:
	add.s32 	%r301, %r301, 1;
	setp.eq.s32 	%p63, %r301, 256;
	@%p63 bra 	$L__BB13_86;
	bra.uni 	$L__BB13_21;
$L__BB13_86:
	setp.eq.s32 	%p64, %r6, 1;
	mov.b32 	%r307, 0;
	@%p64 bra 	$L__BB13_102;
	mov.u32 	%r234, %ntid.x;
	add.s32 	%r39, %r234, -1;
	ld.const.u64 	%rd65, [test_bit_64];
	ld.const.u32 	%r40, [max_match_count];
	ld.const.u32 	%r41, [character_count];
	ld.const.u64 	%rd804, [match];
	cvta.to.global.u64 	%rd66, %rd804;
	add.s32 	%r307, %r6, -1;
	mov.b32 	%r302, 0;
$L__BB13_88:
	setp.ne.s32 	%p65, %r3, %r39;
	@%p65 bra 	$L__BB13_90;
	shl.b32 	%r237, %r302, 7;
	add.s32 	%r238, %r2, %r237;
	add.s32 	%r239, %r238, 32768;
	mul.wide.u32 	%rd805, %r239, 4;
	add.s64 	%rd806, %rd19, %rd805;
	ld.global.u32 	%r303, [%rd806];
	bra.uni 	$L__BB13_91;
$L__BB13_90:
	shl.b32 	%r235, %r302, 9;
	add.s32 	%r236, %r7, %r235;
	ld.shared.u32 	%r303, [%r236+4];
$L__BB13_91:
	shl.b32 	%r242, %r302, 4;
	shl.b32 	%r243, %r1, 19;
	shl.b32 	%r244, %r3, 12;
	add.s32 	%r245, %r243, %r244;
	add.s32 	%r246, %r245, %r242;
	add.s32 	%r305, %r246, 4096;
	mov.b32 	%r306, 4096;
	mov.b32 	%r304, 0;
$L__BB13_92:
	shr.u32 	%r247, %r303, %r304;
	shl.b32 	%r248, %r247, 3;
	cvt.u64.u32 	%rd807, %r248;
	and.b64  	%rd808, %rd807, 24;
	mov.u64 	%rd809, mask_array_64;
	add.s64 	%rd810, %rd809, %rd808;
	ld.const.u64 	%rd811, [%rd810];
	shl.b64 	%rd812, %rd970, 1;
	or.b64  	%rd143, %rd812, %rd811;
	shl.b64 	%rd813, %rd969, 1;
	or.b64  	%rd814, %rd813, %rd811;
	and.b64  	%rd815, %rd970, %rd143;
	shl.b64 	%rd816, %rd815, 1;
	and.b64  	%rd817, %rd816, %rd814;
	and.b64  	%rd144, %rd817, %rd970;
	shl.b64 	%rd818, %rd968, 1;
	or.b64  	%rd819, %rd818, %rd811;
	and.b64  	%rd820, %rd969, %rd144;
	shl.b64 	%rd821, %rd820, 1;
	and.b64  	%rd822, %rd821, %rd819;
	and.b64  	%rd145, %rd822, %rd969;
	shl.b64 	%rd823, %rd955, 1;
	or.b64  	%rd824, %rd823, %rd811;
	and.b64  	%rd825, %rd968, %rd145;
	shl.b64 	%rd826, %rd825, 1;
	and.b64  	%rd827, %rd826, %rd824;
	and.b64  	%rd146, %rd827, %rd968;
	and.b64  	%rd828, %rd65, %rd146;
	setp.ne.s64 	%p66, %rd828, 0;
	@%p66 bra 	$L__BB13_96;
	ld.volatile.global.u32 	%r249, [match_count];
	setp.ge.u32 	%p67, %r249, %r40;
	@%p67 bra 	$L__BB13_96;
	setp.gt.u32 	%p68, %r305, %r41;
	@%p68 bra 	$L__BB13_96;
	atom.global.add.u32 	%r250, [match_count], 1;
	mul.wide.u32 	%rd829, %r250, 4;
	add.s64 	%rd830, %rd66, %rd829;
	st.global.u32 	[%rd830], %r305;
$L__BB13_96:
	add.s32 	%r251, %r304, 2;
	shr.u32 	%r252, %r303, %r251;
	shl.b32 	%r253, %r252, 3;
	cvt.u64.u32 	%rd831, %r253;
	and.b64  	%rd832, %rd831, 24;
	mov.u64 	%rd833, mask_array_64;
	add.s64 	%rd834, %rd833, %rd832;
	ld.const.u64 	%rd835, [%rd834];
	shl.b64 	%rd836, %rd143, 1;
	or.b64  	%rd970, %rd836, %rd835;
	shl.b64 	%rd837, %rd144, 1;
	or.b64  	%rd838, %rd837, %rd835;
	and.b64  	%rd839, %rd143, %rd970;
	shl.b64 	%rd840, %rd839, 1;
	and.b64  	%rd841, %rd840, %rd838;
	and.b64  	%rd969, %rd841, %rd143;
	shl.b64 	%rd842, %rd145, 1;
	or.b64  	%rd843, %rd842, %rd835;
	and.b64  	%rd844, %rd144, %rd969;
	shl.b64 	%rd845, %rd844, 1;
	and.b64  	%rd846, %rd845, %rd843;
	and.b64  	%rd968, %rd846, %rd144;
	shl.b64 	%rd847, %rd146, 1;
	or.b64  	%rd848, %rd847, %rd835;
	and.b64  	%rd849, %rd145, %rd968;
	shl.b64 	%rd850, %rd849, 1;
	and.b64  	%rd851, %rd850, %rd848;
	and.b64  	%rd955, %rd851, %rd145;
	and.b64  	%rd852, %rd65, %rd955;
	setp.ne.s64 	%p69, %rd852, 0;
	@%p69 bra 	$L__BB13_100;
	ld.volatile.global.u32 	%r254, [match_count];
	setp.ge.u32 	%p70, %r254, %r40;
	@%p70 bra 	$L__BB13_100;
	add.s32 	%r70, %r305, 1;
	setp.gt.u32 	%p71, %r70, %r41;
	@%p71 bra 	$L__BB13_100;
	atom.global.add.u32 	%r255, [match_count], 1;
	mul.wide.u32 	%rd853, %r255, 4;
	add.s64 	%rd854, %rd66, %rd853;
	st.global.u32 	[%rd854], %r70;
$L__BB13_100:
	add.s32 	%r306, %r306, 2;
	add.s32 	%r305, %r305, 2;
	add.s32 	%r304, %r304, 4;
	setp.ne.s32 	%p72, %r306, 4112;
	@%p72 bra 	$L__BB13_92;
	add.s32 	%r302, %r302, 1;
	setp.ne.s32 	%p73, %r302, %r307;
	@%p73 bra 	$L__BB13_88;
$L__BB13_102:
	mov.u32 	%r256, %ntid.x;
	add.s32 	%r257, %r256, -1;
	setp.ne.s32 	%p74, %r3, %r257;
	@%p74 bra 	$L__BB13_104;
	shl.b32 	%r263, %r307, 7;
	add.s32 	%r264, %r2, %r263;
	add.s32 	%r265, %r264, 32768;
	mul.wide.u32 	%rd855, %r265, 4;
	add.s64 	%rd856, %rd19, %rd855;
	ld.global.u32 	%r308, [%rd856];
	bra.uni 	$L__BB13_105;
$L__BB13_104:
	shl.b32 	%r258, %r307, 9;
	mov.u32 	%r259, scodon_header;
	add.s32 	%r260, %r259, %r258;
	shl.b32 	%r261, %r3, 2;
	add.s32 	%r262, %r260, %r261;
	ld.shared.u32 	%r308, [%r262+4];
$L__BB13_105:
	setp.eq.s32 	%p75, %r16, %r17;
	@%p75 bra 	$L__BB13_122;
	ld.const.u64 	%rd155, [test_bit_64];
	ld.const.u32 	%r79, [max_match_count];
	add.s32 	%r267, %r5, %r307;
	add.s32 	%r80, %r267, 256;
	ld.const.u32 	%r81, [character_count];
	ld.const.u64 	%rd857, [match];
	cvta.to.global.u64 	%rd156, %rd857;
	sub.s32 	%r268, %r16, %r17;
	max.u32 	%r82, %r268, 1;
	setp.lt.u32 	%p76, %r268, 2;
	mov.b32 	%r312, 0;
	@%p76 bra 	$L__BB13_117;
	and.b32  	%r312, %r82, -2;
	neg.s32 	%r311, %r312;
	shl.b32 	%r270, %r1, 19;
	shl.b32 	%r271, %r3, 12;
	add.s32 	%r272, %r270, %r271;
	shl.b32 	%r273, %r307, 4;
	add.s32 	%r274, %r272, %r273;
	add.s32 	%r310, %r274, 4096;
	mov.b32 	%r309, 0;
	mov.u64 	%rd860, mask_array_64;
$L__BB13_108:
	shr.u32 	%r275, %r308, %r309;
	shl.b32 	%r276, %r275, 3;
	cvt.u64.u32 	%rd858, %r276;
	and.b64  	%rd859, %rd858, 24;
	add.s64 	%rd861, %rd860, %rd859;
	ld.const.u64 	%rd862, [%rd861];
	shl.b64 	%rd863, %rd970, 1;
	or.b64  	%rd161, %rd863, %rd862;
	shl.b64 	%rd864, %rd969, 1;
	or.b64  	%rd865, %rd864, %rd862;
	and.b64  	%rd866, %rd970, %rd161;
	shl.b64 	%rd867, %rd866, 1;
	and.b64  	%rd868, %rd867, %rd865;
	and.b64  	%rd162, %rd868, %rd970;
	shl.b64 	%rd869, %rd968, 1;
	or.b64  	%rd870, %rd869, %rd862;
	and.b64  	%rd871, %rd969, %rd162;
	shl.b64 	%rd872, %rd871, 1;
	and.b64  	%rd873, %rd872, %rd870;
	and.b64  	%rd163, %rd873, %rd969;
	shl.b64 	%rd874, %rd955, 1;
	or.b64  	%rd875, %rd874, %rd862;
	and.b64  	%rd876, %rd968, %rd163;
	shl.b64 	%rd877, %rd876, 1;
	and.b64  	%rd878, %rd877, %rd875;
	and.b64  	%rd164, %rd878, %rd968;
	and.b64  	%rd879, %rd155, %rd164;
	setp.ne.s64 	%p77, %rd879, 0;
	@%p77 bra 	$L__BB13_112;
	ld.volatile.global.u32 	%r277, [match_count];
	setp.ge.u32 	%p78, %r277, %r79;
	@%p78 bra 	$L__BB13_112;
	setp.gt.u32 	%p79, %r310, %r81;
	@%p79 bra 	$L__BB13_112;
	atom.global.add.u32 	%r278, [match_count], 1;
	mul.wide.u32 	%rd880, %r278, 4;
	add.s64 	%rd881, %rd156, %rd880;
	st.global.u32 	[%rd881], %r310;
$L__BB13_112:
	add.s32 	%r279, %r309, 2;
	shr.u32 	%r280, %r308, %r279;
	shl.b32 	%r281, %r280, 3;
	cvt.u64.u32 	%rd882, %r281;
	and.b64  	%rd883, %rd882, 24;
	mov.u64 	%rd884, mask_array_64;
	add.s64 	%rd885, %rd884, %rd883;
	ld.const.u64 	%rd886, [%rd885];
	shl.b64 	%rd887, %rd161, 1;
	or.b64  	%rd970, %rd887, %rd886;
	shl.b64 	%rd888, %rd162, 1;
	or.b64  	%rd889, %rd888, %rd886;
	and.b64  	%rd890, %rd161, %rd970;
	shl.b64 	%rd891, %rd890, 1;
	and.b64  	%rd892, %rd891, %rd889;
	and.b64  	%rd969, %rd892, %rd161;
	shl.b64 	%rd893, %rd163, 1;
	or.b64  	%rd894, %rd893, %rd886;
	and.b64  	%rd895, %rd162, %rd969;
	shl.b64 	%rd896, %rd895, 1;
	and.b64  	%rd897, %rd896, %rd894;
	and.b64  	%rd968, %rd897, %rd162;
	shl.b64 	%rd898, %rd164, 1;
	or.b64  	%rd899, %rd898, %rd886;
	and.b64  	%rd900, %rd163, %rd968;
	shl.b64 	%rd901, %rd900, 1;
	and.b64  	%rd902, %rd901, %rd899;
	and.b64  	%rd955, %rd902, %rd163;
	and.b64  	%rd903, %rd155, %rd955;
	setp.ne.s64 	%p80, %rd903, 0;
	@%p80 bra 	$L__BB13_116;
	ld.volatile.global.u32 	%r282, [match_count];
	setp.ge.u32 	%p81, %r282, %r79;
	@%p81 bra 	$L__BB13_116;
	add.s32 	%r89, %r310, 1;
	setp.gt.u32 	%p82, %r89, %r81;
	@%p82 bra 	$L__BB13_116;
	atom.global.add.u32 	%r283, [match_count], 1;
	mul.wide.u32 	%rd904, %r283, 4;
	add.s64 	%rd905, %rd156, %rd904;
	st.global.u32 	[%rd905], %r89;
$L__BB13_116:
	add.s32 	%r311, %r311, 2;
	add.s32 	%r310, %r310, 2;
	add.s32 	%r309, %r309, 4;
	setp.ne.s32 	%p83, %r311, 0;
	@%p83 bra 	$L__BB13_108;
$L__BB13_117:
	and.b32  	%r284, %r82, 1;
	setp.eq.b32 	%p84, %r284, 1;
	not.pred 	%p85, %p84;
	@%p85 bra 	$L__BB13_122;
	shl.b32 	%r285, %r312, 1;
	shr.u32 	%r286, %r308, %r285;
	shl.b32 	%r287, %r286, 3;
	cvt.u64.u32 	%rd906, %r287;
	and.b64  	%rd907, %rd906, 24;
	mov.u64 	%rd908, mask_array_64;
	add.s64 	%rd909, %rd908, %rd907;
	ld.const.u64 	%rd910, [%rd909];
	shl.b64 	%rd911, %rd970, 1;
	or.b64  	%rd912, %rd911, %rd910;
	shl.b64 	%rd913, %rd969, 1;
	or.b64  	%rd914, %rd913, %rd910;
	and.b64  	%rd915, %rd970, %rd912;
	shl.b64 	%rd916, %rd915, 1;
	and.b64  	%rd917, %rd916, %rd914;
	and.b64  	%rd918, %rd917, %rd970;
	shl.b64 	%rd919, %rd968, 1;
	or.b64  	%rd920, %rd919, %rd910;
	and.b64  	%rd921, %rd969, %rd918;
	shl.b64 	%rd922, %rd921, 1;
	and.b64  	%rd923, %rd922, %rd920;
	and.b64  	%rd924, %rd923, %rd969;
	shl.b64 	%rd925, %rd955, 1;
	or.b64  	%rd926, %rd925, %rd910;
	and.b64  	%rd927, %rd968, %rd924;
	shl.b64 	%rd928, %rd927, 1;
	and.b64  	%rd929, %rd928, %rd926;
	and.b64  	%rd930, %rd929, %rd968;
	and.b64  	%rd931, %rd155, %rd930;
	setp.ne.s64 	%p86, %rd931, 0;
	@%p86 bra 	$L__BB13_122;
	ld.volatile.global.u32 	%r288, [match_count];
	setp.ge.u32 	%p87, %r288, %r79;
	@%p87 bra 	$L__BB13_122;
	shl.b32 	%r289, %r80, 4;
	add.s32 	%r94, %r312, %r289;
	setp.gt.u32 	%p88, %r94, %r81;
	@%p88 bra 	$L__BB13_122;
	atom.global.add.u32 	%r290, [match_count], 1;
	mul.wide.u32 	%rd932, %r290, 4;
	add.s64 	%rd933, %rd156, %rd932;
	st.global.u32 	[%rd933], %r94;
$L__BB13_122:
	ret;

}
	// .globl	_Z15agrepKernel64K4v
.visible .entry _Z15agrepKernel64K4v()
{
	.reg .pred 	%p<89>;
	.reg .b32 	%r<299>;
	.reg .b64 	%rd<1089>;

	mov.u32 	%r1, %ctaid.x;
	shl.b32 	%r2, %r1, 15;
	mov.u32 	%r3, %tid.x;
	or.b32  	%r4, %r2, %r3;
	mad.lo.s32 	%r5, %r3, 255, %r4;
	ld.const.u32 	%r6, [overlapping_scodon_count];
	setp.eq.s32 	%p1, %r6, 1;
	ld.const.u64 	%rd1, [scodon];
	shl.b32 	%r90, %r3, 2;
	mov.u32 	%r91, scodon_header;
	add.s32 	%r7, %r91, %r90;
	mov.b32 	%r281, 0;
	mov.b64 	%rd1053, -1;
	mov.b64 	%rd1052, -2;
	mov.b64 	%rd1051, -4;
	mov.b64 	%rd1050, -8;
	mov.b64 	%rd1049, -16;
	@%p1 bra 	$L__BB14_5;
	cvta.to.global.u64 	%rd2, %rd1;
	add.s32 	%r281, %r6, -1;
	mov.b32 	%r279, 0;
	mov.b64 	%rd1053, -1;
	mov.b64 	%rd1052, -2;
	mov.b64 	%rd1051, -4;
	mov.b64 	%rd1050, -8;
	mov.b64 	%rd1049, -16;
$L__BB14_2:
	shl.b32 	%r94, %r279, 7;
	add.s32 	%r95, %r94, %r4;
	mul.wide.u32 	%rd217, %r95, 4;
	add.s64 	%rd218, %rd2, %rd217;
	ld.global.u32 	%r10, [%rd218];
	mov.b32 	%r280, 0;
$L__BB14_3:
	shl.b32 	%r96, %r280, 1;
	shr.u32 	%r97, %r10, %r96;
	shl.b32 	%r98, %r97, 3;
	cvt.u64.u32 	%rd219, %r98;
	and.b64  	%rd220, %rd219, 24;
	mov.u64 	%rd221, mask_array_64;
	add.s64 	%rd222, %rd221, %rd220;
	ld.const.u64 	%rd223, [%rd222];
	shl.b64 	%rd224, %rd1053, 1;
	or.b64  	%rd225, %rd224, %rd223;
	shl.b64 	%rd226, %rd1052, 1;
	or.b64  	%rd227, %rd226, %rd223;
	and.b64  	%rd228, %rd1053, %rd225;
	shl.b64 	%rd229, %rd228, 1;
	and.b64  	%rd230, %rd229, %rd227;
	and.b64  	%rd231, %rd230, %rd1053;
	shl.b64 	%rd232, %rd1051, 1;
	or.b64  	%rd233, %rd232, %rd223;
	and.b64  	%rd234, %rd1052, %rd231;
	shl.b64 	%rd235, %rd234, 1;
	and.b64  	%rd236, %rd235, %rd233;
	and.b64  	%rd237, %rd236, %rd1052;
	shl.b64 	%rd238, %rd1050, 1;
	or.b64  	%rd239, %rd238, %rd223;
	and.b64  	%rd240, %rd1051, %rd237;
	shl.b64 	%rd241, %rd240, 1;
	and.b64  	%rd242, %rd241, %rd239;
	and.b64  	%rd243, %rd242, %rd1051;
	shl.b64 	%rd244, %rd1049, 1;
	or.b64  	%rd245, %rd244, %rd223;
	and.b64  	%rd246, %rd1050, %rd243;
	shl.b64 	%rd247, %rd246, 1;
	and.b64  	%rd248, %rd247, %rd245;
	and.b64  	%rd249, %rd248, %rd1050;
	add.s32 	%r99, %r96, 2;
	shr.u32 	%r100, %r10, %r99;
	shl.b32 	%r101, %r100, 3;
	cvt.u64.u32 	%rd250, %r101;
	and.b64  	%rd251, %rd250, 24;
	add.s64 	%rd252, %rd221, %rd251;
	ld.const.u64 	%rd253, [%rd252];
	shl.b64 	%rd254, %rd225, 1;
	or.b64  	%rd1053, %rd254, %rd253;
	shl.b64 	%rd255, %rd231, 1;
	or.b64  	%rd256, %rd255, %rd253;
	and.b64  	%rd257, %rd225, %rd1053;
	shl.b64 	%rd258, %rd257, 1;
	and.b64  	%rd259, %rd258, %rd256;
	and.b64  	%rd1052, %rd259, %rd225;
	shl.b64 	%rd260, %rd237, 1;
	or.b64  	%rd261, %rd260, %rd253;
	and.b64  	%rd262, %rd231, %rd1052;
	shl.b64 	%rd263, %rd262, 1;
	and.b64  	%rd264, %rd263, %rd261;
	and.b64  	%rd1051, %rd264, %rd231;
	shl.b64 	%rd265, %rd243, 1;
	or.b64  	%rd266, %rd265, %rd253;
	and.b64  	%rd267, %rd237, %rd1051;
	shl.b64 	%rd268, %rd267, 1;
	and.b64  	%rd269, %rd268, %rd266;
	and.b64  	%rd1050, %rd269, %rd237;
	shl.b64 	%rd270, %rd249, 1;
	or.b64  	%rd271, %rd270, %rd253;
	and.b64  	%rd272, %rd243, %rd1050;
	shl.b64 	%rd273, %rd272, 1;
	and.b64  	%rd274, %rd273, %rd271;
	and.b64  	%rd1049, %rd274, %rd243;
	sub.s32 	%r280, %r99, %r280;
	setp.ne.s32 	%p2, %r280, 16;
	@%p2 bra 	$L__BB14_3;
	shl.b32 	%r102, %r279, 9;
	add.s32 	%r103, %r7, %r102;
	st.shared.u32 	[%r103], %r10;
	add.s32 	%r279, %r279, 1;
	setp.ne.s32 	%p3, %r279, %r281;
	@%p3 bra 	$L__BB14_2;
$L__BB14_5:
	cvta.to.global.u64 	%rd23, %rd1;
	shl.b32 	%r105, %r281, 7;
	add.s32 	%r106, %r105, %r4;
	mul.wide.u32 	%rd275, %r106, 4;
	add.s64 	%rd276, %rd23, %rd275;
	ld.global.u32 	%r15, [%rd276];
	ld.const.u32 	%r107, [overlapping_character_count];
	add.s32 	%r16, %r107, 16;
	shl.b32 	%r17, %r6, 4;
	setp.eq.s32 	%p4, %r16, %r17;
	mov.b32 	%r284, 0;
	@%p4 bra 	$L__BB14_11;
	sub.s32 	%r110, %r16, %r17;
	max.u32 	%r18, %r110, 1;
	setp.lt.u32 	%p5, %r110, 2;
	mov.b32 	%r284, 0;
	@%p5 bra 	$L__BB14_9;
	and.b32  	%r284, %r18, -2;
	mov.b32 	%r285, 0;
	mov.u64 	%rd280, mask_array_64;
$L__BB14_8:
	shl.b32 	%r112, %r285, 1;
	shr.u32 	%r113, %r15, %r112;
	shl.b32 	%r114, %r113, 3;
	cvt.u64.u32 	%rd278, %r114;
	and.b64  	%rd279, %rd278, 24;
	add.s64 	%rd281, %rd280, %rd279;
	ld.const.u64 	%rd282, [%rd281];
	shl.b64 	%rd283, %rd1053, 1;
	or.b64  	%rd284, %rd283, %rd282;
	shl.b64 	%rd285, %rd1052, 1;
	or.b64  	%rd286, %rd285, %rd282;
	and.b64  	%rd287, %rd1053, %rd284;
	shl.b64 	%rd288, %rd287, 1;
	and.b64  	%rd289, %rd288, %rd286;
	and.b64  	%rd290, %rd289, %rd1053;
	shl.b64 	%rd291, %rd1051, 1;
	or.b64  	%rd292, %rd291, %rd282;
	and.b64  	%rd293, %rd1052, %rd290;
	shl.b64 	%rd294, %rd293, 1;
	and.b64  	%rd295, %rd294, %rd292;
	and.b64  	%rd296, %rd295, %rd1052;
	shl.b64 	%rd297, %rd1050, 1;
	or.b64  	%rd298, %rd297, %rd282;
	and.b64  	%rd299, %rd1051, %rd296;
	shl.b64 	%rd300, %rd299, 1;
	and.b64  	%rd301, %rd300, %rd298;
	and.b64  	%rd302, %rd301, %rd1051;
	shl.b64 	%rd303, %rd1049, 1;
	or.b64  	%rd304, %rd303, %rd282;
	and.b64  	%rd305, %rd1050, %rd302;
	shl.b64 	%rd306, %rd305, 1;
	and.b64  	%rd307, %rd306, %rd304;
	and.b64  	%rd308, %rd307, %rd1050;
	add.s32 	%r115, %r112, 2;
	shr.u32 	%r116, %r15, %r115;
	shl.b32 	%r117, %r116, 3;
	cvt.u64.u32 	%rd309, %r117;
	and.b64  	%rd310, %rd309, 24;
	add.s64 	%rd311, %rd280, %rd310;
	ld.const.u64 	%rd312, [%rd311];
	shl.b64 	%rd313, %rd284, 1;
	or.b64  	%rd1053, %rd313, %rd312;
	shl.b64 	%rd314, %rd290, 1;
	or.b64  	%rd315, %rd314, %rd312;
	and.b64  	%rd316, %rd284, %rd1053;
	shl.b64 	%rd317, %rd316, 1;
	and.b64  	%rd318, %rd317, %rd315;
	and.b64  	%rd1052, %rd318, %rd284;
	shl.b64 	%rd319, %rd296, 1;
	or.b64  	%rd320, %rd319, %rd312;
	and.b64  	%rd321, %rd290, %rd1052;
	shl.b64 	%rd322, %rd321, 1;
	and.b64  	%rd323, %rd322, %rd320;
	and.b64  	%rd1051, %rd323, %rd290;
	shl.b64 	%rd324, %rd302, 1;
	or.b64  	%rd325, %rd324, %rd312;
	and.b64  	%rd326, %rd296, %rd1051;
	shl.b64 	%rd327, %rd326, 1;
	and.b64  	%rd328, %rd327, %rd325;
	and.b64  	%rd1050, %rd328, %rd296;
	shl.b64 	%rd329, %rd308, 1;
	or.b64  	%rd330, %rd329, %rd312;
	and.b64  	%rd331, %rd302, %rd1050;
	shl.b64 	%rd332, %rd331, 1;
	and.b64  	%rd333, %rd332, %rd330;
	and.b64  	%rd1049, %rd333, %rd302;
	sub.s32 	%r285, %r115, %r285;
	setp.eq.s32 	%p6, %r285, %r284;
	@%p6 bra 	$L__BB14_9;
	bra.uni 	$L__BB14_8;
$L__BB14_9:
	and.b32  	%r118, %r18, 1;
	setp.eq.b32 	%p7, %r118, 1;
	not.pred 	%p8, %p7;
	@%p8 bra 	$L__BB14_11;
	shl.b32 	%r119, %r284, 1;
	shr.u32 	%r120, %r15, %r119;
	shl.b32 	%r121, %r120, 3;
	cvt.u64.u32 	%rd334, %r121;
	and.b64  	%rd335, %rd334, 24;
	mov.u64 	%rd336, mask_array_64;
	add.s64 	%rd337, %rd336, %rd335;
	ld.const.u64 	%rd338, [%rd337];
	shl.b64 	%rd339, %rd1053, 1;
	or.b64  	%rd30, %rd339, %rd338;
	shl.b64 	%rd340, %rd1052, 1;
	or.b64  	%rd341, %rd340, %rd338;
	and.b64  	%rd342, %rd1053, %rd30;
	shl.b64 	%rd343, %rd342, 1;
	and.b64  	%rd344, %rd343, %rd341;
	and.b64  	%rd31, %rd344, %rd1053;
	shl.b64 	%rd345, %rd1051, 1;
	or.b64  	%rd346, %rd345, %rd338;
	and.b64  	%rd347, %rd1052, %rd31;
	shl.b64 	%rd348, %rd347, 1;
	and.b64  	%rd349, %rd348, %rd346;
	and.b64  	%rd32, %rd349, %rd1052;
	shl.b64 	%rd350, %rd1050, 1;
	or.b64  	%rd351, %rd350, %rd338;
	and.b64  	%rd352, %rd1051, %rd32;
	shl.b64 	%rd353, %rd352, 1;
	and.b64  	%rd354, %rd353, %rd351;
	and.b64  	%rd33, %rd354, %rd1051;
	shl.b64 	%rd355, %rd1049, 1;
	or.b64  	%rd356, %rd355, %rd338;
	and.b64  	%rd357, %rd1050, %rd33;
	shl.b64 	%rd358, %rd357, 1;
	and.b64  	%rd359, %rd358, %rd356;
	and.b64  	%rd1049, %rd359, %rd1050;
	add.s32 	%r284, %r284, 1;
	mov.u64 	%rd1050, %rd33;
	mov.u64 	%rd1051, %rd32;
	mov.u64 	%rd1052, %rd31;
	mov.u64 	%rd1053, %rd30;
$L__BB14_11:
	setp.gt.u32 	%p9, %r284, 15;
	@%p9 bra 	$L__BB14_18;
	ld.const.u32 	%r24, [max_match_count];
	ld.const.u64 	%rd360, [match];
	cvta.to.global.u64 	%rd40, %rd360;
	ld.const.u64 	%rd387, [test_bit_64];
	add.s32 	%r126, %r281, %r5;
	shl.b32 	%r127, %r126, 4;
$L__BB14_13:
	mov.u64 	%rd55, %rd1053;
	mov.u64 	%rd54, %rd1052;
	mov.u64 	%rd53, %rd1051;
	mov.u64 	%rd52, %rd1050;
	shl.b32 	%r122, %r284, 1;
	shr.u32 	%r123, %r15, %r122;
	shl.b32 	%r124, %r123, 3;
	cvt.u64.u32 	%rd361, %r124;
	and.b64  	%rd362, %rd361, 24;
	mov.u64 	%rd363, mask_array_64;
	add.s64 	%rd364, %rd363, %rd362;
	ld.const.u64 	%rd365, [%rd364];
	shl.b64 	%rd366, %rd55, 1;
	or.b64  	%rd1053, %rd366, %rd365;
	shl.b64 	%rd367, %rd54, 1;
	or.b64  	%rd368, %rd367, %rd365;
	and.b64  	%rd369, %rd55, %rd1053;
	shl.b64 	%rd370, %rd369, 1;
	and.b64  	%rd371, %rd370, %rd368;
	and.b64  	%rd1052, %rd371, %rd55;
	shl.b64 	%rd372, %rd53, 1;
	or.b64  	%rd373, %rd372, %rd365;
	and.b64  	%rd374, %rd54, %rd1052;
	shl.b64 	%rd375, %rd374, 1;
	and.b64  	%rd376, %rd375, %rd373;
	and.b64  	%rd1051, %rd376, %rd54;
	shl.b64 	%rd377, %rd52, 1;
	or.b64  	%rd378, %rd377, %rd365;
	and.b64  	%rd379, %rd53, %rd1051;
	shl.b64 	%rd380, %rd379, 1;
	and.b64  	%rd381, %rd380, %rd378;
	and.b64  	%rd1050, %rd381, %rd53;
	shl.b64 	%rd382, %rd1049, 1;
	or.b64  	%rd383, %rd382, %rd365;
	and.b64  	%rd384, %rd52, %rd1050;
	shl.b64 	%rd385, %rd384, 1;
	and.b64  	%rd386, %rd385, %rd383;
	and.b64  	%rd1049, %rd386, %rd52;
	and.b64  	%rd388, %rd387, %rd1049;
	setp.ne.s64 	%p10, %rd388, 0;
	@%p10 bra 	$L__BB14_17;
	ld.volatile.global.u32 	%r125, [match_count];
	setp.ge.u32 	%p11, %r125, %r24;
	@%p11 bra 	$L__BB14_17;
	add.s32 	%r28, %r284, %r127;
	ld.const.u32 	%r128, [character_count];
	setp.gt.u32 	%p12, %r28, %r128;
	@%p12 bra 	$L__BB14_17;
	atom.global.add.u32 	%r129, [match_count], 1;
	mul.wide.u32 	%rd389, %r129, 4;
	add.s64 	%rd390, %rd40, %rd389;
	st.global.u32 	[%rd390], %r28;
$L__BB14_17:
	add.s32 	%r284, %r284, 1;
	setp.ne.s32 	%p13, %r284, 16;
	@%p13 bra 	$L__BB14_13;
$L__BB14_18:
	shl.b32 	%r130, %r281, 9;
	mov.u32 	%r131, scodon_header;
	add.s32 	%r132, %r131, %r130;
	shl.b32 	%r133, %r3, 2;
	add.s32 	%r134, %r132, %r133;
	st.shared.u32 	[%r134], %r15;
	bar.sync 	0;
	add.s32 	%r287, %r281, 1;
	setp.gt.u32 	%p14, %r287, 255;
	@%p14 bra 	$L__BB14_85;
	ld.const.u64 	%rd66, [test_bit_64];
	ld.const.u32 	%r31, [max_match_count];
	ld.const.u32 	%r32, [character_count];
	ld.const.u64 	%rd391, [match];
	cvta.to.global.u64 	%rd67, %rd391;
$L__BB14_20:
	shl.b32 	%r135, %r287, 7;
	add.s32 	%r136, %r135, %r4;
	mul.wide.u32 	%rd392, %r136, 4;
	add.s64 	%rd393, %rd23, %rd392;
	ld.global.u32 	%r37, [%rd393];
	shl.b32 	%r137, %r37, 3;
	cvt.u64.u32 	%rd394, %r137;
	and.b64  	%rd395, %rd394, 24;
	mov.u64 	%rd396, mask_array_64;
	add.s64 	%rd397, %rd396, %rd395;
	ld.const.u64 	%rd398, [%rd397];
	shl.b64 	%rd399, %rd1053, 1;
	or.b64  	%rd80, %rd399, %rd398;
	shl.b64 	%rd400, %rd1052, 1;
	or.b64  	%rd401, %rd400, %rd398;
	and.b64  	%rd402, %rd1053, %rd80;
	shl.b64 	%rd403, %rd402, 1;
	and.b64  	%rd404, %rd403, %rd401;
	and.b64  	%rd81, %rd404, %rd1053;
	shl.b64 	%rd405, %rd1051, 1;
	or.b64  	%rd406, %rd405, %rd398;
	and.b64  	%rd407, %rd1052, %rd81;
	shl.b64 	%rd408, %rd407, 1;
	and.b64  	%rd409, %rd408, %rd406;
	and.b64  	%rd82, %rd409, %rd1052;
	shl.b64 	%rd410, %rd1050, 1;
	or.b64  	%rd411, %rd410, %rd398;
	and.b64  	%rd412, %rd1051, %rd82;
	shl.b64 	%rd413, %rd412, 1;
	and.b64  	%rd414, %rd413, %rd411;
	and.b64  	%rd83, %rd414, %rd1051;
	shl.b64 	%rd415, %rd1049, 1;
	or.b64  	%rd416, %rd415, %rd398;
	and.b64  	%rd417, %rd1050, %rd83;
	shl.b64 	%rd418, %rd417, 1;
	and.b64  	%rd419, %rd418, %rd416;
	and.b64  	%rd84, %rd419, %rd1050;
	and.b64  	%rd420, %rd66, %rd84;
	setp.ne.s64 	%p15, %rd420, 0;
	@%p15 bra 	$L__BB14_24;
	ld.volatile.global.u32 	%r138, [match_count];
	setp.ge.u32 	%p16, %r138, %r31;
	@%p16 bra 	$L__BB14_24;
	add.s32 	%r139, %r287, %r5;
	shl.b32 	%r38, %r139, 4;
	setp.gt.u32 	%p17, %r38, %r32;
	@%p17 bra 	$L__BB14_24;
	atom.global.add.u32 	%r140, [match_count], 1;
	mul.wide.u32 	%rd421, %r140, 4;
	add.s64 	%rd422, %rd67, %rd421;
	st.global.u32 	[%rd422], %r38;
$L__BB14_24:
	shl.b32 	%r141, %r37, 1;
	cvt.u64.u32 	%rd423, %r141;
	and.b64  	%rd424, %rd423, 24;
	mov.u64 	%rd425, mask_array_64;
	add.s64 	%rd426, %rd425, %rd424;
	ld.const.u64 	%rd427, [%rd426];
	shl.b64 	%rd428, %rd80, 1;
	or.b64  	%rd85, %rd428, %rd427;
	shl.b64 	%rd429, %rd81, 1;
	or.b64  	%rd430, %rd429, %rd427;
	and.b64  	%rd431, %rd80, %rd85;
	shl.b64 	%rd432, %rd431, 1;
	and.b64  	%rd433, %rd432, %rd430;
	and.b64  	%rd86, %rd433, %rd80;
	shl.b64 	%rd434, %rd82, 1;
	or.b64  	%rd435, %rd434, %rd427;
	and.b64  	%rd436, %rd81, %rd86;
	shl.b64 	%rd437, %rd436, 1;
	and.b64  	%rd438, %rd437, %rd435;
	and.b64  	%rd87, %rd438, %rd81;
	shl.b64 	%rd439, %rd83, 1;
	or.b64  	%rd440, %rd439, %rd427;
	and.b64  	%rd441, %rd82, %rd87;
	shl.b64 	%rd442, %rd441, 1;
	and.b64  	%rd443, %rd442, %rd440;
	and.b64  	%rd88, %rd443, %rd82;
	shl.b64 	%rd444, %rd84, 1;
	or.b64  	%rd445, %rd444, %rd427;
	and.b64  	%rd446, %rd83, %rd88;
	shl.b64 	%rd447, %rd446, 1;
	and.b64  	%rd448, %rd447, %rd445;
	and.b64  	%rd89, %rd448, %rd83;
	and.b64  	%rd449, %rd66, %rd89;
	setp.ne.s64 	%p18, %rd449, 0;
	@%p18 bra 	$L__BB14_28;
	ld.volatile.global.u32 	%r142, [match_count];
	setp.ge.u32 	%p19, %r142, %r31;
	@%p19 bra 	$L__BB14_28;
	add.s32 	%r143, %r287, %r5;
	shl.b32 	%r39, %r143, 4;
	setp.ge.u32 	%p20, %r39, %r32;
	@%p20 bra 	$L__BB14_28;
	add.s32 	%r144, %r39, 1;
	atom.global.add.u32 	%r145, [match_count], 1;
	mul.wide.u32 	%rd450, %r145, 4;
	add.s64 	%rd451, %rd67, %rd450;
	st.global.u32 	[%rd451], %r144;
$L__BB14_28:
	shr.u32 	%r146, %r37, 1;
	cvt.u64.u32 	%rd452, %r146;
	and.b64  	%rd453, %rd452, 24;
	mov.u64 	%rd454, mask_array_64;
	add.s64 	%rd455, %rd454, %rd453;
	ld.const.u64 	%rd456, [%rd455];
	shl.b64 	%rd457, %rd85, 1;
	or.b64  	%rd90, %rd457, %rd456;
	shl.b64 	%rd458, %rd86, 1;
	or.b64  	%rd459, %rd458, %rd456;
	and.b64  	%rd460, %rd85, %rd90;
	shl.b64 	%rd461, %rd460, 1;
	and.b64  	%rd462, %rd461, %rd459;
	and.b64  	%rd91, %rd462, %rd85;
	shl.b64 	%rd463, %rd87, 1;
	or.b64  	%rd464, %rd463, %rd456;
	and.b64  	%rd465, %rd86, %rd91;
	shl.b64 	%rd466, %rd465, 1;
	and.b64  	%rd467, %rd466, %rd464;
	and.b64  	%rd92, %rd467, %rd86;
	shl.b64 	%rd468, %rd88, 1;
	or.b64  	%rd469, %rd468, %rd456;
	and.b64  	%rd470, %rd87, %rd92;
	shl.b64 	%rd471, %rd470, 1;
	and.b64  	%rd472, %rd471, %rd469;
	and.b64  	%rd93, %rd472, %rd87;
	shl.b64 	%rd473, %rd89, 1;
	or.b64  	%rd474, %rd473, %rd456;
	and.b64  	%rd475, %rd88, %rd93;
	shl.b64 	%rd476, %rd475, 1;
	and.b64  	%rd477, %rd476, %rd474;
	and.b64  	%rd94, %rd477, %rd88;
	and.b64  	%rd478, %rd66, %rd94;
	setp.ne.s64 	%p21, %rd478, 0;
	@%p21 bra 	$L__BB14_32;
	ld.volatile.global.u32 	%r147, [match_count];
	setp.ge.u32 	%p22, %r147, %r31;
	@%p22 bra 	$L__BB14_32;
	add.s32 	%r148, %r287, %r5;
	shl.b32 	%r149, %r148, 4;
	or.b32  	%r40, %r149, 2;
	setp.gt.u32 	%p23, %r40, %r32;
	@%p23 bra 	$L__BB14_32;
	atom.global.add.u32 	%r150, [match_count], 1;
	mul.wide.u32 	%rd479, %r150, 4;
	add.s64 	%rd480, %rd67, %rd479;
	st.global.u32 	[%rd480], %r40;
$L__BB14_32:
	shr.u32 	%r151, %r37, 3;
	cvt.u64.u32 	%rd481, %r151;
	and.b64  	%rd482, %rd481, 24;
	mov.u64 	%rd483, mask_array_64;
	add.s64 	%rd484, %rd483, %rd482;
	ld.const.u64 	%rd485, [%rd484];
	shl.b64 	%rd486, %rd90, 1;
	or.b64  	%rd95, %rd486, %rd485;
	shl.b64 	%rd487, %rd91, 1;
	or.b64  	%rd488, %rd487, %rd485;
	and.b64  	%rd489, %rd90, %rd95;
	shl.b64 	%rd490, %rd489, 1;
	and.b64  	%rd491, %rd490, %rd488;
	and.b64  	%rd96, %rd491, %rd90;
	shl.b64 	%rd492, %rd92, 1;
	or.b64  	%rd493, %rd492, %rd485;
	and.b64  	%rd494, %rd91, %rd96;
	shl.b64 	%rd495, %rd494, 1;
	and.b64  	%rd496, %rd495, %rd493;
	and.b64  	%rd97, %rd496, %rd91;
	shl.b64 	%rd497, %rd93, 1;
	or.b64  	%rd498, %rd497, %rd485;
	and.b64  	%rd499, %rd92, %rd97;
	shl.b64 	%rd500, %rd499, 1;
	and.b64  	%rd501, %rd500, %rd498;
	and.b64  	%rd98, %rd501, %rd92;
	shl.b64 	%rd502, %rd94, 1;
	or.b64  	%rd503, %rd502, %rd485;
	and.b64  	%rd504, %rd93, %rd98;
	shl.b64 	%rd505, %rd504, 1;
	and.b64  	%rd506, %rd505, %rd503;
	and.b64  	%rd99, %rd506, %rd93;
	and.b64  	%rd507, %rd66, %rd99;
	setp.ne.s64 	%p24, %rd507, 0;
	@%p24 bra 	$L__BB14_36;
	ld.volatile.global.u32 	%r152, [match_count];
	setp.ge.u32 	%p25, %r152, %r31;
	@%p25 bra 	$L__BB14_36;
	add.s32 	%r153, %r287, %r5;
	shl.b32 	%r154, %r153, 4;
	or.b32  	%r41, %r154, 3;
	setp.gt.u32 	%p26, %r41, %r32;
	@%p26 bra 	$L__BB14_36;
	atom.global.add.u32 	%r155, [match_count], 1;
	mul.wide.u32 	%rd508, %r155, 4;
	add.s64 	%rd509, %rd67, %rd508;
	st.global.u32 	[%rd509], %r41;
$L__BB14_36:
	shr.u32 	%r156, %r37, 5;
	cvt.u64.u32 	%rd510, %r156;
	and.b64  	%rd511, %rd510, 24;
	mov.u64 	%rd512, mask_array_64;
	add.s64 	%rd513, %rd512, %rd511;
	ld.const.u64 	%rd514, [%rd513];
	shl.b64 	%rd515, %rd95, 1;
	or.b64  	%rd100, %rd515, %rd514;
	shl.b64 	%rd516, %rd96, 1;
	or.b64  	%rd517, %rd516, %rd514;
	and.b64  	%rd518, %rd95, %rd100;
	shl.b64 	%rd519, %rd518, 1;
	and.b64  	%rd520, %rd519, %rd517;
	and.b64  	%rd101, %rd520, %rd95;
	shl.b64 	%rd521, %rd97, 1;
	or.b64  	%rd522, %rd521, %rd514;
	and.b64  	%rd523, %rd96, %rd101;
	shl.b64 	%rd524, %rd523, 1;
	and.b64  	%rd525, %rd524, %rd522;
	and.b64  	%rd102, %rd525, %rd96;
	shl.b64 	%rd526, %rd98, 1;
	or.b64  	%rd527, %rd526, %rd514;
	and.b64  	%rd528, %rd97, %rd102;
	shl.b64 	%rd529, %rd528, 1;
	and.b64  	%rd530, %rd529, %rd527;
	and.b64  	%rd103, %rd530, %rd97;
	shl.b64 	%rd531, %rd99, 1;
	or.b64  	%rd532, %rd531, %rd514;
	and.b64  	%rd533, %rd98, %rd103;
	shl.b64 	%rd534, %rd533, 1;
	and.b64  	%rd535, %rd534, %rd532;
	and.b64  	%rd104, %rd535, %rd98;
	and.b64  	%rd536, %rd66, %rd104;
	setp.ne.s64 	%p27, %rd536, 0;
	@%p27 bra 	$L__BB14_40;
	ld.volatile.global.u32 	%r157, [match_count];
	setp.ge.u32 	%p28, %r157, %r31;
	@%p28 bra 	$L__BB14_40;
	add.s32 	%r158, %r287, %r5;
	shl.b32 	%r159, %r158, 4;
	or.b32  	%r42, %r159, 4;
	setp.gt.u32 	%p29, %r42, %r32;
	@%p29 bra 	$L__BB14_40;
	atom.global.add.u32 	%r160, [match_count], 1;
	mul.wide.u32 	%rd537, %r160, 4;
	add.s64 	%rd538, %rd67, %rd537;
	st.global.u32 	[%rd538], %r42;
$L__BB14_40:
	shr.u32 	%r161, %r37, 7;
	cvt.u64.u32 	%rd539, %r161;
	and.b64  	%rd540, %rd539, 24;
	mov.u64 	%rd541, mask_array_64;
	add.s64 	%rd542, %rd541, %rd540;
	ld.const.u64 	%rd543, [%rd542];
	shl.b64 	%rd544, %rd100, 1;
	or.b64  	%rd105, %rd544, %rd543;
	shl.b64 	%rd545, %rd101, 1;
	or.b64  	%rd546, %rd545, %rd543;
	and.b64  	%rd547, %rd100, %rd105;
	shl.b64 	%rd548, %rd547, 1;
	and.b64  	%rd549, %rd548, %rd546;
	and.b64  	%rd106, %rd549, %rd100;
	shl.b64 	%rd550, %rd102, 1;
	or.b64  	%rd551, %rd550, %rd543;
	and.b64  	%rd552, %rd101, %rd106;
	shl.b64 	%rd553, %rd552, 1;
	and.b64  	%rd554, %rd553, %rd551;
	and.b64  	%rd107, %rd554, %rd101;
	shl.b64 	%rd555, %rd103, 1;
	or.b64  	%rd556, %rd555, %rd543;
	and.b64  	%rd557, %rd102, %rd107;
	shl.b64 	%rd558, %rd557, 1;
	and.b64  	%rd559, %rd558, %rd556;
	and.b64  	%rd108, %rd559, %rd102;
	shl.b64 	%rd560, %rd104, 1;
	or.b64  	%rd561, %rd560, %rd543;
	and.b64  	%rd562, %rd103, %rd108;
	shl.b64 	%rd563, %rd562, 1;
	and.b64  	%rd564, %rd563, %rd561;
	and.b64  	%rd109, %rd564, %rd103;
	and.b64  	%rd565, %rd66, %rd109;
	setp.ne.s64 	%p30, %rd565, 0;
	@%p30 bra 	$L__BB14_44;
	ld.volatile.global.u32 	%r162, [match_count];
	setp.ge.u32 	%p31, %r162, %r31;
	@%p31 bra 	$L__BB14_44;
	add.s32 	%r163, %r287, %r5;
	shl.b32 	%r164, %r163, 4;
	or.b32  	%r43, %r164, 5;
	setp.gt.u32 	%p32, %r43, %r32;
	@%p32 bra 	$L__BB14_44;
	atom.global.add.u32 	%r165, [match_count], 1;
	mul.wide.u32 	%rd566, %r165, 4;
	add.s64 	%rd567, %rd67, %rd566;
	st.global.u32 	[%rd567], %r43;
$L__BB14_44:
	shr.u32 	%r166, %r37, 9;
	cvt.u64.u32 	%rd568, %r166;
	and.b64  	%rd569, %rd568, 24;
	mov.u64 	%rd570, mask_array_64;
	add.s64 	%rd571, %rd570, %rd569;
	ld.const.u64 	%rd572, [%rd571];
	shl.b64 	%rd573, %rd105, 1;
	or.b64  	%rd110, %rd573, %rd572;
	shl.b64 	%rd574, %rd106, 1;
	or.b64  	%rd575, %rd574, %rd572;
	and.b64  	%rd576, %rd105, %rd110;
	shl.b64 	%rd577, %rd576, 1;
	and.b64  	%rd578, %rd577, %rd575;
	and.b64  	%rd111, %rd578, %rd105;
	shl.b64 	%rd579, %rd107, 1;
	or.b64  	%rd580, %rd579, %rd572;
	and.b64  	%rd581, %rd106, %rd111;
	shl.b64 	%rd582, %rd581, 1;
	and.b64  	%rd583, %rd582, %rd580;
	and.b64  	%rd112, %rd583, %rd106;
	shl.b64 	%rd584, %rd108, 1;
	or.b64  	%rd585, %rd584, %rd572;
	and.b64  	%rd586, %rd107, %rd112;
	shl.b64 	%rd587, %rd586, 1;
	and.b64  	%rd588, %rd587, %rd585;
	and.b64  	%rd113, %rd588, %rd107;
	shl.b64 	%rd589, %rd109, 1;
	or.b64  	%rd590, %rd589, %rd572;
	and.b64  	%rd591, %rd108, %rd113;
	shl.b64 	%rd592, %rd591, 1;
	and.b64  	%rd593, %rd592, %rd590;
	and.b64  	%rd114, %rd593, %rd108;
	and.b64  	%rd594, %rd66, %rd114;
	setp.ne.s64 	%p33, %rd594, 0;
	@%p33 bra 	$L__BB14_48;
	ld.volatile.global.u32 	%r167, [match_count];
	setp.ge.u32 	%p34, %r167, %r31;
	@%p34 bra 	$L__BB14_48;
	add.s32 	%r168, %r287, %r5;
	shl.b32 	%r169, %r168, 4;
	or.b32  	%r44, %r169, 6;
	setp.gt.u32 	%p35, %r44, %r32;
	@%p35 bra 	$L__BB14_48;
	atom.global.add.u32 	%r170, [match_count], 1;
	mul.wide.u32 	%rd595, %r170, 4;
	add.s64 	%rd596, %rd67, %rd595;
	st.global.u32 	[%rd596], %r44;
$L__BB14_48:
	shr.u32 	%r171, %r37, 11;
	cvt.u64.u32 	%rd597, %r171;
	and.b64  	%rd598, %rd597, 24;
	mov.u64 	%rd599, mask_array_64;
	add.s64 	%rd600, %rd599, %rd598;
	ld.const.u64 	%rd601, [%rd600];
	shl.b64 	%rd602, %rd110, 1;
	or.b64  	%rd115, %rd602, %rd601;
	shl.b64 	%rd603, %rd111, 1;
	or.b64  	%rd604, %rd603, %rd601;
	and.b64  	%rd605, %rd110, %rd115;
	shl.b64 	%rd606, %rd605, 1;
	and.b64  	%rd607, %rd606, %rd604;
	and.b64  	%rd116, %rd607, %rd110;
	shl.b64 	%rd608, %rd112, 1;
	or.b64  	%rd609, %rd608, %rd601;
	and.b64  	%rd610, %rd111, %rd116;
	shl.b64 	%rd611, %rd610, 1;
	and.b64  	%rd612, %rd611, %rd609;
	and.b64  	%rd117, %rd612, %rd111;
	shl.b64 	%rd613, %rd113, 1;
	or.b64  	%rd614, %rd613, %rd601;
	and.b64  	%rd615, %rd112, %rd117;
	shl.b64 	%rd616, %rd615, 1;
	and.b64  	%rd617, %rd616, %rd614;
	and.b64  	%rd118, %rd617, %rd112;
	shl.b64 	%rd618, %rd114, 1;
	or.b64  	%rd619, %rd618, %rd601;
	and.b64  	%rd620, %rd113, %rd118;
	shl.b64 	%rd621, %rd620, 1;
	and.b64  	%rd622, %rd621, %rd619;
	and.b64  	%rd119, %rd622, %rd113;
	and.b64  	%rd623, %rd66, %rd119;
	setp.ne.s64 	%p36, %rd623, 0;
	@%p36 bra 	$L__BB14_52;
	ld.volatile.global.u32 	%r172, [match_count];
	setp.ge.u32 	%p37, %r172, %r31;
	@%p37 bra 	$L__BB14_52;
	add.s32 	%r173, %r287, %r5;
	shl.b32 	%r174, %r173, 4;
	or.b32  	%r45, %r174, 7;
	setp.gt.u32 	%p38, %r45, %r32;
	@%p38 bra 	$L__BB14_52;
	atom.global.add.u32 	%r175, [match_count], 1;
	mul.wide.u32 	%rd624, %r175, 4;
	add.s64 	%rd625, %rd67, %rd624;
	st.global.u32 	[%rd625], %r45;
$L__BB14_52:
	shr.u32 	%r176, %r37, 13;
	cvt.u64.u32 	%rd626, %r176;
	and.b64  	%rd627, %rd626, 24;
	mov.u64 	%rd628, mask_array_64;
	add.s64 	%rd629, %rd628, %rd627;
	ld.const.u64 	%rd630, [%rd629];
	shl.b64 	%rd631, %rd115, 1;
	or.b64  	%rd120, %rd631, %rd630;
	shl.b64 	%rd632, %rd116, 1;
	or.b64  	%rd633, %rd632, %rd630;
	and.b64  	%rd634, %rd115, %rd120;
	shl.b64 	%rd635, %rd634, 1;
	and.b64  	%rd636, %rd635, %rd633;
	and.b64  	%rd121, %rd636, %rd115;
	shl.b64 	%rd637, %rd117, 1;
	or.b64  	%rd638, %rd637, %rd630;
	and.b64  	%rd639, %rd116, %rd121;
	shl.b64 	%rd640, %rd639, 1;
	and.b64  	%rd641, %rd640, %rd638;
	and.b64  	%rd122, %rd641, %rd116;
	shl.b64 	%rd642, %rd118, 1;
	or.b64  	%rd643, %rd642, %rd630;
	and.b64  	%rd644, %rd117, %rd122;
	shl.b64 	%rd645, %rd644, 1;
	and.b64  	%rd646, %rd645, %rd643;
	and.b64  	%rd123, %rd646, %rd117;
	shl.b64 	%rd647, %rd119, 1;
	or.b64  	%rd648, %rd647, %rd630;
	and.b64  	%rd649, %rd118, %rd123;
	shl.b64 	%rd650, %rd649, 1;
	and.b64  	%rd651, %rd650, %rd648;
	and.b64  	%rd124, %rd651, %rd118;
	and.b64  	%rd652, %rd66, %rd124;
	setp.ne.s64 	%p39, %rd652, 0;
	@%p39 bra 	$L__BB14_56;
	ld.volatile.global.u32 	%r177, [match_count];
	setp.ge.u32 	%p40, %r177, %r31;
	@%p40 bra 	$L__BB14_56;
	add.s32 	%r178, %r287, %r5;
	shl.b32 	%r179, %r178, 4;
	or.b32  	%r46, %r179, 8;
	setp.gt.u32 	%p41, %r46, %r32;
	@%p41 bra 	$L__BB14_56;
	atom.global.add.u32 	%r180, [match_count], 1;
	mul.wide.u32 	%rd653, %r180, 4;
	add.s64 	%rd654, %rd67, %rd653;
	st.global.u32 	[%rd654], %r46;
$L__BB14_56:
	shr.u32 	%r181, %r37, 15;
	cvt.u64.u32 	%rd655, %r181;
	and.b64  	%rd656, %rd655, 24;
	mov.u64 	%rd657, mask_array_64;
	add.s64 	%rd658, %rd657, %rd656;
	ld.const.u64 	%rd659, [%rd658];
	shl.b64 	%rd660, %rd120, 1;
	or.b64  	%rd125, %rd660, %rd659;
	shl.b64 	%rd661, %rd121, 1;
	or.b64  	%rd662, %rd661, %rd659;
	and.b64  	%rd663, %rd120, %rd125;
	shl.b64 	%rd664, %rd663, 1;
	and.b64  	%rd665, %rd664, %rd662;
	and.b64  	%rd126, %rd665, %rd120;
	shl.b64 	%rd666, %rd122, 1;
	or.b64  	%rd667, %rd666, %rd659;
	and.b64  	%rd668, %rd121, %rd126;
	shl.b64 	%rd669, %rd668, 1;
	and.b64  	%rd670, %rd669, %rd667;
	and.b64  	%rd127, %rd670, %rd121;
	shl.b64 	%rd671, %rd123, 1;
	or.b64  	%rd672, %rd671, %rd659;
	and.b64  	%rd673, %rd122, %rd127;
	shl.b64 	%rd674, %rd673, 1;
	and.b64  	%rd675, %rd674, %rd672;
	and.b64  	%rd128, %rd675, %rd122;
	shl.b64 	%rd676, %rd124, 1;
	or.b64  	%rd677, %rd676, %rd659;
	and.b64  	%rd678, %rd123, %rd128;
	shl.b64 	%rd679, %rd678, 1;
	and.b64  	%rd680, %rd679, %rd677;
	and.b64  	%rd129, %rd680, %rd123;
	and.b64  	%rd681, %rd66, %rd129;
	setp.ne.s64 	%p42, %rd681, 0;
	@%p42 bra 	$L__BB14_60;
	ld.volatile.global.u32 	%r182, [match_count];
	setp.ge.u32 	%p43, %r182, %r31;
	@%p43 bra 	$L__BB14_60;
	add.s32 	%r183, %r287, %r5;
	shl.b32 	%r184, %r183, 4;
	or.b32  	%r47, %r184, 9;
	setp.gt.u32 	%p44, %r47, %r32;
	@%p44 bra 	$L__BB14_60;
	atom.global.add.u32 	%r185, [match_count], 1;
	mul.wide.u32 	%rd682, %r185, 4;
	add.s64 	%rd683, %rd67, %rd682;
	st.global.u32 	[%rd683], %r47;
$L__BB14_60:
	shr.u32 	%r186, %r37, 17;
	cvt.u64.u32 	%rd684, %r186;
	and.b64  	%rd685, %rd684, 24;
	mov.u64 	%rd686, mask_array_64;
	add.s64 	%rd687, %rd686, %rd685;
	ld.const.u64 	%rd688, [%rd687];
	shl.b64 	%rd689, %rd125, 1;
	or.b64  	%rd130, %rd689, %rd688;
	shl.b64 	%rd690, %rd126, 1;
	or.b64  	%rd691, %rd690, %rd688;
	and.b64  	%rd692, %rd125, %rd130;
	shl.b64 	%rd693, %rd692, 1;
	and.b64  	%rd694, %rd693, %rd691;
	and.b64  	%rd131, %rd694, %rd125;
	shl.b64 	%rd695, %rd127, 1;
	or.b64  	%rd696, %rd695, %rd688;
	and.b64  	%rd697, %rd126, %rd131;
	shl.b64 	%rd698, %rd697, 1;
	and.b64  	%rd699, %rd698, %rd696;
	and.b64  	%rd132, %rd699, %rd126;
	shl.b64 	%rd700, %rd128, 1;
	or.b64  	%rd701, %rd700, %rd688;
	and.b64  	%rd702, %rd127, %rd132;
	shl.b64 	%rd703, %rd702, 1;
	and.b64  	%rd704, %rd703, %rd701;
	and.b64  	%rd133, %rd704, %rd127;
	shl.b64 	%rd705, %rd129, 1;
	or.b64  	%rd706, %rd705, %rd688;
	and.b64  	%rd707, %rd128, %rd133;
	shl.b64 	%rd708, %rd707, 1;
	and.b64  	%rd709, %rd708, %rd706;
	and.b64  	%rd134, %rd709, %rd128;
	and.b64  	%rd710, %rd66, %rd134;
	setp.ne.s64 	%p45, %rd710, 0;
	@%p45 bra 	$L__BB14_64;
	ld.volatile.global.u32 	%r187, [match_count];
	setp.ge.u32 	%p46, %r187, %r31;
	@%p46 bra 	$L__BB14_64;
	add.s32 	%r188, %r287, %r5;
	shl.b32 	%r189, %r188, 4;
	or.b32  	%r48, %r189, 10;
	setp.gt.u32 	%p47, %r48, %r32;
	@%p47 bra 	$L__BB14_64;
	atom.global.add.u32 	%r190, [match_count], 1;
	mul.wide.u32 	%rd711, %r190, 4;
	add.s64 	%rd712, %rd67, %rd711;
	st.global.u32 	[%rd712], %r48;
$L__BB14_64:
	shr.u32 	%r191, %r37, 19;
	cvt.u64.u32 	%rd713, %r191;
	and.b64  	%rd714, %rd713, 24;
	mov.u64 	%rd715, mask_array_64;
	add.s64 	%rd716, %rd715, %rd714;
	ld.const.u64 	%rd717, [%rd716];
	shl.b64 	%rd718, %rd130, 1;
	or.b64  	%rd135, %rd718, %rd717;
	shl.b64 	%rd719, %rd131, 1;
	or.b64  	%rd720, %rd719, %rd717;
	and.b64  	%rd721, %rd130, %rd135;
	shl.b64 	%rd722, %rd721, 1;
	and.b64  	%rd723, %rd722, %rd720;
	and.b64  	%rd136, %rd723, %rd130;
	shl.b64 	%rd724, %rd132, 1;
	or.b64  	%rd725, %rd724, %rd717;
	and.b64  	%rd726, %rd131, %rd136;
	shl.b64 	%rd727, %rd726, 1;
	and.b64  	%rd728, %rd727, %rd725;
	and.b64  	%rd137, %rd728, %rd131;
	shl.b64 	%rd729, %rd133, 1;
	or.b64  	%rd730, %rd729, %rd717;
	and.b64  	%rd731, %rd132, %rd137;
	shl.b64 	%rd732, %rd731, 1;
	and.b64  	%rd733, %rd732, %rd730;
	and.b64  	%rd138, %rd733, %rd132;
	shl.b64 	%rd734, %rd134, 1;
	or.b64  	%rd735, %rd734, %rd717;
	and.b64  	%rd736, %rd133, %rd138;
	shl.b64 	%rd737, %rd736, 1;
	and.b64  	%rd738, %rd737, %rd735;
	and.b64  	%rd139, %rd738, %rd133;
	and.b64  	%rd739, %rd66, %rd139;
	setp.ne.s64 	%p48, %rd739, 0;
	@%p48 bra 	$L__BB14_68;
	ld.volatile.global.u32 	%r192, [match_count];
	setp.ge.u32 	%p49, %r192, %r31;
	@%p49 bra 	$L__BB14_68;
	add.s32 	%r193, %r287, %r5;
	shl.b32 	%r194, %r193, 4;
	or.b32  	%r49, %r194, 11;
	setp.gt.u32 	%p50, %r49, %r32;
	@%p50 bra 	$L__BB14_68;
	atom.global.add.u32 	%r195, [match_count], 1;
	mul.wide.u32 	%rd740, %r195, 4;
	add.s64 	%rd741, %rd67, %rd740;
	st.global.u32 	[%rd741], %r49;
$L__BB14_68:
	shr.u32 	%r196, %r37, 21;
	cvt.u64.u32 	%rd742, %r196;
	and.b64  	%rd743, %rd742, 24;
	mov.u64 	%rd744, mask_array_64;
	add.s64 	%rd745, %rd744, %rd743;
	ld.const.u64 	%rd746, [%rd745];
	shl.b64 	%rd747, %rd135, 1;
	or.b64  	%rd140, %rd747, %rd746;
	shl.b64 	%rd748, %rd136, 1;
	or.b64  	%rd749, %rd748, %rd746;
	and.b64  	%rd750, %rd135, %rd140;
	shl.b64 	%rd751, %rd750, 1;
	and.b64  	%rd752, %rd751, %rd749;
	and.b64  	%rd141, %rd752, %rd135;
	shl.b64 	%rd753, %rd137, 1;
	or.b64  	%rd754, %rd753, %rd746;
	and.b64  	%rd755, %rd136, %rd141;
	shl.b64 	%rd756, %rd755, 1;
	and.b64  	%rd757, %rd756, %rd754;
	and.b64  	%rd142, %rd757, %rd136;
	shl.b64 	%rd758, %rd138, 1;
	or.b64  	%rd759, %rd758, %rd746;
	and.b64  	%rd760, %rd137, %rd142;
	shl.b64 	%rd761, %rd760, 1;
	and.b64  	%rd762, %rd761, %rd759;
	and.b64  	%rd143, %rd762, %rd137;
	shl.b64 	%rd763, %rd139, 1;
	or.b64  	%rd764, %rd763, %rd746;
	and.b64  	%rd765, %rd138, %rd143;
	shl.b64 	%rd766, %rd765, 1;
	and.b64  	%rd767, %rd766, %rd764;
	and.b64  	%rd144, %rd767, %rd138;
	and.b64  	%rd768, %rd66, %rd144;
	setp.ne.s64 	%p51, %rd768, 0;
	@%p51 bra 	$L__BB14_72;
	ld.volatile.global.u32 	%r197, [match_count];
	setp.ge.u32 	%p52, %r197, %r31;
	@%p52 bra 	$L__BB14_72;
	add.s32 	%r198, %r287, %r5;
	shl.b32 	%r199, %r198, 4;
	or.b32  	%r50, %r199, 12;
	setp.gt.u32 	%p53, %r50, %r32;
	@%p53 bra 	$L__BB14_72;
	atom.global.add.u32 	%r200, [match_count], 1;
	mul.wide.u32 	%rd769, %r200, 4;
	add.s64 	%rd770, %rd67, %rd769;
	st.global.u32 	[%rd770], %r50;
$L__BB14_72:
	shr.u32 	%r201, %r37, 23;
	cvt.u64.u32 	%rd771, %r201;
	and.b64  	%rd772, %rd771, 24;
	mov.u64 	%rd773, mask_array_64;
	add.s64 	%rd774, %rd773, %rd772;
	ld.const.u64 	%rd775, [%rd774];
	shl.b64 	%rd776, %rd140, 1;
	or.b64  	%rd145, %rd776, %rd775;
	shl.b64 	%rd777, %rd141, 1;
	or.b64  	%rd778, %rd777, %rd775;
	and.b64  	%rd779, %rd140, %rd145;
	shl.b64 	%rd780, %rd779, 1;
	and.b64  	%rd781, %rd780, %rd778;
	and.b64  	%rd146, %rd781, %rd140;
	shl.b64 	%rd782, %rd142, 1;
	or.b64  	%rd783, %rd782, %rd775;
	and.b64  	%rd784, %rd141, %rd146;
	shl.b64 	%rd785, %rd784, 1;
	and.b64  	%rd786, %rd785, %rd783;
	and.b64  	%rd147, %rd786, %rd141;
	shl.b64 	%rd787, %rd143, 1;
	or.b64  	%rd788, %rd787, %rd775;
	and.b64  	%rd789, %rd142, %rd147;
	shl.b64 	%rd790, %rd789, 1;
	and.b64  	%rd791, %rd790, %rd788;
	and.b64  	%rd148, %rd791, %rd142;
	shl.b64 	%rd792, %rd144, 1;
	or.b64  	%rd793, %rd792, %rd775;
	and.b64  	%rd794, %rd143, %rd148;
	shl.b64 	%rd795, %rd794, 1;
	and.b64  	%rd796, %rd795, %rd793;
	and.b64  	%rd149, %rd796, %rd143;
	and.b64  	%rd797, %rd66, %rd149;
	setp.ne.s64 	%p54, %rd797, 0;
	@%p54 bra 	$L__BB14_76;
	ld.volatile.global.u32 	%r202, [match_count];
	setp.ge.u32 	%p55, %r202, %r31;
	@%p55 bra 	$L__BB14_76;
	add.s32 	%r203, %r287, %r5;
	shl.b32 	%r204, %r203, 4;
	or.b32  	%r51, %r204, 13;
	setp.gt.u32 	%p56, %r51, %r32;
	@%p56 bra 	$L__BB14_76;
	atom.global.add.u32 	%r205, [match_count], 1;
	mul.wide.u32 	%rd798, %r205, 4;
	add.s64 	%rd799, %rd67, %rd798;
	st.global.u32 	[%rd799], %r51;
$L__BB14_76:
	shr.u32 	%r206, %r37, 25;
	cvt.u64.u32 	%rd800, %r206;
	and.b64  	%rd801, %rd800, 24;
	mov.u64 	%rd802, mask_array_64;
	add.s64 	%rd803, %rd802, %rd801;
	ld.const.u64 	%rd804, [%rd803];
	shl.b64 	%rd805, %rd145, 1;
	or.b64  	%rd150, %rd805, %rd804;
	shl.b64 	%rd806, %rd146, 1;
	or.b64  	%rd807, %rd806, %rd804;
	and.b64  	%rd808, %rd145, %rd150;
	shl.b64 	%rd809, %rd808, 1;
	and.b64  	%rd810, %rd809, %rd807;
	and.b64  	%rd151, %rd810, %rd145;
	shl.b64 	%rd811, %rd147, 1;
	or.b64  	%rd812, %rd811, %rd804;
	and.b64  	%rd813, %rd146, %rd151;
	shl.b64 	%rd814, %rd813, 1;
	and.b64  	%rd815, %rd814, %rd812;
	and.b64  	%rd152, %rd815, %rd146;
	shl.b64 	%rd816, %rd148, 1;
	or.b64  	%rd817, %rd816, %rd804;
	and.b64  	%rd818, %rd147, %rd152;
	shl.b64 	%rd819, %rd818, 1;
	and.b64  	%rd820, %rd819, %rd817;
	and.b64  	%rd153, %rd820, %rd147;
	shl.b64 	%rd821, %rd149, 1;
	or.b64  	%rd822, %rd821, %rd804;
	and.b64  	%rd823, %rd148, %rd153;
	shl.b64 	%rd824, %rd823, 1;
	and.b64  	%rd825, %rd824, %rd822;
	and.b64  	%rd154, %rd825, %rd148;
	and.b64  	%rd826, %rd66, %rd154;
	setp.ne.s64 	%p57, %rd826, 0;
	@%p57 bra 	$L__BB14_80;
	ld.volatile.global.u32 	%r207, [match_count];
	setp.ge.u32 	%p58, %r207, %r31;
	@%p58 bra 	$L__BB14_80;
	add.s32 	%r208, %r287, %r5;
	shl.b32 	%r209, %r208, 4;
	or.b32  	%r52, %r209, 14;
	setp.gt.u32 	%p59, %r52, %r32;
	@%p59 bra 	$L__BB14_80;
	atom.global.add.u32 	%r210, [match_count], 1;
	mul.wide.u32 	%rd827, %r210, 4;
	add.s64 	%rd828, %rd67, %rd827;
	st.global.u32 	[%rd828], %r52;
$L__BB14_80:
	shr.u32 	%r211, %r37, 30;
	mul.wide.u32 	%rd829, %r211, 8;
	mov.u64 	%rd830, mask_array_64;
	add.s64 	%rd831, %rd830, %rd829;
	ld.const.u64 	%rd832, [%rd831];
	shl.b64 	%rd833, %rd150, 1;
	or.b64  	%rd1053, %rd833, %rd832;
	shl.b64 	%rd834, %rd151, 1;
	or.b64  	%rd835, %rd834, %rd832;
	and.b64  	%rd836, %rd150, %rd1053;
	shl.b64 	%rd837, %rd836, 1;
	and.b64  	%rd838, %rd837, %rd835;
	and.b64  	%rd1052, %rd838, %rd150;
	shl.b64 	%rd839, %rd152, 1;
	or.b64  	%rd840, %rd839, %rd832;
	and.b64  	%rd841, %rd151, %rd1052;
	shl.b64 	%rd842, %rd841, 1;
	and.b64  	%rd843, %rd842, %rd840;
	and.b64  	%rd1051, %rd843, %rd151;
	shl.b64 	%rd844, %rd153, 1;
	or.b64  	%rd845, %rd844, %rd832;
	and.b64  	%rd846, %rd152, %rd1051;
	shl.b64 	%rd847, %rd846, 1;
	and.b64  	%rd848, %rd847, %rd845;
	and.b64  	%rd1050, %rd848, %rd152;
	shl.b64 	%rd849, %rd154, 1;
	or.b64  	%rd850, %rd849, %rd832;
	and.b64  	%rd851, %rd153, %rd1050;
	shl.b64 	%rd852, %rd851, 1;
	and.b64  	%rd853, %rd852, %rd850;
	and.b64  	%rd1049, %rd853, %rd153;
	and.b64  	%rd854, %rd66, %rd1049;
	setp.ne.s64 	%p60, %rd854, 0;
	@%p60 bra 	$L__BB14_84;
	ld.volatile.global.u32 	%r212, [match_count];
	setp.ge.u32 	%p61, %r212, %r31;
	@%p61 bra 	$L__BB14_84;
	add.s32 	%r213, %r287, %r5;
	shl.b32 	%r214, %r213, 4;
	or.b32  	%r53, %r214, 15;
	setp.gt.u32 	%p62, %r53, %r32;
	@%p62 bra 	$L__BB14_84;
	atom.global.add.u32 	%r215, [match_count], 1;
	mul.wide.u32 	%rd855, %r215, 4;
	add.s64 	%rd856, %rd67, %rd855;
	st.global.u32 	[%rd856], %r53;
$L__BB14_84:
	add.s32 	%r287, %r287, 1;
	setp.eq.s32 	%p63, %r287, 256;
	@%p63 bra 	$L__BB14_85;
	bra.uni 	$L__BB14_20;
$L__BB14_85:
	setp.eq.s32 	%p64, %r6, 1;
	mov.b32 	%r293, 0;
	@%p64 bra 	$L__BB14_101;
	mov.u32 	%r218, %ntid.x;
	add.s32 	%r33, %r218, -1;
	ld.const.u64 	%rd73, [test_bit_64];
	ld.const.u32 	%r34, [max_match_count];
	ld.const.u32 	%r35, [character_count];
	ld.const.u64 	%rd857, [match];
	cvta.to.global.u64 	%rd74, %rd857;
	mov.b32 	%r288, 0;
	ld.const.u32 	%r243, [overlapping_scodon_count];
	add.s32 	%r293, %r243, -1;
$L__BB14_87:
	setp.ne.s32 	%p65, %r3, %r33;
	@%p65 bra 	$L__BB14_89;
	shl.b32 	%r224, %r288, 7;
	add.s32 	%r225, %r2, %r224;
	add.s32 	%r226, %r225, 32768;
	mul.wide.u32 	%rd858, %r226, 4;
	add.s64 	%rd859, %rd23, %rd858;
	ld.global.u32 	%r289, [%rd859];
	bra.uni 	$L__BB14_90;
$L__BB14_89:
	shl.b32 	%r219, %r3, 2;
	mov.u32 	%r220, scodon_header;
	add.s32 	%r221, %r220, %r219;
	shl.b32 	%r222, %r288, 9;
	add.s32 	%r223, %r221, %r222;
	ld.shared.u32 	%r289, [%r223+4];
$L__BB14_90:
	shl.b32 	%r229, %r288, 4;
	shl.b32 	%r230, %r1, 19;
	shl.b32 	%r231, %r3, 12;
	add.s32 	%r232, %r230, %r231;
	add.s32 	%r233, %r232, %r229;
	add.s32 	%r291, %r233, 4096;
	mov.b32 	%r292, 4096;
	mov.b32 	%r290, 0;
$L__BB14_91:
	shr.u32 	%r234, %r289, %r290;
	shl.b32 	%r235, %r234, 3;
	cvt.u64.u32 	%rd860, %r235;
	and.b64  	%rd861, %rd860, 24;
	mov.u64 	%rd862, mask_array_64;
	add.s64 	%rd863, %rd862, %rd861;
	ld.const.u64 	%rd864, [%rd863];
	shl.b64 	%rd865, %rd1053, 1;
	or.b64  	%rd170, %rd865, %rd864;
	shl.b64 	%rd866, %rd1052, 1;
	or.b64  	%rd867, %rd866, %rd864;
	and.b64  	%rd868, %rd1053, %rd170;
	shl.b64 	%rd869, %rd868, 1;
	and.b64  	%rd870, %rd869, %rd867;
	and.b64  	%rd171, %rd870, %rd1053;
	shl.b64 	%rd871, %rd1051, 1;
	or.b64  	%rd872, %rd871, %rd864;
	and.b64  	%rd873, %rd1052, %rd171;
	shl.b64 	%rd874, %rd873, 1;
	and.b64  	%rd875, %rd874, %rd872;
	and.b64  	%rd172, %rd875, %rd1052;
	shl.b64 	%rd876, %rd1050, 1;
	or.b64  	%rd877, %rd876, %rd864;
	and.b64  	%rd878, %rd1051, %rd172;
	shl.b64 	%rd879, %rd878, 1;
	and.b64  	%rd880, %rd879, %rd877;
	and.b64  	%rd173, %rd880, %rd1051;
	shl.b64 	%rd881, %rd1049, 1;
	or.b64  	%rd882, %rd881, %rd864;
	and.b64  	%rd883, %rd1050, %rd173;
	shl.b64 	%rd884, %rd883, 1;
	and.b64  	%rd885, %rd884, %rd882;
	and.b64  	%rd174, %rd885, %rd1050;
	and.b64  	%rd886, %rd73, %rd174;
	setp.ne.s64 	%p66, %rd886, 0;
	@%p66 bra 	$L__BB14_95;
	ld.volatile.global.u32 	%r236, [match_count];
	setp.ge.u32 	%p67, %r236, %r34;
	@%p67 bra 	$L__BB14_95;
	setp.gt.u32 	%p68, %r291, %r35;
	@%p68 bra 	$L__BB14_95;
	atom.global.add.u32 	%r237, [match_count], 1;
	mul.wide.u32 	%rd887, %r237, 4;
	add.s64 	%rd888, %rd74, %rd887;
	st.global.u32 	[%rd888], %r291;
$L__BB14_95:
	add.s32 	%r238, %r290, 2;
	shr.u32 	%r239, %r289, %r238;
	shl.b32 	%r240, %r239, 3;
	cvt.u64.u32 	%rd889, %r240;
	and.b64  	%rd890, %rd889, 24;
	mov.u64 	%rd891, mask_array_64;
	add.s64 	%rd892, %rd891, %rd890;
	ld.const.u64 	%rd893, [%rd892];
	shl.b64 	%rd894, %rd170, 1;
	or.b64  	%rd1053, %rd894, %rd893;
	shl.b64 	%rd895, %rd171, 1;
	or.b64  	%rd896, %rd895, %rd893;
	and.b64  	%rd897, %rd170, %rd1053;
	shl.b64 	%rd898, %rd897, 1;
	and.b64  	%rd899, %rd898, %rd896;
	and.b64  	%rd1052, %rd899, %rd170;
	shl.b64 	%rd900, %rd172, 1;
	or.b64  	%rd901, %rd900, %rd893;
	and.b64  	%rd902, %rd171, %rd1052;
	shl.b64 	%rd903, %rd902, 1;
	and.b64  	%rd904, %rd903, %rd901;
	and.b64  	%rd1051, %rd904, %rd171;
	shl.b64 	%rd905, %rd173, 1;
	or.b64  	%rd906, %rd905, %rd893;
	and.b64  	%rd907, %rd172, %rd1051;
	shl.b64 	%rd908, %rd907, 1;
	and.b64  	%rd909, %rd908, %rd906;
	and.b64  	%rd1050, %rd909, %rd172;
	shl.b64 	%rd910, %rd174, 1;
	or.b64  	%rd911, %rd910, %rd893;
	and.b64  	%rd912, %rd173, %rd1050;
	shl.b64 	%rd913, %rd912, 1;
	and.b64  	%rd914, %rd913, %rd911;
	and.b64  	%rd1049, %rd914, %rd173;
	and.b64  	%rd915, %rd73, %rd1049;
	setp.ne.s64 	%p69, %rd915, 0;
	@%p69 bra 	$L__BB14_99;
	ld.volatile.global.u32 	%r241, [match_count];
	setp.ge.u32 	%p70, %r241, %r34;
	@%p70 bra 	$L__BB14_99;
	add.s32 	%r63, %r291, 1;
	setp.gt.u32 	%p71, %r63, %r35;
	@%p71 bra 	$L__BB14_99;
	atom.global.add.u32 	%r242, [match_count], 1;
	mul.wide.u32 	%rd916, %r242, 4;
	add.s64 	%rd917, %rd74, %rd916;
	st.global.u32 	[%rd917], %r63;
$L__BB14_99:
	add.s32 	%r292, %r292, 2;
	add.s32 	%r291, %r291, 2;
	add.s32 	%r290, %r290, 4;
	setp.ne.s32 	%p72, %r292, 4112;
	@%p72 bra 	$L__BB14_91;
	add.s32 	%r288, %r288, 1;
	setp.ne.s32 	%p73, %r288, %r293;
	@%p73 bra 	$L__BB14_87;
$L__BB14_101:
	mov.u32 	%r244, %ntid.x;
	add.s32 	%r245, %r244, -1;
	setp.ne.s32 	%p74, %r3, %r245;
	@%p74 bra 	$L__BB14_103;
	shl.b32 	%r251, %r293, 7;
	add.s32 	%r252, %r2, %r251;
	add.s32 	%r253, %r252, 32768;
	mul.wide.u32 	%rd918, %r253, 4;
	add.s64 	%rd919, %rd23, %rd918;
	ld.global.u32 	%r294, [%rd919];
	bra.uni 	$L__BB14_104;
$L__BB14_103:
	shl.b32 	%r246, %r293, 9;
	mov.u32 	%r247, scodon_header;
	add.s32 	%r248, %r247, %r246;
	shl.b32 	%r249, %r3, 2;
	add.s32 	%r250, %r248, %r249;
	ld.shared.u32 	%r294, [%r250+4];
$L__BB14_104:
	setp.eq.s32 	%p75, %r16, %r17;
	@%p75 bra 	$L__BB14_121;
	ld.const.u64 	%rd185, [test_bit_64];
	ld.const.u32 	%r73, [max_match_count];
	add.s32 	%r255, %r5, %r293;
	add.s32 	%r74, %r255, 256;
	ld.const.u32 	%r75, [character_count];
	ld.const.u64 	%rd920, [match];
	cvta.to.global.u64 	%rd186, %rd920;
	sub.s32 	%r256, %r16, %r17;
	max.u32 	%r76, %r256, 1;
	setp.lt.u32 	%p76, %r256, 2;
	mov.b32 	%r298, 0;
	@%p76 bra 	$L__BB14_116;
	and.b32  	%r298, %r76, -2;
	neg.s32 	%r297, %r298;
	shl.b32 	%r258, %r1, 19;
	shl.b32 	%r259, %r3, 12;
	add.s32 	%r260, %r258, %r259;
	shl.b32 	%r261, %r293, 4;
	add.s32 	%r262, %r260, %r261;
	add.s32 	%r296, %r262, 4096;
	mov.b32 	%r295, 0;
	mov.u64 	%rd923, mask_array_64;
$L__BB14_107:
	shr.u32 	%r263, %r294, %r295;
	shl.b32 	%r264, %r263, 3;
	cvt.u64.u32 	%rd921, %r264;
	and.b64  	%rd922, %rd921, 24;
	add.s64 	%rd924, %rd923, %rd922;
	ld.const.u64 	%rd925, [%rd924];
	shl.b64 	%rd926, %rd1053, 1;
	or.b64  	%rd192, %rd926, %rd925;
	shl.b64 	%rd927, %rd1052, 1;
	or.b64  	%rd928, %rd927, %rd925;
	and.b64  	%rd929, %rd1053, %rd192;
	shl.b64 	%rd930, %rd929, 1;
	and.b64  	%rd931, %rd930, %rd928;
	and.b64  	%rd193, %rd931, %rd1053;
	shl.b64 	%rd932, %rd1051, 1;
	or.b64  	%rd933, %rd932, %rd925;
	and.b64  	%rd934, %rd1052, %rd193;
	shl.b64 	%rd935, %rd934, 1;
	and.b64  	%rd936, %rd935, %rd933;
	and.b64  	%rd194, %rd936, %rd1052;
	shl.b64 	%rd937, %rd1050, 1;
	or.b64  	%rd938, %rd937, %rd925;
	and.b64  	%rd939, %rd1051, %rd194;
	shl.b64 	%rd940, %rd939, 1;
	and.b64  	%rd941, %rd940, %rd938;
	and.b64  	%rd195, %rd941, %rd1051;
	shl.b64 	%rd942, %rd1049, 1;
	or.b64  	%rd943, %rd942, %rd925;
	and.b64  	%rd944, %rd1050, %rd195;
	shl.b64 	%rd945, %rd944, 1;
	and.b64  	%rd946, %rd945, %rd943;
	and.b64  	%rd196, %rd946, %rd1050;
	and.b64  	%rd947, %rd185, %rd196;
	setp.ne.s64 	%p77, %rd947, 0;
	@%p77 bra 	$L__BB14_111;
	ld.volatile.global.u32 	%r265, [match_count];
	setp.ge.u32 	%p78, %r265, %r73;
	@%p78 bra 	$L__BB14_111;
	setp.gt.u32 	%p79, %r296, %r75;
	@%p79 bra 	$L__BB14_111;
	atom.global.add.u32 	%r266, [match_count], 1;
	mul.wide.u32 	%rd948, %r266, 4;
	add.s64 	%rd949, %rd186, %rd948;
	st.global.u32 	[%rd949], %r296;
$L__BB14_111:
	add.s32 	%r267, %r295, 2;
	shr.u32 	%r268, %r294, %r267;
	shl.b32 	%r269, %r268, 3;
	cvt.u64.u32 	%rd950, %r269;
	and.b64  	%rd951, %rd950, 24;
	mov.u64 	%rd952, mask_array_64;
	add.s64 	%rd953, %rd952, %rd951;
	ld.const.u64 	%rd954, [%rd953];
	shl.b64 	%rd955, %rd192, 1;
	or.b64  	%rd1053, %rd955, %rd954;
	shl.b64 	%rd956, %rd193, 1;
	or.b64  	%rd957, %rd956, %rd954;
	and.b64  	%rd958, %rd192, %rd1053;
	shl.b64 	%rd959, %rd958, 1;
	and.b64  	%rd960, %rd959, %rd957;
	and.b64  	%rd1052, %rd960, %rd192;
	shl.b64 	%rd961, %rd194, 1;
	or.b64  	%rd962, %rd961, %rd954;
	and.b64  	%rd963, %rd193, %rd1052;
	shl.b64 	%rd964, %rd963, 1;
	and.b64  	%rd965, %rd964, %rd962;
	and.b64  	%rd1051, %rd965, %rd193;
	shl.b64 	%rd966, %rd195, 1;
	or.b64  	%rd967, %rd966, %rd954;
	and.b64  	%rd968, %rd194, %rd1051;
	shl.b64 	%rd969, %rd968, 1;
	and.b64  	%rd970, %rd969, %rd967;
	and.b64  	%rd1050, %rd970, %rd194;
	shl.b64 	%rd971, %rd196, 1;
	or.b64  	%rd972, %rd971, %rd954;
	and.b64  	%rd973, %rd195, %rd1050;
	shl.b64 	%rd974, %rd973, 1;
	and.b64  	%rd975, %rd974, %rd972;
	and.b64  	%rd1049, %rd975, %rd195;
	and.b64  	%rd976, %rd185, %rd1049;
	setp.ne.s64 	%p80, %rd976, 0;
	@%p80 bra 	$L__BB14_115;
	ld.volatile.global.u32 	%r270, [match_count];
	setp.ge.u32 	%p81, %r270, %r73;
	@%p81 bra 	$L__BB14_115;
	add.s32 	%r83, %r296, 1;
	setp.gt.u32 	%p82, %r83, %r75;
	@%p82 bra 	$L__BB14_115;
	atom.global.add.u32 	%r271, [match_count], 1;
	mul.wide.u32 	%rd977, %r271, 4;
	add.s64 	%rd978, %rd186, %rd977;
	st.global.u32 	[%rd978], %r83;
$L__BB14_115:
	add.s32 	%r297, %r297, 2;
	add.s32 	%r296, %r296, 2;
	add.s32 	%r295, %r295, 4;
	setp.ne.s32 	%p83, %r297, 0;
	@%p83 bra 	$L__BB14_107;
$L__BB14_116:
	and.b32  	%r272, %r76, 1;
	setp.eq.b32 	%p84, %r272, 1;
	not.pred 	%p85, %p84;
	@%p85 bra 	$L__BB14_121;
	shl.b32 	%r273, %r298, 1;
	shr.u32 	%r274, %r294, %r273;
	shl.b32 	%r275, %r274, 3;
	cvt.u64.u32 	%rd979, %r275;
	and.b64  	%rd980, %rd979, 24;
	mov.u64 	%rd981, mask_array_64;
	add.s64 	%rd982, %rd981, %rd980;
	ld.const.u64 	%rd983, [%rd982];
	shl.b64 	%rd984, %rd1053, 1;
	or.b64  	%rd985, %rd984, %rd983;
	shl.b64 	%rd986, %rd1052, 1;
	or.b64  	%rd987, %rd986, %rd983;
	and.b64  	%rd988, %rd1053, %rd985;
	shl.b64 	%rd989, %rd988, 1;
	and.b64  	%rd990, %rd989, %rd987;
	and.b64  	%rd991, %rd990, %rd1053;
	shl.b64 	%rd992, %rd1051, 1;
	or.b64  	%rd993, %rd992, %rd983;
	and.b64  	%rd994, %rd1052, %rd991;
	shl.b64 	%rd995, %rd994, 1;
	and.b64  	%rd996, %rd995, %rd993;
	and.b64  	%rd997, %rd996, %rd1052;
	shl.b64 	%rd998, %rd1050, 1;
	or.b64  	%rd999, %rd998, %rd983;
	and.b64  	%rd1000, %rd1051, %rd997;
	shl.b64 	%rd1001, %rd1000, 1;
	and.b64  	%rd1002, %rd1001, %rd999;
	and.b64  	%rd1003, %rd1002, %rd1051;
	shl.b64 	%rd1004, %rd1049, 1;
	or.b64  	%rd1005, %rd1004, %rd983;
	and.b64  	%rd1006, %rd1050, %rd1003;
	shl.b64 	%rd1007, %rd1006, 1;
	and.b64  	%rd1008, %rd1007, %rd1005;
	and.b64  	%rd1009, %rd1008, %rd1050;
	and.b64  	%rd1010, %rd185, %rd1009;
	setp.ne.s64 	%p86, %rd1010, 0;
	@%p86 bra 	$L__BB14_121;
	ld.volatile.global.u32 	%r276, [match_count];
	setp.ge.u32 	%p87, %r276, %r73;
	@%p87 bra 	$L__BB14_121;
	shl.b32 	%r277, %r74, 4;
	add.s32 	%r88, %r298, %r277;
	setp.gt.u32 	%p88, %r88, %r75;
	@%p88 bra 	$L__BB14_121;
	atom.global.add.u32 	%r278, [match_count], 1;
	mul.wide.u32 	%rd1011, %r278, 4;
	add.s64 	%rd1012, %rd186, %rd1011;
	st.global.u32 	[%rd1012], %r88;
$L__BB14_121:
	ret;

}
	// .globl	_Z15agrepKernel64K5v
.visible .entry _Z15agrepKernel64K5v()
{
	.reg .pred 	%p<89>;
	.reg .b32 	%r<300>;
	.reg .b64 	%rd<1277>;

	mov.u32 	%r1, %ctaid.x;
	shl.b32 	%r2, %r1, 15;
	mov.u32 	%r3, %tid.x;
	or.b32  	%r4, %r2, %r3;
	mad.lo.s32 	%r5, %r3, 255, %r4;
	ld.const.u32 	%r6, [overlapping_scodon_count];
	setp.eq.s32 	%p1, %r6, 1;
	mov.b32 	%r282, 0;
	mov.b64 	%rd1234, -1;
	mov.b64 	%rd1233, -2;
	mov.b64 	%rd1232, -4;
	mov.b64 	%rd1231, -8;
	mov.b64 	%rd1230, -16;
	mov.b64 	%rd1229, -32;
	ld.const.u64 	%rd1, [scodon];
	@%p1 bra 	$L__BB15_5;
	cvta.to.global.u64 	%rd2, %rd1;
	add.s32 	%r282, %r6, -1;
	mov.b32 	%r280, 0;
	mov.b64 	%rd1234, -1;
	mov.b64 	%rd1233, -2;
	mov.b64 	%rd1232, -4;
	mov.b64 	%rd1231, -8;
	mov.b64 	%rd1230, -16;
	mov.b64 	%rd1229, -32;
$L__BB15_2:
	shl.b32 	%r88, %r280, 7;
	add.s32 	%r89, %r88, %r4;
	mul.wide.u32 	%rd257, %r89, 4;
	add.s64 	%rd258, %rd2, %rd257;
	ld.global.u32 	%r9, [%rd258];
	mov.b32 	%r281, 0;
$L__BB15_3:
	shl.b32 	%r90, %r281, 1;
	shr.u32 	%r91, %r9, %r90;
	shl.b32 	%r92, %r91, 3;
	cvt.u64.u32 	%rd259, %r92;
	and.b64  	%rd260, %rd259, 24;
	mov.u64 	%rd261, mask_array_64;
	add.s64 	%rd262, %rd261, %rd260;
	ld.const.u64 	%rd263, [%rd262];
	shl.b64 	%rd264, %rd1234, 1;
	or.b64  	%rd265, %rd264, %rd263;
	shl.b64 	%rd266, %rd1233, 1;
	or.b64  	%rd267, %rd266, %rd263;
	and.b64  	%rd268, %rd1234, %rd265;
	shl.b64 	%rd269, %rd268, 1;
	and.b64  	%rd270, %rd269, %rd267;
	and.b64  	%rd271, %rd270, %rd1234;
	shl.b64 	%rd272, %rd1232, 1;
	or.b64  	%rd273, %rd272, %rd263;
	and.b64  	%rd274, %rd1233, %rd271;
	shl.b64 	%rd275, %rd274, 1;
	and.b64  	%rd276, %rd275, %rd273;
	and.b64  	%rd277, %rd276, %rd1233;
	shl.b64 	%rd278, %rd1231, 1;
	or.b64  	%rd279, %rd278, %rd263;
	and.b64  	%rd280, %rd1232, %rd277;
	shl.b64 	%rd281, %rd280, 1;
	and.b64  	%rd282, %rd281, %rd279;
	and.b64  	%rd283, %rd282, %rd1232;
	shl.b64 	%rd284, %rd1230, 1;
	or.b64  	%rd285, %rd284, %rd263;
	and.b64  	%rd286, %rd1231, %rd283;
	shl.b64 	%rd287, %rd286, 1;
	and.b64  	%rd288, %rd287, %rd285;
	and.b64  	%rd289, %rd288, %rd1231;
	shl.b64 	%rd290, %rd1229, 1;
	or.b64  	%rd291, %rd290, %rd263;
	and.b64  	%rd292, %rd1230, %rd289;
	shl.b64 	%rd293, %rd292, 1;
	and.b64  	%rd294, %rd293, %rd291;
	and.b64  	%rd295, %rd294, %rd1230;
	add.s32 	%r93, %r90, 2;
	shr.u32 	%r94, %r9, %r93;
	shl.b32 	%r95, %r94, 3;
	cvt.u64.u32 	%rd296, %r95;
	and.b64  	%rd297, %rd296, 24;
	add.s64 	%rd298, %rd261, %rd297;
	ld.const.u64 	%rd299, [%rd298];
	shl.b64 	%rd300, %rd265, 1;
	or.b64  	%rd1234, %rd300, %rd299;
	shl.b64 	%rd301, %rd271, 1;
	or.b64  	%rd302, %rd301, %rd299;
	and.b64  	%rd303, %rd265, %rd1234;
	shl.b64 	%rd304, %rd303, 1;
	and.b64  	%rd305, %rd304, %rd302;
	and.b64  	%rd1233, %rd305, %rd265;
	shl.b64 	%rd306, %rd277, 1;
	or.b64  	%rd307, %rd306, %rd299;
	and.b64  	%rd308, %rd271, %rd1233;
	shl.b64 	%rd309, %rd308, 1;
	and.b64  	%rd310, %rd309, %rd307;
	and.b64  	%rd1232, %rd310, %rd271;
	shl.b64 	%rd311, %rd283, 1;
	or.b64  	%rd312, %rd311, %rd299;
	and.b64  	%rd313, %rd277, %rd1232;
	shl.b64 	%rd314, %rd313, 1;
	and.b64  	%rd315, %rd314, %rd312;
	and.b64  	%rd1231, %rd315, %rd277;
	shl.b64 	%rd316, %rd289, 1;
	or.b64  	%rd317, %rd316, %rd299;
	and.b64  	%rd318, %rd283, %rd1231;
	shl.b64 	%rd319, %rd318, 1;
	and.b64  	%rd320, %rd319, %rd317;
	and.b64  	%rd1230, %rd320, %rd283;
	shl.b64 	%rd321, %rd295, 1;
	or.b64  	%rd322, %rd321, %rd299;
	and.b64  	%rd323, %rd289, %rd1230;
	shl.b64 	%rd324, %rd323, 1;
	and.b64  	%rd325, %rd324, %rd322;
	and.b64  	%rd1229, %rd325, %rd289;
	sub.s32 	%r281, %r93, %r281;
	setp.ne.s32 	%p2, %r281, 16;
	@%p2 bra 	$L__BB15_3;
	shl.b32 	%r96, %r3, 2;
	mov.u32 	%r97, scodon_header;
	add.s32 	%r98, %r97, %r96;
	shl.b32 	%r99, %r280, 9;
	add.s32 	%r100, %r98, %r99;
	st.shared.u32 	[%r100], %r9;
	add.s32 	%r280, %r280, 1;
	setp.ne.s32 	%p3, %r280, %r282;
	@%p3 bra 	$L__BB15_2;
$L__BB15_5:
	cvta.to.global.u64 	%rd27, %rd1;
	shl.b32 	%r102, %r282, 7;
	add.s32 	%r103, %r102, %r4;
	mul.wide.u32 	%rd326, %r103, 4;
	add.s64 	%rd327, %rd27, %rd326;
	ld.global.u32 	%r14, [%rd327];
	ld.const.u32 	%r104, [overlapping_character_count];
	add.s32 	%r15, %r104, 16;
	shl.b32 	%r16, %r6, 4;
	setp.eq.s32 	%p4, %r15, %r16;
	mov.b32 	%r285, 0;
	@%p4 bra 	$L__BB15_11;
	sub.s32 	%r107, %r15, %r16;
	max.u32 	%r17, %r107, 1;
	setp.lt.u32 	%p5, %r107, 2;
	mov.b32 	%r285, 0;
	@%p5 bra 	$L__BB15_9;
	and.b32  	%r285, %r17, -2;
	mov.b32 	%r286, 0;
	mov.u64 	%rd331, mask_array_64;
$L__BB15_8:
	shl.b32 	%r109, %r286, 1;
	shr.u32 	%r110, %r14, %r109;
	shl.b32 	%r111, %r110, 3;
	cvt.u64.u32 	%rd329, %r111;
	and.b64  	%rd330, %rd329, 24;
	add.s64 	%rd332, %rd331, %rd330;
	ld.const.u64 	%rd333, [%rd332];
	shl.b64 	%rd334, %rd1234, 1;
	or.b64  	%rd335, %rd334, %rd333;
	shl.b64 	%rd336, %rd1233, 1;
	or.b64  	%rd337, %rd336, %rd333;
	and.b64  	%rd338, %rd1234, %rd335;
	shl.b64 	%rd339, %rd338, 1;
	and.b64  	%rd340, %rd339, %rd337;
	and.b64  	%rd341, %rd340, %rd1234;
	shl.b64 	%rd342, %rd1232, 1;
	or.b64  	%rd343, %rd342, %rd333;
	and.b64  	%rd344, %rd1233, %rd341;
	shl.b64 	%rd345, %rd344, 1;
	and.b64  	%rd346, %rd345, %rd343;
	and.b64  	%rd347, %rd346, %rd1233;
	shl.b64 	%rd348, %rd1231, 1;
	or.b64  	%rd349, %rd348, %rd333;
	and.b64  	%rd350, %rd1232, %rd347;
	shl.b64 	%rd351, %rd350, 1;
	and.b64  	%rd352, %rd351, %rd349;
	and.b64  	%rd353, %rd352, %rd1232;
	shl.b64 	%rd354, %rd1230, 1;
	or.b64  	%rd355, %rd354, %rd333;
	and.b64  	%rd356, %rd1231, %rd353;
	shl.b64 	%rd357, %rd356, 1;
	and.b64  	%rd358, %rd357, %rd355;
	and.b64  	%rd359, %rd358, %rd1231;
	shl.b64 	%rd360, %rd1229, 1;
	or.b64  	%rd361, %rd360, %rd333;
	and.b64  	%rd362, %rd1230, %rd359;
	shl.b64 	%rd363, %rd362, 1;
	and.b64  	%rd364, %rd363, %rd361;
	and.b64  	%rd365, %rd364, %rd1230;
	add.s32 	%r112, %r109, 2;
	shr.u32 	%r113, %r14, %r112;
	shl.b32 	%r114, %r113, 3;
	cvt.u64.u32 	%rd366, %r114;
	and.b64  	%rd367, %rd366, 24;
	add.s64 	%rd368, %rd331, %rd367;
	ld.const.u64 	%rd369, [%rd368];
	shl.b64 	%rd370, %rd335, 1;
	or.b64  	%rd1234, %rd370, %rd369;
	shl.b64 	%rd371, %rd341, 1;
	or.b64  	%rd372, %rd371, %rd369;
	and.b64  	%rd373, %rd335, %rd1234;
	shl.b64 	%rd374, %rd373, 1;
	and.b64  	%rd375, %rd374, %rd372;
	and.b64  	%rd1233, %rd375, %rd335;
	shl.b64 	%rd376, %rd347, 1;
	or.b64  	%rd377, %rd376, %rd369;
	and.b64  	%rd378, %rd341, %rd1233;
	shl.b64 	%rd379, %rd378, 1;
	and.b64  	%rd380, %rd379, %rd377;
	and.b64  	%rd1232, %rd380, %rd341;
	shl.b64 	%rd381, %rd353, 1;
	or.b64  	%rd382, %rd381, %rd369;
	and.b64  	%rd383, %rd347, %rd1232;
	shl.b64 	%rd384, %rd383, 1;
	and.b64  	%rd385, %rd384, %rd382;
	and.b64  	%rd1231, %rd385, %rd347;
	shl.b64 	%rd386, %rd359, 1;
	or.b64  	%rd387, %rd386, %rd369;
	and.b64  	%rd388, %rd353, %rd1231;
	shl.b64 	%rd389, %rd388, 1;
	and.b64  	%rd390, %rd389, %rd387;
	and.b64  	%rd1230, %rd390, %rd353;
	shl.b64 	%rd391, %rd365, 1;
	or.b64  	%rd392, %rd391, %rd369;
	and.b64  	%rd393, %rd359, %rd1230;
	shl.b64 	%rd394, %rd393, 1;
	and.b64  	%rd395, %rd394, %rd392;
	and.b64  	%rd1229, %rd395, %rd359;
	sub.s32 	%r286, %r112, %r286;
	setp.eq.s32 	%p6, %r286, %r285;
	@%p6 bra 	$L__BB15_9;
	bra.uni 	$L__BB15_8;
$L__BB15_9:
	and.b32  	%r115, %r17, 1;
	setp.eq.b32 	%p7, %r115, 1;
	not.pred 	%p8, %p7;
	@%p8 bra 	$L__BB15_11;
	shl.b32 	%r116, %r285, 1;
	shr.u32 	%r117, %r14, %r116;
	shl.b32 	%r118, %r117, 3;
	cvt.u64.u32 	%rd396, %r118;
	and.b64  	%rd397, %rd396, 24;
	mov.u64 	%rd398, mask_array_64;
	add.s64 	%rd399, %rd398, %rd397;
	ld.const.u64 	%rd400, [%rd399];
	shl.b64 	%rd401, %rd1234, 1;
	or.b64  	%rd35, %rd401, %rd400;
	shl.b64 	%rd402, %rd1233, 1;
	or.b64  	%rd403, %rd402, %rd400;
	and.b64  	%rd404, %rd1234, %rd35;
	shl.b64 	%rd405, %rd404, 1;
	and.b64  	%rd406, %rd405, %rd403;
	and.b64  	%rd36, %rd406, %rd1234;
	shl.b64 	%rd407, %rd1232, 1;
	or.b64  	%rd408, %rd407, %rd400;
	and.b64  	%rd409, %rd1233, %rd36;
	shl.b64 	%rd410, %rd409, 1;
	and.b64  	%rd411, %rd410, %rd408;
	and.b64  	%rd37, %rd411, %rd1233;
	shl.b64 	%rd412, %rd1231, 1;
	or.b64  	%rd413, %rd412, %rd400;
	and.b64  	%rd414, %rd1232, %rd37;
	shl.b64 	%rd415, %rd414, 1;
	and.b64  	%rd416, %rd415, %rd413;
	and.b64  	%rd38, %rd416, %rd1232;
	shl.b64 	%rd417, %rd1230, 1;
	or.b64  	%rd418, %rd417, %rd400;
	and.b64  	%rd419, %rd1231, %rd38;
	shl.b64 	%rd420, %rd419, 1;
	and.b64  	%rd421, %rd420, %rd418;
	and.b64  	%rd39, %rd421, %rd1231;
	shl.b64 	%rd422, %rd1229, 1;
	or.b64  	%rd423, %rd422, %rd400;
	and.b64  	%rd424, %rd1230, %rd39;
	shl.b64 	%rd425, %rd424, 1;
	and.b64  	%rd426, %rd425, %rd423;
	and.b64  	%rd1229, %rd426, %rd1230;
	add.s32 	%r285, %r285, 1;
	mov.u64 	%rd1230, %rd39;
	mov.u64 	%rd1231, %rd38;
	mov.u64 	%rd1232, %rd37;
	mov.u64 	%rd1233, %rd36;
	mov.u64 	%rd1234, %rd35;
$L__BB15_11:
	setp.gt.u32 	%p9, %r285, 15;
	@%p9 bra 	$L__BB15_17;
$L__BB15_12:
	mov.u64 	%rd64, %rd1234;
	mov.u64 	%rd63, %rd1233;
	mov.u64 	%rd62, %rd1232;
	mov.u64 	%rd61, %rd1231;
	mov.u64 	%rd60, %rd1230;
	shl.b32 	%r119, %r285, 1;
	shr.u32 	%r120, %r14, %r119;
	shl.b32 	%r121, %r120, 3;
	cvt.u64.u32 	%rd427, %r121;
	and.b64  	%rd428, %rd427, 24;
	mov.u64 	%rd429, mask_array_64;
	add.s64 	%rd430, %rd429, %rd428;
	ld.const.u64 	%rd431, [%rd430];
	shl.b64 	%rd432, %rd64, 1;
	or.b64  	%rd1234, %rd432, %rd431;
	shl.b64 	%rd433, %rd63, 1;
	or.b64  	%rd434, %rd433, %rd431;
	and.b64  	%rd435, %rd64, %rd1234;
	shl.b64 	%rd436, %rd435, 1;
	and.b64  	%rd437, %rd436, %rd434;
	and.b64  	%rd1233, %rd437, %rd64;
	shl.b64 	%rd438, %rd62, 1;
	or.b64  	%rd439, %rd438, %rd431;
	and.b64  	%rd440, %rd63, %rd1233;
	shl.b64 	%rd441, %rd440, 1;
	and.b64  	%rd442, %rd441, %rd439;
	and.b64  	%rd1232, %rd442, %rd63;
	shl.b64 	%rd443, %rd61, 1;
	or.b64  	%rd444, %rd443, %rd431;
	and.b64  	%rd445, %rd62, %rd1232;
	shl.b64 	%rd446, %rd445, 1;
	and.b64  	%rd447, %rd446, %rd444;
	and.b64  	%rd1231, %rd447, %rd62;
	shl.b64 	%rd448, %rd60, 1;
	or.b64  	%rd449, %rd448, %rd431;
	and.b64  	%rd450, %rd61, %rd1231;
	shl.b64 	%rd451, %rd450, 1;
	and.b64  	%rd452, %rd451, %rd449;
	and.b64  	%rd1230, %rd452, %rd61;
	shl.b64 	%rd453, %rd1229, 1;
	or.b64  	%rd454, %rd453, %rd431;
	and.b64  	%rd455, %rd60, %rd1230;
	shl.b64 	%rd456, %rd455, 1;
	and.b64  	%rd457, %rd456, %rd454;
	and.b64  	%rd1229, %rd457, %rd60;
	ld.const.u64 	%rd458, [test_bit_64];
	and.b64  	%rd459, %rd458, %rd1229;
	setp.ne.s64 	%p10, %rd459, 0;
	@%p10 bra 	$L__BB15_16;
	ld.volatile.global.u32 	%r122, [match_count];
	ld.const.u32 	%r123, [max_match_count];
	setp.ge.u32 	%p11, %r122, %r123;
	@%p11 bra 	$L__BB15_16;
	add.s32 	%r124, %r282, %r5;
	shl.b32 	%r125, %r124, 4;
	add.s32 	%r26, %r285, %r125;
	ld.const.u32 	%r126, [character_count];
	setp.gt.u32 	%p12, %r26, %r126;
	@%p12 bra 	$L__BB15_16;
	atom.global.add.u32 	%r127, [match_count], 1;
	ld.const.u64 	%rd460, [match];
	cvta.to.global.u64 	%rd461, %rd460;
	mul.wide.u32 	%rd462, %r127, 4;
	add.s64 	%rd463, %rd461, %rd462;
	st.global.u32 	[%rd463], %r26;
$L__BB15_16:
	add.s32 	%r285, %r285, 1;
	setp.ne.s32 	%p13, %r285, 16;
	@%p13 bra 	$L__BB15_12;
$L__BB15_17:
	shl.b32 	%r128, %r282, 9;
	mov.u32 	%r129, scodon_header;
	add.s32 	%r130, %r129, %r128;
	shl.b32 	%r131, %r3, 2;
	add.s32 	%r132, %r130, %r131;
	st.shared.u32 	[%r132], %r14;
	bar.sync 	0;
	add.s32 	%r288, %r282, 1;
	setp.gt.u32 	%p14, %r288, 255;
	@%p14 bra 	$L__BB15_84;
	ld.const.u64 	%rd77, [test_bit_64];
	ld.const.u32 	%r29, [max_match_count];
	ld.const.u32 	%r30, [character_count];
	ld.const.u64 	%rd464, [match];
	cvta.to.global.u64 	%rd78, %rd464;
$L__BB15_19:
	shl.b32 	%r133, %r288, 7;
	add.s32 	%r134, %r133, %r4;
	mul.wide.u32 	%rd465, %r134, 4;
	add.s64 	%rd466, %rd27, %rd465;
	ld.global.u32 	%r33, [%rd466];
	shl.b32 	%r135, %r33, 3;
	cvt.u64.u32 	%rd467, %r135;
	and.b64  	%rd468, %rd467, 24;
	mov.u64 	%rd469, mask_array_64;
	add.s64 	%rd470, %rd469, %rd468;
	ld.const.u64 	%rd471, [%rd470];
	shl.b64 	%rd472, %rd1234, 1;
	or.b64  	%rd93, %rd472, %rd471;
	shl.b64 	%rd473, %rd1233, 1;
	or.b64  	%rd474, %rd473, %rd471;
	and.b64  	%rd475, %rd1234, %rd93;
	shl.b64 	%rd476, %rd475, 1;
	and.b64  	%rd477, %rd476, %rd474;
	and.b64  	%rd94, %rd477, %rd1234;
	shl.b64 	%rd478, %rd1232, 1;
	or.b64  	%rd479, %rd478, %rd471;
	and.b64  	%rd480, %rd1233, %rd94;
	shl.b64 	%rd481, %rd480, 1;
	and.b64  	%rd482, %rd481, %rd479;
	and.b64  	%rd95, %rd482, %rd1233;
	shl.b64 	%rd483, %rd1231, 1;
	or.b64  	%rd484, %rd483, %rd471;
	and.b64  	%rd485, %rd1232, %rd95;
	shl.b64 	%rd486, %rd485, 1;
	and.b64  	%rd487, %rd486, %rd484;
	and.b64  	%rd96, %rd487, %rd1232;
	shl.b64 	%rd488, %rd1230, 1;
	or.b64  	%rd489, %rd488, %rd471;
	and.b64  	%rd490, %rd1231, %rd96;
	shl.b64 	%rd491, %rd490, 1;
	and.b64  	%rd492, %rd491, %rd489;
	and.b64  	%rd97, %rd492, %rd1231;
	shl.b64 	%rd493, %rd1229, 1;
	or.b64  	%rd494, %rd493, %rd471;
	and.b64  	%rd495, %rd1230, %rd97;
	shl.b64 	%rd496, %rd495, 1;
	and.b64  	%rd497, %rd496, %rd494;
	and.b64  	%rd98, %rd497, %rd1230;
	and.b64  	%rd498, %rd77, %rd98;
	setp.ne.s64 	%p15, %rd498, 0;
	@%p15 bra 	$L__BB15_23;
	ld.volatile.global.u32 	%r136, [match_count];
	setp.ge.u32 	%p16, %r136, %r29;
	@%p16 bra 	$L__BB15_23;
	add.s32 	%r137, %r288, %r5;
	shl.b32 	%r34, %r137, 4;
	setp.gt.u32 	%p17, %r34, %r30;
	@%p17 bra 	$L__BB15_23;
	atom.global.add.u32 	%r138, [match_count], 1;
	mul.wide.u32 	%rd499, %r138, 4;
	add.s64 	%rd500, %rd78, %rd499;
	st.global.u32 	[%rd500], %r34;
$L__BB15_23:
	shl.b32 	%r139, %r33, 1;
	cvt.u64.u32 	%rd501, %r139;
	and.b64  	%rd502, %rd501, 24;
	mov.u64 	%rd503, mask_array_64;
	add.s64 	%rd504, %rd503, %rd502;
	ld.const.u64 	%rd505, [%rd504];
	shl.b64 	%rd506, %rd93, 1;
	or.b64  	%rd99, %rd506, %rd505;
	shl.b64 	%rd507, %rd94, 1;
	or.b64  	%rd508, %rd507, %rd505;
	and.b64  	%rd509, %rd93, %rd99;
	shl.b64 	%rd510, %rd509, 1;
	and.b64  	%rd511, %rd510, %rd508;
	and.b64  	%rd100, %rd511, %rd93;
	shl.b64 	%rd512, %rd95, 1;
	or.b64  	%rd513, %rd512, %rd505;
	and.b64  	%rd514, %rd94, %rd100;
	shl.b64 	%rd515, %rd514, 1;
	and.b64  	%rd516, %rd515, %rd513;
	and.b64  	%rd101, %rd516, %rd94;
	shl.b64 	%rd517, %rd96, 1;
	or.b64  	%rd518, %rd517, %rd505;
	and.b64  	%rd519, %rd95, %rd101;
	shl.b64 	%rd520, %rd519, 1;
	and.b64  	%rd521, %rd520, %rd518;
	and.b64  	%rd102, %rd521, %rd95;
	shl.b64 	%rd522, %rd97, 1;
	or.b64  	%rd523, %rd522, %rd505;
	and.b64  	%rd524, %rd96, %rd102;
	shl.b64 	%rd525, %rd524, 1;
	and.b64  	%rd526, %rd525, %rd523;
	and.b64  	%rd103, %rd526, %rd96;
	shl.b64 	%rd527, %rd98, 1;
	or.b64  	%rd528, %rd527, %rd505;
	and.b64  	%rd529, %rd97, %rd103;
	shl.b64 	%rd530, %rd529, 1;
	and.b64  	%rd531, %rd530, %rd528;
	and.b64  	%rd104, %rd531, %rd97;
	and.b64  	%rd532, %rd77, %rd104;
	setp.ne.s64 	%p18, %rd532, 0;
	@%p18 bra 	$L__BB15_27;
	ld.volatile.global.u32 	%r140, [match_count];
	setp.ge.u32 	%p19, %r140, %r29;
	@%p19 bra 	$L__BB15_27;
	add.s32 	%r141, %r288, %r5;
	shl.b32 	%r35, %r141, 4;
	setp.ge.u32 	%p20, %r35, %r30;
	@%p20 bra 	$L__BB15_27;
	add.s32 	%r142, %r35, 1;
	atom.global.add.u32 	%r143, [match_count], 1;
	mul.wide.u32 	%rd533, %r143, 4;
	add.s64 	%rd534, %rd78, %rd533;
	st.global.u32 	[%rd534], %r142;
$L__BB15_27:
	shr.u32 	%r144, %r33, 1;
	cvt.u64.u32 	%rd535, %r144;
	and.b64  	%rd536, %rd535, 24;
	mov.u64 	%rd537, mask_array_64;
	add.s64 	%rd538, %rd537, %rd536;
	ld.const.u64 	%rd539, [%rd538];
	shl.b64 	%rd540, %rd99, 1;
	or.b64  	%rd105, %rd540, %rd539;
	shl.b64 	%rd541, %rd100, 1;
	or.b64  	%rd542, %rd541, %rd539;
	and.b64  	%rd543, %rd99, %rd105;
	shl.b64 	%rd544, %rd543, 1;
	and.b64  	%rd545, %rd544, %rd542;
	and.b64  	%rd106, %rd545, %rd99;
	shl.b64 	%rd546, %rd101, 1;
	or.b64  	%rd547, %rd546, %rd539;
	and.b64  	%rd548, %rd100, %rd106;
	shl.b64 	%rd549, %rd548, 1;
	and.b64  	%rd550, %rd549, %rd547;
	and.b64  	%rd107, %rd550, %rd100;
	shl.b64 	%rd551, %rd102, 1;
	or.b64  	%rd552, %rd551, %rd539;
	and.b64  	%rd553, %rd101, %rd107;
	shl.b64 	%rd554, %rd553, 1;
	and.b64  	%rd555, %rd554, %rd552;
	and.b64  	%rd108, %rd555, %rd101;
	shl.b64 	%rd556, %rd103, 1;
	or.b64  	%rd557, %rd556, %rd539;
	and.b64  	%rd558, %rd102, %rd108;
	shl.b64 	%rd559, %rd558, 1;
	and.b64  	%rd560, %rd559, %rd557;
	and.b64  	%rd109, %rd560, %rd102;
	shl.b64 	%rd561, %rd104, 1;
	or.b64  	%rd562, %rd561, %rd539;
	and.b64  	%rd563, %rd103, %rd109;
	shl.b64 	%rd564, %rd563, 1;
	and.b64  	%rd565, %rd564, %rd562;
	and.b64  	%rd110, %rd565, %rd103;
	and.b64  	%rd566, %rd77, %rd110;
	setp.ne.s64 	%p21, %rd566, 0;
	@%p21 bra 	$L__BB15_31;
	ld.volatile.global.u32 	%r145, [match_count];
	setp.ge.u32 	%p22, %r145, %r29;
	@%p22 bra 	$L__BB15_31;
	add.s32 	%r146, %r288, %r5;
	shl.b32 	%r147, %r146, 4;
	or.b32  	%r36, %r147, 2;
	setp.gt.u32 	%p23, %r36, %r30;
	@%p23 bra 	$L__BB15_31;
	atom.global.add.u32 	%r148, [match_count], 1;
	mul.wide.u32 	%rd567, %r148, 4;
	add.s64 	%rd568, %rd78, %rd567;
	st.global.u32 	[%rd568], %r36;
$L__BB15_31:
	shr.u32 	%r149, %r33, 3;
	cvt.u64.u32 	%rd569, %r149;
	and.b64  	%rd570, %rd569, 24;
	mov.u64 	%rd571, mask_array_64;
	add.s64 	%rd572, %rd571, %rd570;
	ld.const.u64 	%rd573, [%rd572];
	shl.b64 	%rd574, %rd105, 1;
	or.b64  	%rd111, %rd574, %rd573;
	shl.b64 	%rd575, %rd106, 1;
	or.b64  	%rd576, %rd575, %rd573;
	and.b64  	%rd577, %rd105, %rd111;
	shl.b64 	%rd578, %rd577, 1;
	and.b64  	%rd579, %rd578, %rd576;
	and.b64  	%rd112, %rd579, %rd105;
	shl.b64 	%rd580, %rd107, 1;
	or.b64  	%rd581, %rd580, %rd573;
	and.b64  	%rd582, %rd106, %rd112;
	shl.b64 	%rd583, %rd582, 1;
	and.b64  	%rd584, %rd583, %rd581;
	and.b64  	%rd113, %rd584, %rd106;
	shl.b64 	%rd585, %rd108, 1;
	or.b64  	%rd586, %rd585, %rd573;
	and.b64  	%rd587, %rd107, %rd113;
	shl.b64 	%rd588, %rd587, 1;
	and.b64  	%rd589, %rd588, %rd586;
	and.b64  	%rd114, %rd589, %rd107;
	shl.b64 	%rd590, %rd109, 1;
	or.b64  	%rd591, %rd590, %rd573;
	and.b64  	%rd592, %rd108, %rd114;
	shl.b64 	%rd593, %rd592, 1;
	and.b64  	%rd594, %rd593, %rd591;
	and.b64  	%rd115, %rd594, %rd108;
	shl.b64 	%rd595, %rd110, 1;
	or.b64  	%rd596, %rd595, %rd573;
	and.b64  	%rd597, %rd109, %rd115;
	shl.b64 	%rd598, %rd597, 1;
	and.b64  	%rd599, %rd598, %rd596;
	and.b64  	%rd116, %rd599, %rd109;
	and.b64  	%rd600, %rd77, %rd116;
	setp.ne.s64 	%p24, %rd600, 0;
	@%p24 bra 	$L__BB15_35;
	ld.volatile.global.u32 	%r150, [match_count];
	setp.ge.u32 	%p25, %r150, %r29;
	@%p25 bra 	$L__BB15_35;
	add.s32 	%r151, %r288, %r5;
	shl.b32 	%r152, %r151, 4;
	or.b32  	%r37, %r152, 3;
	setp.gt.u32 	%p26, %r37, %r30;
	@%p26 bra 	$L__BB15_35;
	atom.global.add.u32 	%r153, [match_count], 1;
	mul.wide.u32 	%rd601, %r153, 4;
	add.s64 	%rd602, %rd78, %rd601;
	st.global.u32 	[%rd602], %r37;
$L__BB15_35:
	shr.u32 	%r154, %r33, 5;
	cvt.u64.u32 	%rd603, %r154;
	and.b64  	%rd604, %rd603, 24;
	mov.u64 	%rd605, mask_array_64;
	add.s64 	%rd606, %rd605, %rd604;
	ld.const.u64 	%rd607, [%rd606];
	shl.b64 	%rd608, %rd111, 1;
	or.b64  	%rd117, %rd608, %rd607;
	shl.b64 	%rd609, %rd112, 1;
	or.b64  	%rd610, %rd609, %rd607;
	and.b64  	%rd611, %rd111, %rd117;
	shl.b64 	%rd612, %rd611, 1;
	and.b64  	%rd613, %rd612, %rd610;
	and.b64  	%rd118, %rd613, %rd111;
	shl.b64 	%rd614, %rd113, 1;
	or.b64  	%rd615, %rd614, %rd607;
	and.b64  	%rd616, %rd112, %rd118;
	shl.b64 	%rd617, %rd616, 1;
	and.b64  	%rd618, %rd617, %rd615;
	and.b64  	%rd119, %rd618, %rd112;
	shl.b64 	%rd619, %rd114, 1;
	or.b64  	%rd620, %rd619, %rd607;
	and.b64  	%rd621, %rd113, %rd119;
	shl.b64 	%rd622, %rd621, 1;
	and.b64  	%rd623, %rd622, %rd620;
	and.b64  	%rd120, %rd623, %rd113;
	shl.b64 	%rd624, %rd115, 1;
	or.b64  	%rd625, %rd624, %rd607;
	and.b64  	%rd626, %rd114, %rd120;
	shl.b64 	%rd627, %rd626, 1;
	and.b64  	%rd628, %rd627, %rd625;
	and.b64  	%rd121, %rd628, %rd114;
	shl.b64 	%rd629, %rd116, 1;
	or.b64  	%rd630, %rd629, %rd607;
	and.b64  	%rd631, %rd115, %rd121;
	shl.b64 	%rd632, %rd631, 1;
	and.b64  	%rd633, %rd632, %rd630;
	and.b64  	%rd122, %rd633, %rd115;
	and.b64  	%rd634, %rd77, %rd122;
	setp.ne.s64 	%p27, %rd634, 0;
	@%p27 bra 	$L__BB15_39;
	ld.volatile.global.u32 	%r155, [match_count];
	setp.ge.u32 	%p28, %r155, %r29;
	@%p28 bra 	$L__BB15_39;
	add.s32 	%r156, %r288, %r5;
	shl.b32 	%r157, %r156, 4;
	or.b32  	%r38, %r157, 4;
	setp.gt.u32 	%p29, %r38, %r30;
	@%p29 bra 	$L__BB15_39;
	atom.global.add.u32 	%r158, [match_count], 1;
	mul.wide.u32 	%rd635, %r158, 4;
	add.s64 	%rd636, %rd78, %rd635;
	st.global.u32 	[%rd636], %r38;
$L__BB15_39:
	shr.u32 	%r159, %r33, 7;
	cvt.u64.u32 	%rd637, %r159;
	and.b64  	%rd638, %rd637, 24;
	mov.u64 	%rd639, mask_array_64;
	add.s64 	%rd640, %rd639, %rd638;
	ld.const.u64 	%rd641, [%rd640];
	shl.b64 	%rd642, %rd117, 1;
	or.b64  	%rd123, %rd642, %rd641;
	shl.b64 	%rd643, %rd118, 1;
	or.b64  	%rd644, %rd643, %rd641;
	and.b64  	%rd645, %rd117, %rd123;
	shl.b64 	%rd646, %rd645, 1;
	and.b64  	%rd647, %rd646, %rd644;
	and.b64  	%rd124, %rd647, %rd117;
	shl.b64 	%rd648, %rd119, 1;
	or.b64  	%rd649, %rd648, %rd641;
	and.b64  	%rd650, %rd118, %rd124;
	shl.b64 	%rd651, %rd650, 1;
	and.b64  	%rd652, %rd651, %rd649;
	and.b64  	%rd125, %rd652, %rd118;
	shl.b64 	%rd653, %rd120, 1;
	or.b64  	%rd654, %rd653, %rd641;
	and.b64  	%rd655, %rd119, %rd125;
	shl.b64 	%rd656, %rd655, 1;
	and.b64  	%rd657, %rd656, %rd654;
	and.b64  	%rd126, %rd657, %rd119;
	shl.b64 	%rd658, %rd121, 1;
	or.b64  	%rd659, %rd658, %rd641;
	and.b64  	%rd660, %rd120, %rd126;
	shl.b64 	%rd661, %rd660, 1;
	and.b64  	%rd662, %rd661, %rd659;
	and.b64  	%rd127, %rd662, %rd120;
	shl.b64 	%rd663, %rd122, 1;
	or.b64  	%rd664, %rd663, %rd641;
	and.b64  	%rd665, %rd121, %rd127;
	shl.b64 	%rd666, %rd665, 1;
	and.b64  	%rd667, %rd666, %rd664;
	and.b64  	%rd128, %rd667, %rd121;
	and.b64  	%rd668, %rd77, %rd128;
	setp.ne.s64 	%p30, %rd668, 0;
	@%p30 bra 	$L__BB15_43;
	ld.volatile.global.u32 	%r160, [match_count];
	setp.ge.u32 	%p31, %r160, %r29;
	@%p31 bra 	$L__BB15_43;
	add.s32 	%r161, %r288, %r5;
	shl.b32 	%r162, %r161, 4;
	or.b32  	%r39, %r162, 5;
	setp.gt.u32 	%p32, %r39, %r30;
	@%p32 bra 	$L__BB15_43;
	atom.global.add.u32 	%r163, [match_count], 1;
	mul.wide.u32 	%rd669, %r163, 4;
	add.s64 	%rd670, %rd78, %rd669;
	st.global.u32 	[%rd670], %r39;
$L__BB15_43:
	shr.u32 	%r164, %r33, 9;
	cvt.u64.u32 	%rd671, %r164;
	and.b64  	%rd672, %rd671, 24;
	mov.u64 	%rd673, mask_array_64;
	add.s64 	%rd674, %rd673, %rd672;
	ld.const.u64 	%rd675, [%rd674];
	shl.b64 	%rd676, %rd123, 1;
	or.b64  	%rd129, %rd676, %rd675;
	shl.b64 	%rd677, %rd124, 1;
	or.b64  	%rd678, %rd677, %rd675;
	and.b64  	%rd679, %rd123, %rd129;
	shl.b64 	%rd680, %rd679, 1;
	and.b64  	%rd681, %rd680, %rd678;
	and.b64  	%rd130, %rd681, %rd123;
	shl.b64 	%rd682, %rd125, 1;
	or.b64  	%rd683, %rd682, %rd675;
	and.b64  	%rd684, %rd124, %rd130;
	shl.b64 	%rd685, %rd684, 1;
	and.b64  	%rd686, %rd685, %rd683;
	and.b64  	%rd131, %rd686, %rd124;
	shl.b64 	%rd687, %rd126, 1;
	or.b64  	%rd688, %rd687, %rd675;
	and.b64  	%rd689, %rd125, %rd131;
	shl.b64 	%rd690, %rd689, 1;
	and.b64  	%rd691, %rd690, %rd688;
	and.b64  	%rd132, %rd691, %rd125;
	shl.b64 	%rd692, %rd127, 1;
	or.b64  	%rd693, %rd692, %rd675;
	and.b64  	%rd694, %rd126, %rd132;
	shl.b64 	%rd695, %rd694, 1;
	and.b64  	%rd696, %rd695, %rd693;
	and.b64  	%rd133, %rd696, %rd126;
	shl.b64 	%rd697, %rd128, 1;
	or.b64  	%rd698, %rd697, %rd675;
	and.b64  	%rd699, %rd127, %rd133;
	shl.b64 	%rd700, %rd699, 1;
	and.b64  	%rd701, %rd700, %rd698;
	and.b64  	%rd134, %rd701, %rd127;
	and.b64  	%rd702, %rd77, %rd134;
	setp.ne.s64 	%p33, %rd702, 0;
	@%p33 bra 	$L__BB15_47;
	ld.volatile.global.u32 	%r165, [match_count];
	setp.ge.u32 	%p34, %r165, %r29;
	@%p34 bra 	$L__BB15_47;
	add.s32 	%r166, %r288, %r5;
	shl.b32 	%r167, %r166, 4;
	or.b32  	%r40, %r167, 6;
	setp.gt.u32 	%p35, %r40, %r30;
	@%p35 bra 	$L__BB15_47;
	atom.global.add.u32 	%r168, [match_count], 1;
	mul.wide.u32 	%rd703, %r168, 4;
	add.s64 	%rd704, %rd78, %rd703;
	st.global.u32 	[%rd704], %r40;
$L__BB15_47:
	shr.u32 	%r169, %r33, 11;
	cvt.u64.u32 	%rd705, %r169;
	and.b64  	%rd706, %rd705, 24;
	mov.u64 	%rd707, mask_array_64;
	add.s64 	%rd708, %rd707, %rd706;
	ld.const.u64 	%rd709, [%rd708];
	shl.b64 	%rd710, %rd129, 1;
	or.b64  	%rd135, %rd710, %rd709;
	shl.b64 	%rd711, %rd130, 1;
	or.b64  	%rd712, %rd711, %rd709;
	and.b64  	%rd713, %rd129, %rd135;
	shl.b64 	%rd714, %rd713, 1;
	and.b64  	%rd715, %rd714, %rd712;
	and.b64  	%rd136, %rd715, %rd129;
	shl.b64 	%rd716, %rd131, 1;
	or.b64  	%rd717, %rd716, %rd709;
	and.b64  	%rd718, %rd130, %rd136;
	shl.b64 	%rd719, %rd718, 1;
	and.b64  	%rd720, %rd719, %rd717;
	and.b64  	%rd137, %rd720, %rd130;
	shl.b64 	%rd721, %rd132, 1;
	or.b64  	%rd722, %rd721, %rd709;
	and.b64  	%rd723, %rd131, %rd137;
	shl.b64 	%rd724, %rd723, 1;
	and.b64  	%rd725, %rd724, %rd722;
	and.b64  	%rd138, %rd725, %rd131;
	shl.b64 	%rd726, %rd133, 1;
	or.b64  	%rd727, %rd726, %rd709;
	and.b64  	%rd728, %rd132, %rd138;
	shl.b64 	%rd729, %rd728, 1;
	and.b64  	%rd730, %rd729, %rd727;
	and.b64  	%rd139, %rd730, %rd132;
	shl.b64 	%rd731, %rd134, 1;
	or.b64  	%rd732, %rd731, %rd709;
	and.b64  	%rd733, %rd133, %rd139;
	shl.b64 	%rd734, %rd733, 1;
	and.b64  	%rd735, %rd734, %rd732;
	and.b64  	%rd140, %rd735, %rd133;
	and.b64  	%rd736, %rd77, %rd140;
	setp.ne.s64 	%p36, %rd736, 0;
	@%p36 bra 	$L__BB15_51;
	ld.volatile.global.u32 	%r170, [match_count];
	setp.ge.u32 	%p37, %r170, %r29;
	@%p37 bra 	$L__BB15_51;
	add.s32 	%r171, %r288, %r5;
	shl.b32 	%r172, %r171, 4;
	or.b32  	%r41, %r172, 7;
	setp.gt.u32 	%p38, %r41, %r30;
	@%p38 bra 	$L__BB15_51;
	atom.global.add.u32 	%r173, [match_count], 1;
	mul.wide.u32 	%rd737, %r173, 4;
	add.s64 	%rd738, %rd78, %rd737;
	st.global.u32 	[%rd738], %r41;
$L__BB15_51:
	shr.u32 	%r174, %r33, 13;
	cvt.u64.u32 	%rd739, %r174;
	and.b64  	%rd740, %rd739, 24;
	mov.u64 	%rd741, mask_array_64;
	add.s64 	%rd742, %rd741, %rd740;
	ld.const.u64 	%rd743, [%rd742];
	shl.b64 	%rd744, %rd135, 1;
	or.b64  	%rd141, %rd744, %rd743;
	shl.b64 	%rd745, %rd136, 1;
	or.b64  	%rd746, %rd745, %rd743;
	and.b64  	%rd747, %rd135, %rd141;
	shl.b64 	%rd748, %rd747, 1;
	and.b64  	%rd749, %rd748, %rd746;
	and.b64  	%rd142, %rd749, %rd135;
	shl.b64 	%rd750, %rd137, 1;
	or.b64  	%rd751, %rd750, %rd743;
	and.b64  	%rd752, %rd136, %rd142;
	shl.b64 	%rd753, %rd752, 1;
	and.b64  	%rd754, %rd753, %rd751;
	and.b64  	%rd143, %rd754, %rd136;
	shl.b64 	%rd755, %rd138, 1;
	or.b64  	%rd756, %rd755, %rd743;
	and.b64  	%rd757, %rd137, %rd143;
	shl.b64 	%rd758, %rd757, 1;
	and.b64  	%rd759, %rd758, %rd756;
	and.b64  	%rd144, %rd759, %rd137;
	shl.b64 	%rd760, %rd139, 1;
	or.b64  	%rd761, %rd760, %rd743;
	and.b64  	%rd762, %rd138, %rd144;
	shl.b64 	%rd763, %rd762, 1;
	and.b64  	%rd764, %rd763, %rd761;
	and.b64  	%rd145, %rd764, %rd138;
	shl.b64 	%rd765, %rd140, 1;
	or.b64  	%rd766, %rd765, %rd743;
	and.b64  	%rd767, %rd139, %rd145;
	shl.b64 	%rd768, %rd767, 1;
	and.b64  	%rd769, %rd768, %rd766;
	and.b64  	%rd146, %rd769, %rd139;
	and.b64  	%rd770, %rd77, %rd146;
	setp.ne.s64 	%p39, %rd770, 0;
	@%p39 bra 	$L__BB15_55;
	ld.volatile.global.u32 	%r175, [match_count];
	setp.ge.u32 	%p40, %r175, %r29;
	@%p40 bra 	$L__BB15_55;
	add.s32 	%r176, %r288, %r5;
	shl.b32 	%r177, %r176, 4;
	or.b32  	%r42, %r177, 8;
	setp.gt.u32 	%p41, %r42, %r30;
	@%p41 bra 	$L__BB15_55;
	atom.global.add.u32 	%r178, [match_count], 1;
	mul.wide.u32 	%rd771, %r178, 4;
	add.s64 	%rd772, %rd78, %rd771;
	st.global.u32 	[%rd772], %r42;
$L__BB15_55:
	shr.u32 	%r179, %r33, 15;
	cvt.u64.u32 	%rd773, %r179;
	and.b64  	%rd774, %rd773, 24;
	mov.u64 	%rd775, mask_array_64;
	add.s64 	%rd776, %rd775, %rd774;
	ld.const.u64 	%rd777, [%rd776];
	shl.b64 	%rd778, %rd141, 1;
	or.b64  	%rd147, %rd778, %rd777;
	shl.b64 	%rd779, %rd142, 1;
	or.b64  	%rd780, %rd779, %rd777;
	and.b64  	%rd781, %rd141, %rd147;
	shl.b64 	%rd782, %rd781, 1;
	and.b64  	%rd783, %rd782, %rd780;
	and.b64  	%rd148, %rd783, %rd141;
	shl.b64 	%rd784, %rd143, 1;
	or.b64  	%rd785, %rd784, %rd777;
	and.b64  	%rd786, %rd142, %rd148;
	shl.b64 	%rd787, %rd786, 1;
	and.b64  	%rd788, %rd787, %rd785;
	and.b64  	%rd149, %rd788, %rd142;
	shl.b64 	%rd789, %rd144, 1;
	or.b64  	%rd790, %rd789, %rd777;
	and.b64  	%rd791, %rd143, %rd149;
	shl.b64 	%rd792, %rd791, 1;
	and.b64  	%rd793, %rd792, %rd790;
	and.b64  	%rd150, %rd793, %rd143;
	shl.b64 	%rd794, %rd145, 1;
	or.b64  	%rd795, %rd794, %rd777;
	and.b64  	%rd796, %rd144, %rd150;
	shl.b64 	%rd797, %rd796, 1;
	and.b64  	%rd798, %rd797, %rd795;
	and.b64  	%rd151, %rd798, %rd144;
	shl.b64 	%rd799, %rd146, 1;
	or.b64  	%rd800, %rd799, %rd777;
	and.b64  	%rd801, %rd145, %rd151;
	shl.b64 	%rd802, %rd801, 1;
	and.b64  	%rd803, %rd802, %rd800;
	and.b64  	%rd152, %rd803, %rd145;
	and.b64  	%rd804, %rd77, %rd152;
	setp.ne.s64 	%p42, %rd804, 0;
	@%p42 bra 	$L__BB15_59;
	ld.volatile.global.u32 	%r180, [match_count];
	setp.ge.u32 	%p43, %r180, %r29;
	@%p43 bra 	$L__BB15_59;
	add.s32 	%r181, %r288, %r5;
	shl.b32 	%r182, %r181, 4;
	or.b32  	%r43, %r182, 9;
	setp.gt.u32 	%p44, %r43, %r30;
	@%p44 bra 	$L__BB15_59;
	atom.global.add.u32 	%r183, [match_count], 1;
	mul.wide.u32 	%rd805, %r183, 4;
	add.s64 	%rd806, %rd78, %rd805;
	st.global.u32 	[%rd806], %r43;
$L__BB15_59:
	shr.u32 	%r184, %r33, 17;
	cvt.u64.u32 	%rd807, %r184;
	and.b64  	%rd808, %rd807, 24;
	mov.u64 	%rd809, mask_array_64;
	add.s64 	%rd810, %rd809, %rd808;
	ld.const.u64 	%rd811, [%rd810];
	shl.b64 	%rd812, %rd147, 1;
	or.b64  	%rd153, %rd812, %rd811;
	shl.b64 	%rd813, %rd148, 1;
	or.b64  	%rd814, %rd813, %rd811;
	and.b64  	%rd815, %rd147, %rd153;
	shl.b64 	%rd816, %rd815, 1;
	and.b64  	%rd817, %rd816, %rd814;
	and.b64  	%rd154, %rd817, %rd147;
	shl.b64 	%rd818, %rd149, 1;
	or.b64  	%rd819, %rd818, %rd811;
	and.b64  	%rd820, %rd148, %rd154;
	shl.b64 	%rd821, %rd820, 1;
	and.b64  	%rd822, %rd821, %rd819;
	and.b64  	%rd155, %rd822, %rd148;
	shl.b64 	%rd823, %rd150, 1;
	or.b64  	%rd824, %rd823, %rd811;
	and.b64  	%rd825, %rd149, %rd155;
	shl.b64 	%rd826, %rd825, 1;
	and.b64  	%rd827, %rd826, %rd824;
	and.b64  	%rd156, %rd827, %rd149;
	shl.b64 	%rd828, %rd151, 1;
	or.b64  	%rd829, %rd828, %rd811;
	and.b64  	%rd830, %rd150, %rd156;
	shl.b64 	%rd831, %rd830, 1;
	and.b64  	%rd832, %rd831, %rd829;
	and.b64  	%rd157, %rd832, %rd150;
	shl.b64 	%rd833, %rd152, 1;
	or.b64  	%rd834, %rd833, %rd811;
	and.b64  	%rd835, %rd151, %rd157;
	shl.b64 	%rd836, %rd835, 1;
	and.b64  	%rd837, %rd836, %rd834;
	and.b64  	%rd158, %rd837, %rd151;
	and.b64  	%rd838, %rd77, %rd158;
	setp.ne.s64 	%p45, %rd838, 0;
	@%p45 bra 	$L__BB15_63;
	ld.volatile.global.u32 	%r185, [match_count];
	setp.ge.u32 	%p46, %r185, %r29;
	@%p46 bra 	$L__BB15_63;
	add.s32 	%r186, %r288, %r5;
	shl.b32 	%r187, %r186, 4;
	or.b32  	%r44, %r187, 10;
	setp.gt.u32 	%p47, %r44, %r30;
	@%p47 bra 	$L__BB15_63;
	atom.global.add.u32 	%r188, [match_count], 1;
	mul.wide.u32 	%rd839, %r188, 4;
	add.s64 	%rd840, %rd78, %rd839;
	st.global.u32 	[%rd840], %r44;
$L__BB15_63:
	shr.u32 	%r189, %r33, 19;
	cvt.u64.u32 	%rd841, %r189;
	and.b64  	%rd842, %rd841, 24;
	mov.u64 	%rd843, mask_array_64;
	add.s64 	%rd844, %rd843, %rd842;
	ld.const.u64 	%rd845, [%rd844];
	shl.b64 	%rd846, %rd153, 1;
	or.b64  	%rd159, %rd846, %rd845;
	shl.b64 	%rd847, %rd154, 1;
	or.b64  	%rd848, %rd847, %rd845;
	and.b64  	%rd849, %rd153, %rd159;
	shl.b64 	%rd850, %rd849, 1;
	and.b64  	%rd851, %rd850, %rd848;
	and.b64  	%rd160, %rd851, %rd153;
	shl.b64 	%rd852, %rd155, 1;
	or.b64  	%rd853, %rd852, %rd845;
	and.b64  	%rd854, %rd154, %rd160;
	shl.b64 	%rd855, %rd854, 1;
	and.b64  	%rd856, %rd855, %rd853;
	and.b64  	%rd161, %rd856, %rd154;
	shl.b64 	%rd857, %rd156, 1;
	or.b64  	%rd858, %rd857, %rd845;
	and.b64  	%rd859, %rd155, %rd161;
	shl.b64 	%rd860, %rd859, 1;
	and.b64  	%rd861, %rd860, %rd858;
	and.b64  	%rd162, %rd861, %rd155;
	shl.b64 	%rd862, %rd157, 1;
	or.b64  	%rd863, %rd862, %rd845;
	and.b64  	%rd864, %rd156, %rd162;
	shl.b64 	%rd865, %rd864, 1;
	and.b64  	%rd866, %rd865, %rd863;
	and.b64  	%rd163, %rd866, %rd156;
	shl.b64 	%rd867, %rd158, 1;
	or.b64  	%rd868, %rd867, %rd845;
	and.b64  	%rd869, %rd157, %rd163;
	shl.b64 	%rd870, %rd869, 1;
	and.b64  	%rd871, %rd870, %rd868;
	and.b64  	%rd164, %rd871, %rd157;
	and.b64  	%rd872, %rd77, %rd164;
	setp.ne.s64 	%p48, %rd872, 0;
	@%p48 bra 	$L__BB15_67;
	ld.volatile.global.u32 	%r190, [match_count];
	setp.ge.u32 	%p49, %r190, %r29;
	@%p49 bra 	$L__BB15_67;
	add.s32 	%r191, %r288, %r5;
	shl.b32 	%r192, %r191, 4;
	or.b32  	%r45, %r192, 11;
	setp.gt.u32 	%p50, %r45, %r30;
	@%p50 bra 	$L__BB15_67;
	atom.global.add.u32 	%r193, [match_count], 1;
	mul.wide.u32 	%rd873, %r193, 4;
	add.s64 	%rd874, %rd78, %rd873;
	st.global.u32 	[%rd874], %r45;
$L__BB15_67:
	shr.u32 	%r194, %r33, 21;
	cvt.u64.u32 	%rd875, %r194;
	and.b64  	%rd876, %rd875, 24;
	mov.u64 	%rd877, mask_array_64;
	add.s64 	%rd878, %rd877, %rd876;
	ld.const.u64 	%rd879, [%rd878];
	shl.b64 	%rd880, %rd159, 1;
	or.b64  	%rd165, %rd880, %rd879;
	shl.b64 	%rd881, %rd160, 1;
	or.b64  	%rd882, %rd881, %rd879;
	and.b64  	%rd883, %rd159, %rd165;
	shl.b64 	%rd884, %rd883, 1;
	and.b64  	%rd885, %rd884, %rd882;
	and.b64  	%rd166, %rd885, %rd159;
	shl.b64 	%rd886, %rd161, 1;
	or.b64  	%rd887, %rd886, %rd879;
	and.b64  	%rd888, %rd160, %rd166;
	shl.b64 	%rd889, %rd888, 1;
	and.b64  	%rd890, %rd889, %rd887;
	and.b64  	%rd167, %rd890, %rd160;
	shl.b64 	%rd891, %rd162, 1;
	or.b64  	%rd892, %rd891, %rd879;
	and.b64  	%rd893, %rd161, %rd167;
	shl.b64 	%rd894, %rd893, 1;
	and.b64  	%rd895, %rd894, %rd892;
	and.b64  	%rd168, %rd895, %rd161;
	shl.b64 	%rd896, %rd163, 1;
	or.b64  	%rd897, %rd896, %rd879;
	and.b64  	%rd898, %rd162, %rd168;
	shl.b64 	%rd899, %rd898, 1;
	and.b64  	%rd900, %rd899, %rd897;
	and.b64  	%rd169, %rd900, %rd162;
	shl.b64 	%rd901, %rd164, 1;
	or.b64  	%rd902, %rd901, %rd879;
	and.b64  	%rd903, %rd163, %rd169;
	shl.b64 	%rd904, %rd903, 1;
	and.b64  	%rd905, %rd904, %rd902;
	and.b64  	%rd170, %rd905, %rd163;
	and.b64  	%rd906, %rd77, %rd170;
	setp.ne.s64 	%p51, %rd906, 0;
	@%p51 bra 	$L__BB15_71;
	ld.volatile.global.u32 	%r195, [match_count];
	setp.ge.u32 	%p52, %r195, %r29;
	@%p52 bra 	$L__BB15_71;
	add.s32 	%r196, %r288, %r5;
	shl.b32 	%r197, %r196, 4;
	or.b32  	%r46, %r197, 12;
	setp.gt.u32 	%p53, %r46, %r30;
	@%p53 bra 	$L__BB15_71;
	atom.global.add.u32 	%r198, [match_count], 1;
	mul.wide.u32 	%rd907, %r198, 4;
	add.s64 	%rd908, %rd78, %rd907;
	st.global.u32 	[%rd908], %r46;
$L__BB15_71:
	shr.u32 	%r199, %r33, 23;
	cvt.u64.u32 	%rd909, %r199;
	and.b64  	%rd910, %rd909, 24;
	mov.u64 	%rd911, mask_array_64;
	add.s64 	%rd912, %rd911, %rd910;
	ld.const.u64 	%rd913, [%rd912];
	shl.b64 	%rd914, %rd165, 1;
	or.b64  	%rd171, %rd914, %rd913;
	shl.b64 	%rd915, %rd166, 1;
	or.b64  	%rd916, %rd915, %rd913;
	and.b64  	%rd917, %rd165, %rd171;
	shl.b64 	%rd918, %rd917, 1;
	and.b64  	%rd919, %rd918, %rd916;
	and.b64  	%rd172, %rd919, %rd165;
	shl.b64 	%rd920, %rd167, 1;
	or.b64  	%rd921, %rd920, %rd913;
	and.b64  	%rd922, %rd166, %rd172;
	shl.b64 	%rd923, %rd922, 1;
	and.b64  	%rd924, %rd923, %rd921;
	and.b64  	%rd173, %rd924, %rd166;
	shl.b64 	%rd925, %rd168, 1;
	or.b64  	%rd926, %rd925, %rd913;
	and.b64  	%rd927, %rd167, %rd173;
	shl.b64 	%rd928, %rd927, 1;
	and.b64  	%rd929, %rd928, %rd926;
	and.b64  	%rd174, %rd929, %rd167;
	shl.b64 	%rd930, %rd169, 1;
	or.b64  	%rd931, %rd930, %rd913;
	and.b64  	%rd932, %rd168, %rd174;
	shl.b64 	%rd933, %rd932, 1;
	and.b64  	%rd934, %rd933, %rd931;
	and.b64  	%rd175, %rd934, %rd168;
	shl.b64 	%rd935, %rd170, 1;
	or.b64  	%rd936, %rd935, %rd913;
	and.b64  	%rd937, %rd169, %rd175;
	shl.b64 	%rd938, %rd937, 1;
	and.b64  	%rd939, %rd938, %rd936;
	and.b64  	%rd176, %rd939, %rd169;
	and.b64  	%rd940, %rd77, %rd176;
	setp.ne.s64 	%p54, %rd940, 0;
	@%p54 bra 	$L__BB15_75;
	ld.volatile.global.u32 	%r200, [match_count];
	setp.ge.u32 	%p55, %r200, %r29;
	@%p55 bra 	$L__BB15_75;
	add.s32 	%r201, %r288, %r5;
	shl.b32 	%r202, %r201, 4;
	or.b32  	%r47, %r202, 13;
	setp.gt.u32 	%p56, %r47, %r30;
	@%p56 bra 	$L__BB15_75;
	atom.global.add.u32 	%r203, [match_count], 1;
	mul.wide.u32 	%rd941, %r203, 4;
	add.s64 	%rd942, %rd78, %rd941;
	st.global.u32 	[%rd942], %r47;
$L__BB15_75:
	shr.u32 	%r204, %r33, 25;
	cvt.u64.u32 	%rd943, %r204;
	and.b64  	%rd944, %rd943, 24;
	mov.u64 	%rd945, mask_array_64;
	add.s64 	%rd946, %rd945, %rd944;
	ld.const.u64 	%rd947, [%rd946];
	shl.b64 	%rd948, %rd171, 1;
	or.b64  	%rd177, %rd948, %rd947;
	shl.b64 	%rd949, %rd172, 1;
	or.b64  	%rd950, %rd949, %rd947;
	and.b64  	%rd951, %rd171, %rd177;
	shl.b64 	%rd952, %rd951, 1;
	and.b64  	%rd953, %rd952, %rd950;
	and.b64  	%rd178, %rd953, %rd171;
	shl.b64 	%rd954, %rd173, 1;
	or.b64  	%rd955, %rd954, %rd947;
	and.b64  	%rd956, %rd172, %rd178;
	shl.b64 	%rd957, %rd956, 1;
	and.b64  	%rd958, %rd957, %rd955;
	and.b64  	%rd179, %rd958, %rd172;
	shl.b64 	%rd959, %rd174, 1;
	or.b64  	%rd960, %rd959, %rd947;
	and.b64  	%rd961, %rd173, %rd179;
	shl.b64 	%rd962, %rd961, 1;
	and.b64  	%rd963, %rd962, %rd960;
	and.b64  	%rd180, %rd963, %rd173;
	shl.b64 	%rd964, %rd175, 1;
	or.b64  	%rd965, %rd964, %rd947;
	and.b64  	%rd966, %rd174, %rd180;
	shl.b64 	%rd967, %rd966, 1;
	and.b64  	%rd968, %rd967, %rd965;
	and.b64  	%rd181, %rd968, %rd174;
	shl.b64 	%rd969, %rd176, 1;
	or.b64  	%rd970, %rd969, %rd947;
	and.b64  	%rd971, %rd175, %rd181;
	shl.b64 	%rd972, %rd971, 1;
	and.b64  	%rd973, %rd972, %rd970;
	and.b64  	%rd182, %rd973, %rd175;
	and.b64  	%rd974, %rd77, %rd182;
	setp.ne.s64 	%p57, %rd974, 0;
	@%p57 bra 	$L__BB15_79;
	ld.volatile.global.u32 	%r205, [match_count];
	setp.ge.u32 	%p58, %r205, %r29;
	@%p58 bra 	$L__BB15_79;
	add.s32 	%r206, %r288, %r5;
	shl.b32 	%r207, %r206, 4;
	or.b32  	%r48, %r207, 14;
	setp.gt.u32 	%p59, %r48, %r30;
	@%p59 bra 	$L__BB15_79;
	atom.global.add.u32 	%r208, [match_count], 1;
	mul.wide.u32 	%rd975, %r208, 4;
	add.s64 	%rd976, %rd78, %rd975;
	st.global.u32 	[%rd976], %r48;
$L__BB15_79:
	shr.u32 	%r209, %r33, 30;
	mul.wide.u32 	%rd977, %r209, 8;
	mov.u64 	%rd978, mask_array_64;
	add.s64 	%rd979, %rd978, %rd977;
	ld.const.u64 	%rd980, [%rd979];
	shl.b64 	%rd981, %rd177, 1;
	or.b64  	%rd1234, %rd981, %rd980;
	shl.b64 	%rd982, %rd178, 1;
	or.b64  	%rd983, %rd982, %rd980;
	and.b64  	%rd984, %rd177, %rd1234;
	shl.b64 	%rd985, %rd984, 1;
	and.b64  	%rd986, %rd985, %rd983;
	and.b64  	%rd1233, %rd986, %rd177;
	shl.b64 	%rd987, %rd179, 1;
	or.b64  	%rd988, %rd987, %rd980;
	and.b64  	%rd989, %rd178, %rd1233;
	shl.b64 	%rd990, %rd989, 1;
	and.b64  	%rd991, %rd990, %rd988;
	and.b64  	%rd1232, %rd991, %rd178;
	shl.b64 	%rd992, %rd180, 1;
	or.b64  	%rd993, %rd992, %rd980;
	and.b64  	%rd994, %rd179, %rd1232;
	shl.b64 	%rd995, %rd994, 1;
	and.b64  	%rd996, %rd995, %rd993;
	and.b64  	%rd1231, %rd996, %rd179;
	shl.b64 	%rd997, %rd181, 1;
	or.b64  	%rd998, %rd997, %rd980;
	and.b64  	%rd999, %rd180, %rd1231;
	shl.b64 	%rd1000, %rd999, 1;
	and.b64  	%rd1001, %rd1000, %rd998;
	and.b64  	%rd1230, %rd1001, %rd180;
	shl.b64 	%rd1002, %rd182, 1;
	or.b64  	%rd1003, %rd1002, %rd980;
	and.b64  	%rd1004, %rd181, %rd1230;
	shl.b64 	%rd1005, %rd1004, 1;
	and.b64  	%rd1006, %rd1005, %rd1003;
	and.b64  	%rd1229, %rd1006, %rd181;
	and.b64  	%rd1007, %rd77, %rd1229;
	setp.ne.s64 	%p60, %rd1007, 0;
	@%p60 bra 	$L__BB15_83;
	ld.volatile.global.u32 	%r210, [match_count];
	setp.ge.u32 	%p61, %r210, %r29;
	@%p61 bra 	$L__BB15_83;
	add.s32 	%r211, %r288, %r5;
	shl.b32 	%r212, %r211, 4;
	or.b32  	%r49, %r212, 15;
	setp.gt.u32 	%p62, %r49, %r30;
	@%p62 bra 	$L__BB15_83;
	atom.global.add.u32 	%r213, [match_count], 1;
	mul.wide.u32 	%rd1008, %r213, 4;
	add.s64 	%rd1009, %rd78, %rd1008;
	st.global.u32 	[%rd1009], %r49;
$L__BB15_83:
	add.s32 	%r288, %r288, 1;
	setp.eq.s32 	%p63, %r288, 256;
	@%p63 bra 	$L__BB15_84;
	bra.uni 	$L__BB15_19;
$L__BB15_84:
	setp.eq.s32 	%p64, %r6, 1;
	mov.b32 	%r294, 0;
	@%p64 bra 	$L__BB15_100;
	ld.const.u64 	%rd85, [test_bit_64];
	ld.const.u32 	%r31, [character_count];
	ld.const.u64 	%rd1010, [match];
	cvta.to.global.u64 	%rd86, %rd1010;
	mov.b32 	%r289, 0;
	mov.u32 	%r216, %ntid.x;
	add.s32 	%r217, %r216, -1;
	add.s32 	%r294, %r6, -1;
$L__BB15_86:
	setp.ne.s32 	%p65, %r3, %r217;
	@%p65 bra 	$L__BB15_88;
	shl.b32 	%r223, %r289, 7;
	add.s32 	%r224, %r2, %r223;
	add.s32 	%r225, %r224, 32768;
	mul.wide.u32 	%rd1011, %r225, 4;
	add.s64 	%rd1012, %rd27, %rd1011;
	ld.global.u32 	%r290, [%rd1012];
	bra.uni 	$L__BB15_89;
$L__BB15_88:
	shl.b32 	%r218, %r3, 2;
	mov.u32 	%r219, scodon_header;
	add.s32 	%r220, %r219, %r218;
	shl.b32 	%r221, %r289, 9;
	add.s32 	%r222, %r220, %r221;
	ld.shared.u32 	%r290, [%r222+4];
$L__BB15_89:
	shl.b32 	%r228, %r289, 4;
	shl.b32 	%r229, %r1, 19;
	shl.b32 	%r230, %r3, 12;
	add.s32 	%r231, %r229, %r230;
	add.s32 	%r232, %r231, %r228;
	add.s32 	%r292, %r232, 4096;
	mov.b32 	%r293, 4096;
	mov.b32 	%r291, 0;
$L__BB15_90:
	shr.u32 	%r233, %r290, %r291;
	shl.b32 	%r234, %r233, 3;
	cvt.u64.u32 	%rd1013, %r234;
	and.b64  	%rd1014, %rd1013, 24;
	mov.u64 	%rd1015, mask_array_64;
	add.s64 	%rd1016, %rd1015, %rd1014;
	ld.const.u64 	%rd1017, [%rd1016];
	shl.b64 	%rd1018, %rd1234, 1;
	or.b64  	%rd201, %rd1018, %rd1017;
	shl.b64 	%rd1019, %rd1233, 1;
	or.b64  	%rd1020, %rd1019, %rd1017;
	and.b64  	%rd1021, %rd1234, %rd201;
	shl.b64 	%rd1022, %rd1021, 1;
	and.b64  	%rd1023, %rd1022, %rd1020;
	and.b64  	%rd202, %rd1023, %rd1234;
	shl.b64 	%rd1024, %rd1232, 1;
	or.b64  	%rd1025, %rd1024, %rd1017;
	and.b64  	%rd1026, %rd1233, %rd202;
	shl.b64 	%rd1027, %rd1026, 1;
	and.b64  	%rd1028, %rd1027, %rd1025;
	and.b64  	%rd203, %rd1028, %rd1233;
	shl.b64 	%rd1029, %rd1231, 1;
	or.b64  	%rd1030, %rd1029, %rd1017;
	and.b64  	%rd1031, %rd1232, %rd203;
	shl.b64 	%rd1032, %rd1031, 1;
	and.b64  	%rd1033, %rd1032, %rd1030;
	and.b64  	%rd204, %rd1033, %rd1232;
	shl.b64 	%rd1034, %rd1230, 1;
	or.b64  	%rd1035, %rd1034, %rd1017;
	and.b64  	%rd1036, %rd1231, %rd204;
	shl.b64 	%rd1037, %rd1036, 1;
	and.b64  	%rd1038, %rd1037, %rd1035;
	and.b64  	%rd205, %rd1038, %rd1231;
	shl.b64 	%rd1039, %rd1229, 1;
	or.b64  	%rd1040, %rd1039, %rd1017;
	and.b64  	%rd1041, %rd1230, %rd205;
	shl.b64 	%rd1042, %rd1041, 1;
	and.b64  	%rd1043, %rd1042, %rd1040;
	and.b64  	%rd206, %rd1043, %rd1230;
	and.b64  	%rd1044, %rd85, %rd206;
	setp.ne.s64 	%p66, %rd1044, 0;
	@%p66 bra 	$L__BB15_94;
	ld.volatile.global.u32 	%r235, [match_count];
	ld.const.u32 	%r236, [max_match_count];
	setp.ge.u32 	%p67, %r235, %r236;
	@%p67 bra 	$L__BB15_94;
	setp.gt.u32 	%p68, %r292, %r31;
	@%p68 bra 	$L__BB15_94;
	atom.global.add.u32 	%r237, [match_count], 1;
	mul.wide.u32 	%rd1045, %r237, 4;
	add.s64 	%rd1046, %rd86, %rd1045;
	st.global.u32 	[%rd1046], %r292;
$L__BB15_94:
	add.s32 	%r238, %r291, 2;
	shr.u32 	%r239, %r290, %r238;
	shl.b32 	%r240, %r239, 3;
	cvt.u64.u32 	%rd1047, %r240;
	and.b64  	%rd1048, %rd1047, 24;
	mov.u64 	%rd1049, mask_array_64;
	add.s64 	%rd1050, %rd1049, %rd1048;
	ld.const.u64 	%rd1051, [%rd1050];
	shl.b64 	%rd1052, %rd201, 1;
	or.b64  	%rd1234, %rd1052, %rd1051;
	shl.b64 	%rd1053, %rd202, 1;
	or.b64  	%rd1054, %rd1053, %rd1051;
	and.b64  	%rd1055, %rd201, %rd1234;
	shl.b64 	%rd1056, %rd1055, 1;
	and.b64  	%rd1057, %rd1056, %rd1054;
	and.b64  	%rd1233, %rd1057, %rd201;
	shl.b64 	%rd1058, %rd203, 1;
	or.b64  	%rd1059, %rd1058, %rd1051;
	and.b64  	%rd1060, %rd202, %rd1233;
	shl.b64 	%rd1061, %rd1060, 1;
	and.b64  	%rd1062, %rd1061, %rd1059;
	and.b64  	%rd1232, %rd1062, %rd202;
	shl.b64 	%rd1063, %rd204, 1;
	or.b64  	%rd1064, %rd1063, %rd1051;
	and.b64  	%rd1065, %rd203, %rd1232;
	shl.b64 	%rd1066, %rd1065, 1;
	and.b64  	%rd1067, %rd1066, %rd1064;
	and.b64  	%rd1231, %rd1067, %rd203;
	shl.b64 	%rd1068, %rd205, 1;
	or.b64  	%rd1069, %rd1068, %rd1051;
	and.b64  	%rd1070, %rd204, %rd1231;
	shl.b64 	%rd1071, %rd1070, 1;
	and.b64  	%rd1072, %rd1071, %rd1069;
	and.b64  	%rd1230, %rd1072, %rd204;
	shl.b64 	%rd1073, %rd206, 1;
	or.b64  	%rd1074, %rd1073, %rd1051;
	and.b64  	%rd1075, %rd205, %rd1230;
	shl.b64 	%rd1076, %rd1075, 1;
	and.b64  	%rd1077, %rd1076, %rd1074;
	and.b64  	%rd1229, %rd1077, %rd205;
	and.b64  	%rd1078, %rd85, %rd1229;
	setp.ne.s64 	%p69, %rd1078, 0;
	@%p69 bra 	$L__BB15_98;
	ld.volatile.global.u32 	%r241, [match_count];
	ld.const.u32 	%r242, [max_match_count];
	setp.ge.u32 	%p70, %r241, %r242;
	@%p70 bra 	$L__BB15_98;
	add.s32 	%r59, %r292, 1;
	setp.gt.u32 	%p71, %r59, %r31;
	@%p71 bra 	$L__BB15_98;
	atom.global.add.u32 	%r243, [match_count], 1;
	mul.wide.u32 	%rd1079, %r243, 4;
	add.s64 	%rd1080, %rd86, %rd1079;
	st.global.u32 	[%rd1080], %r59;
$L__BB15_98:
	add.s32 	%r293, %r293, 2;
	add.s32 	%r292, %r292, 2;
	add.s32 	%r291, %r291, 4;
	setp.ne.s32 	%p72, %r293, 4112;
	@%p72 bra 	$L__BB15_90;
	add.s32 	%r289, %r289, 1;
	setp.ne.s32 	%p73, %r289, %r294;
	@%p73 bra 	$L__BB15_86;
$L__BB15_100:
	mov.u32 	%r245, %ntid.x;
	add.s32 	%r246, %r245, -1;
	setp.ne.s32 	%p74, %r3, %r246;
	@%p74 bra 	$L__BB15_102;
	shl.b32 	%r252, %r294, 7;
	add.s32 	%r253, %r2, %r252;
	add.s32 	%r254, %r253, 32768;
	mul.wide.u32 	%rd1081, %r254, 4;
	add.s64 	%rd1082, %rd27, %rd1081;
	ld.global.u32 	%r295, [%rd1082];
	bra.uni 	$L__BB15_103;
$L__BB15_102:
	shl.b32 	%r247, %r294, 9;
	mov.u32 	%r248, scodon_header;
	add.s32 	%r249, %r248, %r247;
	shl.b32 	%r250, %r3, 2;
	add.s32 	%r251, %r249, %r250;
	ld.shared.u32 	%r295, [%r251+4];
$L__BB15_103:
	setp.eq.s32 	%p75, %r15, %r16;
	@%p75 bra 	$L__BB15_120;
	ld.const.u64 	%rd219, [test_bit_64];
	ld.const.u32 	%r69, [max_match_count];
	add.s32 	%r256, %r5, %r294;
	add.s32 	%r70, %r256, 256;
	ld.const.u32 	%r71, [character_count];
	ld.const.u64 	%rd1083, [match];
	cvta.to.global.u64 	%rd220, %rd1083;
	sub.s32 	%r257, %r15, %r16;
	max.u32 	%r72, %r257, 1;
	setp.lt.u32 	%p76, %r257, 2;
	mov.b32 	%r299, 0;
	@%p76 bra 	$L__BB15_115;
	and.b32  	%r299, %r72, -2;
	neg.s32 	%r298, %r299;
	shl.b32 	%r259, %r1, 19;
	shl.b32 	%r260, %r3, 12;
	add.s32 	%r261, %r259, %r260;
	shl.b32 	%r262, %r294, 4;
	add.s32 	%r263, %r261, %r262;
	add.s32 	%r297, %r263, 4096;
	mov.b32 	%r296, 0;
	mov.u64 	%rd1086, mask_array_64;
$L__BB15_106:
	shr.u32 	%r264, %r295, %r296;
	shl.b32 	%r265, %r264, 3;
	cvt.u64.u32 	%rd1084, %r265;
	and.b64  	%rd1085, %rd1084, 24;
	add.s64 	%rd1087, %rd1086, %rd1085;
	ld.const.u64 	%rd1088, [%rd1087];
	shl.b64 	%rd1089, %rd1234, 1;
	or.b64  	%rd227, %rd1089, %rd1088;
	shl.b64 	%rd1090, %rd1233, 1;
	or.b64  	%rd1091, %rd1090, %rd1088;
	and.b64  	%rd1092, %rd1234, %rd227;
	shl.b64 	%rd1093, %rd1092, 1;
	and.b64  	%rd1094, %rd1093, %rd1091;
	and.b64  	%rd228, %rd1094, %rd1234;
	shl.b64 	%rd1095, %rd1232, 1;
	or.b64  	%rd1096, %rd1095, %rd1088;
	and.b64  	%rd1097, %rd1233, %rd228;
	shl.b64 	%rd1098, %rd1097, 1;
	and.b64  	%rd1099, %rd1098, %rd1096;
	and.b64  	%rd229, %rd1099, %rd1233;
	shl.b64 	%rd1100, %rd1231, 1;
	or.b64  	%rd1101, %rd1100, %rd1088;
	and.b64  	%rd1102, %rd1232, %rd229;
	shl.b64 	%rd1103, %rd1102, 1;
	and.b64  	%rd1104, %rd1103, %rd1101;
	and.b64  	%rd230, %rd1104, %rd1232;
	shl.b64 	%rd1105, %rd1230, 1;
	or.b64  	%rd1106, %rd1105, %rd1088;
	and.b64  	%rd1107, %rd1231, %rd230;
	shl.b64 	%rd1108, %rd1107, 1;
	and.b64  	%rd1109, %rd1108, %rd1106;
	and.b64  	%rd231, %rd1109, %rd1231;
	shl.b64 	%rd1110, %rd1229, 1;
	or.b64  	%rd1111, %rd1110, %rd1088;
	and.b64  	%rd1112, %rd1230, %rd231;
	shl.b64 	%rd1113, %rd1112, 1;
	and.b64  	%rd1114, %rd1113, %rd1111;
	and.b64  	%rd232, %rd1114, %rd1230;
	and.b64  	%rd1115, %rd219, %rd232;
	setp.ne.s64 	%p77, %rd1115, 0;
	@%p77 bra 	$L__BB15_110;
	ld.volatile.global.u32 	%r266, [match_count];
	setp.ge.u32 	%p78, %r266, %r69;
	@%p78 bra 	$L__BB15_110;
	setp.gt.u32 	%p79, %r297, %r71;
	@%p79 bra 	$L__BB15_110;
	atom.global.add.u32 	%r267, [match_count], 1;
	mul.wide.u32 	%rd1116, %r267, 4;
	add.s64 	%rd1117, %rd220, %rd1116;
	st.global.u32 	[%rd1117], %r297;
$L__BB15_110:
	add.s32 	%r268, %r296, 2;
	shr.u32 	%r269, %r295, %r268;
	shl.b32 	%r270, %r269, 3;
	cvt.u64.u32 	%rd1118, %r270;
	and.b64  	%rd1119, %rd1118, 24;
	add.s64 	%rd1121, %rd1086, %rd1119;
	ld.const.u64 	%rd1122, [%rd1121];
	shl.b64 	%rd1123, %rd227, 1;
	or.b64  	%rd1234, %rd1123, %rd1122;
	shl.b64 	%rd1124, %rd228, 1;
	or.b64  	%rd1125, %rd1124, %rd1122;
	and.b64  	%rd1126, %rd227, %rd1234;
	shl.b64 	%rd1127, %rd1126, 1;
	and.b64  	%rd1128, %rd1127, %rd1125;
	and.b64  	%rd1233, %rd1128, %rd227;
	shl.b64 	%rd1129, %rd229, 1;
	or.b64  	%rd1130, %rd1129, %rd1122;
	and.b64  	%rd1131, %rd228, %rd1233;
	shl.b64 	%rd1132, %rd1131, 1;
	and.b64  	%rd1133, %rd1132, %rd1130;
	and.b64  	%rd1232, %rd1133, %rd228;
	shl.b64 	%rd1134, %rd230, 1;
	or.b64  	%rd1135, %rd1134, %rd1122;
	and.b64  	%rd1136, %rd229, %rd1232;
	shl.b64 	%rd1137, %rd1136, 1;
	and.b64  	%rd1138, %rd1137, %rd1135;
	and.b64  	%rd1231, %rd1138, %rd229;
	shl.b64 	%rd1139, %rd231, 1;
	or.b64  	%rd1140, %rd1139, %rd1122;
	and.b64  	%rd1141, %rd230, %rd1231;
	shl.b64 	%rd1142, %rd1141, 1;
	and.b64  	%rd1143, %rd1142, %rd1140;
	and.b64  	%rd1230, %rd1143, %rd230;
	shl.b64 	%rd1144, %rd232, 1;
	or.b64  	%rd1145, %rd1144, %rd1122;
	and.b64  	%rd1146, %rd231, %rd1230;
	shl.b64 	%rd1147, %rd1146, 1;
	and.b64  	%rd1148, %rd1147, %rd1145;
	and.b64  	%rd1229, %rd1148, %rd231;
	and.b64  	%rd1149, %rd219, %rd1229;
	setp.ne.s64 	%p80, %rd1149, 0;
	@%p80 bra 	$L__BB15_114;
	ld.volatile.global.u32 	%r271, [match_count];
	setp.ge.u32 	%p81, %r271, %r69;
	@%p81 bra 	$L__BB15_114;
	add.s32 	%r79, %r297, 1;
	setp.gt.u32 	%p82, %r79, %r71;
	@%p82 bra 	$L__BB15_114;
	atom.global.add.u32 	%r272, [match_count], 1;
	mul.wide.u32 	%rd1150, %r272, 4;
	add.s64 	%rd1151, %rd220, %rd1150;
	st.global.u32 	[%rd1151], %r79;
$L__BB15_114:
	add.s32 	%r298, %r298, 2;
	add.s32 	%r297, %r297, 2;
	add.s32 	%r296, %r296, 4;
	setp.ne.s32 	%p83, %r298, 0;
	@%p83 bra 	$L__BB15_106;
$L__BB15_115:
	and.b32  	%r273, %r72, 1;
	setp.eq.b32 	%p84, %r273, 1;
	not.pred 	%p85, %p84;
	@%p85 bra 	$L__BB15_120;
	shl.b32 	%r274, %r299, 1;
	shr.u32 	%r275, %r295, %r274;
	shl.b32 	%r276, %r275, 3;
	cvt.u64.u32 	%rd1152, %r276;
	and.b64  	%rd1153, %rd1152, 24;
	mov.u64 	%rd1154, mask_array_64;
	add.s64 	%rd1155, %rd1154, %rd1153;
	ld.const.u64 	%rd1156, [%rd1155];
	shl.b64 	%rd1157, %rd1234, 1;
	or.b64  	%rd1158, %rd1157, %rd1156;
	shl.b64 	%rd1159, %rd1233, 1;
	or.b64  	%rd1160, %rd1159, %rd1156;
	and.b64  	%rd1161, %rd1234, %rd1158;
	shl.b64 	%rd1162, %rd1161, 1;
	and.b64  	%rd1163, %rd1162, %rd1160;
	and.b64  	%rd1164, %rd1163, %rd1234;
	shl.b64 	%rd1165, %rd1232, 1;
	or.b64  	%rd1166, %rd1165, %rd1156;
	and.b64  	%rd1167, %rd1233, %rd1164;
	shl.b64 	%rd1168, %rd1167, 1;
	and.b64  	%rd1169, %rd1168, %rd1166;
	and.b64  	%rd1170, %rd1169, %rd1233;
	shl.b64 	%rd1171, %rd1231, 1;
	or.b64  	%rd1172, %rd1171, %rd1156;
	and.b64  	%rd1173, %rd1232, %rd1170;
	shl.b64 	%rd1174, %rd1173, 1;
	and.b64  	%rd1175, %rd1174, %rd1172;
	and.b64  	%rd1176, %rd1175, %rd1232;
	shl.b64 	%rd1177, %rd1230, 1;
	or.b64  	%rd1178, %rd1177, %rd1156;
	and.b64  	%rd1179, %rd1231, %rd1176;
	shl.b64 	%rd1180, %rd1179, 1;
	and.b64  	%rd1181, %rd1180, %rd1178;
	and.b64  	%rd1182, %rd1181, %rd1231;
	shl.b64 	%rd1183, %rd1229, 1;
	or.b64  	%rd1184, %rd1183, %rd1156;
	and.b64  	%rd1185, %rd1230, %rd1182;
	shl.b64 	%rd1186, %rd1185, 1;
	and.b64  	%rd1187, %rd1186, %rd1184;
	and.b64  	%rd1188, %rd1187, %rd1230;
	and.b64  	%rd1189, %rd219, %rd1188;
	setp.ne.s64 	%p86, %rd1189, 0;
	@%p86 bra 	$L__BB15_120;
	ld.volatile.global.u32 	%r277, [match_count];
	setp.ge.u32 	%p87, %r277, %r69;
	@%p87 bra 	$L__BB15_120;
	shl.b32 	%r278, %r70, 4;
	add.s32 	%r84, %r299, %r278;
	setp.gt.u32 	%p88, %r84, %r71;
	@%p88 bra 	$L__BB15_120;
	atom.global.add.u32 	%r279, [match_count], 1;
	mul.wide.u32 	%rd1190, %r279, 4;
	add.s64 	%rd1191, %rd220, %rd1190;
	st.global.u32 	[%rd1191], %r84;
$L__BB15_120:
	ret;

}
	// .globl	_Z15agrepKernel64K6v
.visible .entry _Z15agrepKernel64K6v()
{
	.reg .pred 	%p<89>;
	.reg .b32 	%r<309>;
	.reg .b64 	%rd<1472>;

	mov.u32 	%r1, %ctaid.x;
	shl.b32 	%r83, %r1, 15;
	mov.u32 	%r2, %tid.x;
	or.b32  	%r84, %r83, %r2;
	mad.lo.s32 	%r3, %r2, 255, %r84;
	ld.const.u32 	%r4, [overlapping_scodon_count];
	setp.eq.s32 	%p1, %r4, 1;
	mov.b32 	%r291, 0;
	mov.b64 	%rd1422, -1;
	mov.b64 	%rd1421, -2;
	mov.b64 	%rd1420, -4;
	mov.b64 	%rd1419, -8;
	mov.b64 	%rd1418, -16;
	mov.b64 	%rd1417, -32;
	mov.b64 	%rd1416, -64;
	ld.const.u64 	%rd1, [scodon];
	@%p1 bra 	$L__BB16_5;
	cvta.to.global.u64 	%rd2, %rd1;
	add.s32 	%r291, %r4, -1;
	mov.b32 	%r289, 0;
	mov.b64 	%rd1422, -1;
	mov.b64 	%rd1421, -2;
	mov.b64 	%rd1420, -4;
	mov.b64 	%rd1419, -8;
	mov.b64 	%rd1418, -16;
	mov.b64 	%rd1417, -32;
	mov.b64 	%rd1416, -64;
$L__BB16_2:
	shl.b32 	%r87, %r289, 7;
	add.s32 	%r90, %r87, %r84;
	mul.wide.u32 	%rd297, %r90, 4;
	add.s64 	%rd298, %rd2, %rd297;
	ld.global.u32 	%r7, [%rd298];
	mov.b32 	%r290, 0;
$L__BB16_3:
	shl.b32 	%r91, %r290, 1;
	shr.u32 	%r92, %r7, %r91;
	shl.b32 	%r93, %r92, 3;
	cvt.u64.u32 	%rd299, %r93;
	and.b64  	%rd300, %rd299, 24;
	mov.u64 	%rd301, mask_array_64;
	add.s64 	%rd302, %rd301, %rd300;
	ld.const.u64 	%rd303, [%rd302];
	shl.b64 	%rd304, %rd1422, 1;
	or.b64  	%rd305, %rd304, %rd303;
	shl.b64 	%rd306, %rd1421, 1;
	or.b64  	%rd307, %rd306, %rd303;
	and.b64  	%rd308, %rd1422, %rd305;
	shl.b64 	%rd309, %rd308, 1;
	and.b64  	%rd310, %rd309, %rd307;
	and.b64  	%rd311, %rd310, %rd1422;
	shl.b64 	%rd312, %rd1420, 1;
	or.b64  	%rd313, %rd312, %rd303;
	and.b64  	%rd314, %rd1421, %rd311;
	shl.b64 	%rd315, %rd314, 1;
	and.b64  	%rd316, %rd315, %rd313;
	and.b64  	%rd317, %rd316, %rd1421;
	shl.b64 	%rd318, %rd1419, 1;
	or.b64  	%rd319, %rd318, %rd303;
	and.b64  	%rd320, %rd1420, %rd317;
	shl.b64 	%rd321, %rd320, 1;
	and.b64  	%rd322, %rd321, %rd319;
	and.b64  	%rd323, %rd322, %rd1420;
	shl.b64 	%rd324, %rd1418, 1;
	or.b64  	%rd325, %rd324, %rd303;
	and.b64  	%rd326, %rd1419, %rd323;
	shl.b64 	%rd327, %rd326, 1;
	and.b64  	%rd328, %rd327, %rd325;
	and.b64  	%rd329, %rd328, %rd1419;
	shl.b64 	%rd330, %rd1417, 1;
	or.b64  	%rd331, %rd330, %rd303;
	and.b64  	%rd332, %rd1418, %rd329;
	shl.b64 	%rd333, %rd332, 1;
	and.b64  	%rd334, %rd333, %rd331;
	and.b64  	%rd335, %rd334, %rd1418;
	shl.b64 	%rd336, %rd1416, 1;
	or.b64  	%rd337, %rd336, %rd303;
	and.b64  	%rd338, %rd1417, %rd335;
	shl.b64 	%rd339, %rd338, 1;
	and.b64  	%rd340, %rd339, %rd337;
	and.b64  	%rd341, %rd340, %rd1417;
	add.s32 	%r94, %r91, 2;
	shr.u32 	%r95, %r7, %r94;
	shl.b32 	%r96, %r95, 3;
	cvt.u64.u32 	%rd342, %r96;
	and.b64  	%rd343, %rd342, 24;
	add.s64 	%rd344, %rd301, %rd343;
	ld.const.u64 	%rd345, [%rd344];
	shl.b64 	%rd346, %rd305, 1;
	or.b64  	%rd1422, %rd346, %rd345;
	shl.b64 	%rd347, %rd311, 1;
	or.b64  	%rd348, %rd347, %rd345;
	and.b64  	%rd349, %rd305, %rd1422;
	shl.b64 	%rd350, %rd349, 1;
	and.b64  	%rd351, %rd350, %rd348;
	and.b64  	%rd1421, %rd351, %rd305;
	shl.b64 	%rd352, %rd317, 1;
	or.b64  	%rd353, %rd352, %rd345;
	and.b64  	%rd354, %rd311, %rd1421;
	shl.b64 	%rd355, %rd354, 1;
	and.b64  	%rd356, %rd355, %rd353;
	and.b64  	%rd1420, %rd356, %rd311;
	shl.b64 	%rd357, %rd323, 1;
	or.b64  	%rd358, %rd357, %rd345;
	and.b64  	%rd359, %rd317, %rd1420;
	shl.b64 	%rd360, %rd359, 1;
	and.b64  	%rd361, %rd360, %rd358;
	and.b64  	%rd1419, %rd361, %rd317;
	shl.b64 	%rd362, %rd329, 1;
	or.b64  	%rd363, %rd362, %rd345;
	and.b64  	%rd364, %rd323, %rd1419;
	shl.b64 	%rd365, %rd364, 1;
	and.b64  	%rd366, %rd365, %rd363;
	and.b64  	%rd1418, %rd366, %rd323;
	shl.b64 	%rd367, %rd335, 1;
	or.b64  	%rd368, %rd367, %rd345;
	and.b64  	%rd369, %rd329, %rd1418;
	shl.b64 	%rd370, %rd369, 1;
	and.b64  	%rd371, %rd370, %rd368;
	and.b64  	%rd1417, %rd371, %rd329;
	shl.b64 	%rd372, %rd341, 1;
	or.b64  	%rd373, %rd372, %rd345;
	and.b64  	%rd374, %rd335, %rd1417;
	shl.b64 	%rd375, %rd374, 1;
	and.b64  	%rd376, %rd375, %rd373;
	and.b64  	%rd1416, %rd376, %rd335;
	sub.s32 	%r290, %r94, %r290;
	setp.ne.s32 	%p2, %r290, 16;
	@%p2 bra 	$L__BB16_3;
	shl.b32 	%r97, %r2, 2;
	mov.u32 	%r98, scodon_header;
	add.s32 	%r99, %r98, %r97;
	shl.b32 	%r100, %r289, 9;
	add.s32 	%r101, %r99, %r100;
	st.shared.u32 	[%r101], %r7;
	add.s32 	%r289, %r289, 1;
	setp.ne.s32 	%p3, %r289, %r291;
	@%p3 bra 	$L__BB16_2;
$L__BB16_5:
	cvta.to.global.u64 	%rd31, %rd1;
	shl.b32 	%r103, %r291, 7;
	shl.b32 	%r104, %r1, 15;
	or.b32  	%r105, %r104, %r2;
	add.s32 	%r106, %r103, %r105;
	mul.wide.u32 	%rd377, %r106, 4;
	add.s64 	%rd378, %rd31, %rd377;
	ld.global.u32 	%r12, [%rd378];
	ld.const.u32 	%r107, [overlapping_character_count];
	add.s32 	%r13, %r107, 16;
	shl.b32 	%r14, %r4, 4;
	setp.eq.s32 	%p4, %r13, %r14;
	mov.b32 	%r294, 0;
	@%p4 bra 	$L__BB16_11;
	sub.s32 	%r110, %r13, %r14;
	max.u32 	%r15, %r110, 1;
	setp.lt.u32 	%p5, %r110, 2;
	mov.b32 	%r294, 0;
	@%p5 bra 	$L__BB16_9;
	mov.b32 	%r295, 0;
	mov.u64 	%rd382, mask_array_64;
$L__BB16_8:
	shl.b32 	%r112, %r295, 1;
	shr.u32 	%r113, %r12, %r112;
	shl.b32 	%r114, %r113, 3;
	cvt.u64.u32 	%rd380, %r114;
	and.b64  	%rd381, %rd380, 24;
	add.s64 	%rd383, %rd382, %rd381;
	ld.const.u64 	%rd384, [%rd383];
	shl.b64 	%rd385, %rd1422, 1;
	or.b64  	%rd386, %rd385, %rd384;
	shl.b64 	%rd387, %rd1421, 1;
	or.b64  	%rd388, %rd387, %rd384;
	and.b64  	%rd389, %rd1422, %rd386;
	shl.b64 	%rd390, %rd389, 1;
	and.b64  	%rd391, %rd390, %rd388;
	and.b64  	%rd392, %rd391, %rd1422;
	shl.b64 	%rd393, %rd1420, 1;
	or.b64  	%rd394, %rd393, %rd384;
	and.b64  	%rd395, %rd1421, %rd392;
	shl.b64 	%rd396, %rd395, 1;
	and.b64  	%rd397, %rd396, %rd394;
	and.b64  	%rd398, %rd397, %rd1421;
	shl.b64 	%rd399, %rd1419, 1;
	or.b64  	%rd400, %rd399, %rd384;
	and.b64  	%rd401, %rd1420, %rd398;
	shl.b64 	%rd402, %rd401, 1;
	and.b64  	%rd403, %rd402, %rd400;
	and.b64  	%rd404, %rd403, %rd1420;
	shl.b64 	%rd405, %rd1418, 1;
	or.b64  	%rd406, %rd405, %rd384;
	and.b64  	%rd407, %rd1419, %rd404;
	shl.b64 	%rd408, %rd407, 1;
	and.b64  	%rd409, %rd408, %rd406;
	and.b64  	%rd410, %rd409, %rd1419;
	shl.b64 	%rd411, %rd1417, 1;
	or.b64  	%rd412, %rd411, %rd384;
	and.b64  	%rd413, %rd1418, %rd410;
	shl.b64 	%rd414, %rd413, 1;
	and.b64  	%rd415, %rd414, %rd412;
	and.b64  	%rd416, %rd415, %rd1418;
	shl.b64 	%rd417, %rd1416, 1;
	or.b64  	%rd418, %rd417, %rd384;
	and.b64  	%rd419, %rd1417, %rd416;
	shl.b64 	%rd420, %rd419, 1;
	and.b64  	%rd421, %rd420, %rd418;
	and.b64  	%rd422, %rd421, %rd1417;
	add.s32 	%r115, %r112, 2;
	shr.u32 	%r116, %r12, %r115;
	shl.b32 	%r117, %r116, 3;
	cvt.u64.u32 	%rd423, %r117;
	and.b64  	%rd424, %rd423, 24;
	add.s64 	%rd425, %rd382, %rd424;
	ld.const.u64 	%rd426, [%rd425];
	shl.b64 	%rd427, %rd386, 1;
	or.b64  	%rd1422, %rd427, %rd426;
	shl.b64 	%rd428, %rd392, 1;
	or.b64  	%rd429, %rd428, %rd426;
	and.b64  	%rd430, %rd386, %rd1422;
	shl.b64 	%rd431, %rd430, 1;
	and.b64  	%rd432, %rd431, %rd429;
	and.b64  	%rd1421, %rd432, %rd386;
	shl.b64 	%rd433, %rd398, 1;
	or.b64  	%rd434, %rd433, %rd426;
	and.b64  	%rd435, %rd392, %rd1421;
	shl.b64 	%rd436, %rd435, 1;
	and.b64  	%rd437, %rd436, %rd434;
	and.b64  	%rd1420, %rd437, %rd392;
	shl.b64 	%rd438, %rd404, 1;
	or.b64  	%rd439, %rd438, %rd426;
	and.b64  	%rd440, %rd398, %rd1420;
	shl.b64 	%rd441, %rd440, 1;
	and.b64  	%rd442, %rd441, %rd439;
	and.b64  	%rd1419, %rd442, %rd398;
	shl.b64 	%rd443, %rd410, 1;
	or.b64  	%rd444, %rd443, %rd426;
	and.b64  	%rd445, %rd404, %rd1419;
	shl.b64 	%rd446, %rd445, 1;
	and.b64  	%rd447, %rd446, %rd444;
	and.b64  	%rd1418, %rd447, %rd404;
	shl.b64 	%rd448, %rd416, 1;
	or.b64  	%rd449, %rd448, %rd426;
	and.b64  	%rd450, %rd410, %rd1418;
	shl.b64 	%rd451, %rd450, 1;
	and.b64  	%rd452, %rd451, %rd449;
	and.b64  	%rd1417, %rd452, %rd410;
	shl.b64 	%rd453, %rd422, 1;
	or.b64  	%rd454, %rd453, %rd426;
	and.b64  	%rd455, %rd416, %rd1417;
	shl.b64 	%rd456, %rd455, 1;
	and.b64  	%rd457, %rd456, %rd454;
	and.b64  	%rd1416, %rd457, %rd416;
	sub.s32 	%r295, %r115, %r295;
	and.b32  	%r294, %r15, -2;
	setp.eq.s32 	%p6, %r295, %r294;
	@%p6 bra 	$L__BB16_9;
	bra.uni 	$L__BB16_8;
$L__BB16_9:
	and.b32  	%r118, %r15, 1;
	setp.eq.b32 	%p7, %r118, 1;
	not.pred 	%p8, %p7;
	@%p8 bra 	$L__BB16_11;
	shl.b32 	%r119, %r294, 1;
	shr.u32 	%r120, %r12, %r119;
	shl.b32 	%r121, %r120, 3;
	cvt.u64.u32 	%rd458, %r121;
	and.b64  	%rd459, %rd458, 24;
	mov.u64 	%rd460, mask_array_64;
	add.s64 	%rd461, %rd460, %rd459;
	ld.const.u64 	%rd462, [%rd461];
	shl.b64 	%rd463, %rd1422, 1;
	or.b64  	%rd40, %rd463, %rd462;
	shl.b64 	%rd464, %rd1421, 1;
	or.b64  	%rd465, %rd464, %rd462;
	and.b64  	%rd466, %rd1422, %rd40;
	shl.b64 	%rd467, %rd466, 1;
	and.b64  	%rd468, %rd467, %rd465;
	and.b64  	%rd41, %rd468, %rd1422;
	shl.b64 	%rd469, %rd1420, 1;
	or.b64  	%rd470, %rd469, %rd462;
	and.b64  	%rd471, %rd1421, %rd41;
	shl.b64 	%rd472, %rd471, 1;
	and.b64  	%rd473, %rd472, %rd470;
	and.b64  	%rd42, %rd473, %rd1421;
	shl.b64 	%rd474, %rd1419, 1;
	or.b64  	%rd475, %rd474, %rd462;
	and.b64  	%rd476, %rd1420, %rd42;
	shl.b64 	%rd477, %rd476, 1;
	and.b64  	%rd478, %rd477, %rd475;
	and.b64  	%rd43, %rd478, %rd1420;
	shl.b64 	%rd479, %rd1418, 1;
	or.b64  	%rd480, %rd479, %rd462;
	and.b64  	%rd481, %rd1419, %rd43;
	shl.b64 	%rd482, %rd481, 1;
	and.b64  	%rd483, %rd482, %rd480;
	and.b64  	%rd44, %rd483, %rd1419;
	shl.b64 	%rd484, %rd1417, 1;
	or.b64  	%rd485, %rd484, %rd462;
	and.b64  	%rd486, %rd1418, %rd44;
	shl.b64 	%rd487, %rd486, 1;
	and.b64  	%rd488, %rd487, %rd485;
	and.b64  	%rd45, %rd488, %rd1418;
	shl.b64 	%rd489, %rd1416, 1;
	or.b64  	%rd490, %rd489, %rd462;
	and.b64  	%rd491, %rd1417, %rd45;
	shl.b64 	%rd492, %rd491, 1;
	and.b64  	%rd493, %rd492, %rd490;
	and.b64  	%rd1416, %rd493, %rd1417;
	add.s32 	%r294, %r294, 1;
	mov.u64 	%rd1417, %rd45;
	mov.u64 	%rd1418, %rd44;
	mov.u64 	%rd1419, %rd43;
	mov.u64 	%rd1420, %rd42;
	mov.u64 	%rd1421, %rd41;
	mov.u64 	%rd1422, %rd40;
$L__BB16_11:
	setp.gt.u32 	%p9, %r294, 15;
	@%p9 bra 	$L__BB16_17;
$L__BB16_12:
	mov.u64 	%rd74, %rd1422;
	mov.u64 	%rd73, %rd1421;
	mov.u64 	%rd72, %rd1420;
	mov.u64 	%rd71, %rd1419;
	mov.u64 	%rd70, %rd1418;
	mov.u64 	%rd69, %rd1417;
	shl.b32 	%r122, %r294, 1;
	shr.u32 	%r123, %r12, %r122;
	shl.b32 	%r124, %r123, 3;
	cvt.u64.u32 	%rd494, %r124;
	and.b64  	%rd495, %rd494, 24;
	mov.u64 	%rd496, mask_array_64;
	add.s64 	%rd497, %rd496, %rd495;
	ld.const.u64 	%rd498, [%rd497];
	shl.b64 	%rd499, %rd74, 1;
	or.b64  	%rd1422, %rd499, %rd498;
	shl.b64 	%rd500, %rd73, 1;
	or.b64  	%rd501, %rd500, %rd498;
	and.b64  	%rd502, %rd74, %rd1422;
	shl.b64 	%rd503, %rd502, 1;
	and.b64  	%rd504, %rd503, %rd501;
	and.b64  	%rd1421, %rd504, %rd74;
	shl.b64 	%rd505, %rd72, 1;
	or.b64  	%rd506, %rd505, %rd498;
	and.b64  	%rd507, %rd73, %rd1421;
	shl.b64 	%rd508, %rd507, 1;
	and.b64  	%rd509, %rd508, %rd506;
	and.b64  	%rd1420, %rd509, %rd73;
	shl.b64 	%rd510, %rd71, 1;
	or.b64  	%rd511, %rd510, %rd498;
	and.b64  	%rd512, %rd72, %rd1420;
	shl.b64 	%rd513, %rd512, 1;
	and.b64  	%rd514, %rd513, %rd511;
	and.b64  	%rd1419, %rd514, %rd72;
	shl.b64 	%rd515, %rd70, 1;
	or.b64  	%rd516, %rd515, %rd498;
	and.b64  	%rd517, %rd71, %rd1419;
	shl.b64 	%rd518, %rd517, 1;
	and.b64  	%rd519, %rd518, %rd516;
	and.b64  	%rd1418, %rd519, %rd71;
	shl.b64 	%rd520, %rd69, 1;
	or.b64  	%rd521, %rd520, %rd498;
	and.b64  	%rd522, %rd70, %rd1418;
	shl.b64 	%rd523, %rd522, 1;
	and.b64  	%rd524, %rd523, %rd521;
	and.b64  	%rd1417, %rd524, %rd70;
	shl.b64 	%rd525, %rd1416, 1;
	or.b64  	%rd526, %rd525, %rd498;
	and.b64  	%rd527, %rd69, %rd1417;
	shl.b64 	%rd528, %rd527, 1;
	and.b64  	%rd529, %rd528, %rd526;
	and.b64  	%rd1416, %rd529, %rd69;
	ld.const.u64 	%rd530, [test_bit_64];
	and.b64  	%rd531, %rd530, %rd1416;
	setp.ne.s64 	%p10, %rd531, 0;
	@%p10 bra 	$L__BB16_16;
	ld.volatile.global.u32 	%r125, [match_count];
	ld.const.u32 	%r126, [max_match_count];
	setp.ge.u32 	%p11, %r125, %r126;
	@%p11 bra 	$L__BB16_16;
	add.s32 	%r127, %r291, %r3;
	shl.b32 	%r128, %r127, 4;
	add.s32 	%r24, %r294, %r128;
	ld.const.u32 	%r129, [character_count];
	setp.gt.u32 	%p12, %r24, %r129;
	@%p12 bra 	$L__BB16_16;
	atom.global.add.u32 	%r130, [match_count], 1;
	ld.const.u64 	%rd532, [match];
	cvta.to.global.u64 	%rd533, %rd532;
	mul.wide.u32 	%rd534, %r130, 4;
	add.s64 	%rd535, %rd533, %rd534;
	st.global.u32 	[%rd535], %r24;
$L__BB16_16:
	add.s32 	%r294, %r294, 1;
	setp.ne.s32 	%p13, %r294, 16;
	@%p13 bra 	$L__BB16_12;
$L__BB16_17:
	shl.b32 	%r131, %r291, 9;
	mov.u32 	%r132, scodon_header;
	add.s32 	%r133, %r132, %r131;
	shl.b32 	%r134, %r2, 2;
	add.s32 	%r135, %r133, %r134;
	st.shared.u32 	[%r135], %r12;
	bar.sync 	0;
	add.s32 	%r297, %r291, 1;
	setp.gt.u32 	%p14, %r297, 255;
	@%p14 bra 	$L__BB16_84;
	ld.const.u64 	%rd89, [test_bit_64];
	ld.const.u32 	%r27, [max_match_count];
	ld.const.u32 	%r28, [character_count];
	ld.const.u64 	%rd536, [match];
	cvta.to.global.u64 	%rd90, %rd536;
$L__BB16_19:
	shl.b32 	%r136, %r297, 7;
	shl.b32 	%r137, %r1, 15;
	or.b32  	%r138, %r137, %r2;
	add.s32 	%r139, %r136, %r138;
	mul.wide.u32 	%rd537, %r139, 4;
	add.s64 	%rd538, %rd31, %rd537;
	ld.global.u32 	%r30, [%rd538];
	shl.b32 	%r140, %r30, 3;
	cvt.u64.u32 	%rd539, %r140;
	and.b64  	%rd540, %rd539, 24;
	mov.u64 	%rd541, mask_array_64;
	add.s64 	%rd542, %rd541, %rd540;
	ld.const.u64 	%rd543, [%rd542];
	shl.b64 	%rd544, %rd1422, 1;
	or.b64  	%rd106, %rd544, %rd543;
	shl.b64 	%rd545, %rd1421, 1;
	or.b64  	%rd546, %rd545, %rd543;
	and.b64  	%rd547, %rd1422, %rd106;
	shl.b64 	%rd548, %rd547, 1;
	and.b64  	%rd549, %rd548, %rd546;
	and.b64  	%rd107, %rd549, %rd1422;
	shl.b64 	%rd550, %rd1420, 1;
	or.b64  	%rd551, %rd550, %rd543;
	and.b64  	%rd552, %rd1421, %rd107;
	shl.b64 	%rd553, %rd552, 1;
	and.b64  	%rd554, %rd553, %rd551;
	and.b64  	%rd108, %rd554, %rd1421;
	shl.b64 	%rd555, %rd1419, 1;
	or.b64  	%rd556, %rd555, %rd543;
	and.b64  	%rd557, %rd1420, %rd108;
	shl.b64 	%rd558, %rd557, 1;
	and.b64  	%rd559, %rd558, %rd556;
	and.b64  	%rd109, %rd559, %rd1420;
	shl.b64 	%rd560, %rd1418, 1;
	or.b64  	%rd561, %rd560, %rd543;
	and.b64  	%rd562, %rd1419, %rd109;
	shl.b64 	%rd563, %rd562, 1;
	and.b64  	%rd564, %rd563, %rd561;
	and.b64  	%rd110, %rd564, %rd1419;
	shl.b64 	%rd565, %rd1417, 1;
	or.b64  	%rd566, %rd565, %rd543;
	and.b64  	%rd567, %rd1418, %rd110;
	shl.b64 	%rd568, %rd567, 1;
	and.b64  	%rd569, %rd568, %rd566;
	and.b64  	%rd111, %rd569, %rd1418;
	shl.b64 	%rd570, %rd1416, 1;
	or.b64  	%rd571, %rd570, %rd543;
	and.b64  	%rd572, %rd1417, %rd111;
	shl.b64 	%rd573, %rd572, 1;
	and.b64  	%rd574, %rd573, %rd571;
	and.b64  	%rd112, %rd574, %rd1417;
	and.b64  	%rd575, %rd89, %rd112;
	setp.ne.s64 	%p15, %rd575, 0;
	@%p15 bra 	$L__BB16_23;
	ld.volatile.global.u32 	%r141, [match_count];
	setp.ge.u32 	%p16, %r141, %r27;
	@%p16 bra 	$L__BB16_23;
	add.s32 	%r142, %r297, %r3;
	shl.b32 	%r31, %r142, 4;
	setp.gt.u32 	%p17, %r31, %r28;
	@%p17 bra 	$L__BB16_23;
	atom.global.add.u32 	%r143, [match_count], 1;
	mul.wide.u32 	%rd576, %r143, 4;
	add.s64 	%rd577, %rd90, %rd576;
	st.global.u32 	[%rd577], %r31;
$L__BB16_23:
	shl.b32 	%r144, %r30, 1;
	cvt.u64.u32 	%rd578, %r144;
	and.b64  	%rd579, %rd578, 24;
	mov.u64 	%rd580, mask_array_64;
	add.s64 	%rd581, %rd580, %rd579;
	ld.const.u64 	%rd582, [%rd581];
	shl.b64 	%rd583, %rd106, 1;
	or.b64  	%rd113, %rd583, %rd582;
	shl.b64 	%rd584, %rd107, 1;
	or.b64  	%rd585, %rd584, %rd582;
	and.b64  	%rd586, %rd106, %rd113;
	shl.b64 	%rd587, %rd586, 1;
	and.b64  	%rd588, %rd587, %rd585;
	and.b64  	%rd114, %rd588, %rd106;
	shl.b64 	%rd589, %rd108, 1;
	or.b64  	%rd590, %rd589, %rd582;
	and.b64  	%rd591, %rd107, %rd114;
	shl.b64 	%rd592, %rd591, 1;
	and.b64  	%rd593, %rd592, %rd590;
	and.b64  	%rd115, %rd593, %rd107;
	shl.b64 	%rd594, %rd109, 1;
	or.b64  	%rd595, %rd594, %rd582;
	and.b64  	%rd596, %rd108, %rd115;
	shl.b64 	%rd597, %rd596, 1;
	and.b64  	%rd598, %rd597, %rd595;
	and.b64  	%rd116, %rd598, %rd108;
	shl.b64 	%rd599, %rd110, 1;
	or.b64  	%rd600, %rd599, %rd582;
	and.b64  	%rd601, %rd109, %rd116;
	shl.b64 	%rd602, %rd601, 1;
	and.b64  	%rd603, %rd602, %rd600;
	and.b64  	%rd117, %rd603, %rd109;
	shl.b64 	%rd604, %rd111, 1;
	or.b64  	%rd605, %rd604, %rd582;
	and.b64  	%rd606, %rd110, %rd117;
	shl.b64 	%rd607, %rd606, 1;
	and.b64  	%rd608, %rd607, %rd605;
	and.b64  	%rd118, %rd608, %rd110;
	shl.b64 	%rd609, %rd112, 1;
	or.b64  	%rd610, %rd609, %rd582;
	and.b64  	%rd611, %rd111, %rd118;
	shl.b64 	%rd612, %rd611, 1;
	and.b64  	%rd613, %rd612, %rd610;
	and.b64  	%rd119, %rd613, %rd111;
	and.b64  	%rd614, %rd89, %rd119;
	setp.ne.s64 	%p18, %rd614, 0;
	@%p18 bra 	$L__BB16_27;
	ld.volatile.global.u32 	%r145, [match_count];
	setp.ge.u32 	%p19, %r145, %r27;
	@%p19 bra 	$L__BB16_27;
	add.s32 	%r146, %r297, %r3;
	shl.b32 	%r32, %r146, 4;
	setp.ge.u32 	%p20, %r32, %r28;
	@%p20 bra 	$L__BB16_27;
	add.s32 	%r147, %r32, 1;
	atom.global.add.u32 	%r148, [match_count], 1;
	mul.wide.u32 	%rd615, %r148, 4;
	add.s64 	%rd616, %rd90, %rd615;
	st.global.u32 	[%rd616], %r147;
$L__BB16_27:
	shr.u32 	%r149, %r30, 1;
	cvt.u64.u32 	%rd617, %r149;
	and.b64  	%rd618, %rd617, 24;
	mov.u64 	%rd619, mask_array_64;
	add.s64 	%rd620, %rd619, %rd618;
	ld.const.u64 	%rd621, [%rd620];
	shl.b64 	%rd622, %rd113, 1;
	or.b64  	%rd120, %rd622, %rd621;
	shl.b64 	%rd623, %rd114, 1;
	or.b64  	%rd624, %rd623, %rd621;
	and.b64  	%rd625, %rd113, %rd120;
	shl.b64 	%rd626, %rd625, 1;
	and.b64  	%rd627, %rd626, %rd624;
	and.b64  	%rd121, %rd627, %rd113;
	shl.b64 	%rd628, %rd115, 1;
	or.b64  	%rd629, %rd628, %rd621;
	and.b64  	%rd630, %rd114, %rd121;
	shl.b64 	%rd631, %rd630, 1;
	and.b64  	%rd632, %rd631, %rd629;
	and.b64  	%rd122, %rd632, %rd114;
	shl.b64 	%rd633, %rd116, 1;
	or.b64  	%rd634, %rd633, %rd621;
	and.b64  	%rd635, %rd115, %rd122;
	shl.b64 	%rd636, %rd635, 1;
	and.b64  	%rd637, %rd636, %rd634;
	and.b64  	%rd123, %rd637, %rd115;
	shl.b64 	%rd638, %rd117, 1;
	or.b64  	%rd639, %rd638, %rd621;
	and.b64  	%rd640, %rd116, %rd123;
	shl.b64 	%rd641, %rd640, 1;
	and.b64  	%rd642, %rd641, %rd639;
	and.b64  	%rd124, %rd642, %rd116;
	shl.b64 	%rd643, %rd118, 1;
	or.b64  	%rd644, %rd643, %rd621;
	and.b64  	%rd645, %rd117, %rd124;
	shl.b64 	%rd646, %rd645, 1;
	and.b64  	%rd647, %rd646, %rd644;
	and.b64  	%rd125, %rd647, %rd117;
	shl.b64 	%rd648, %rd119, 1;
	or.b64  	%rd649, %rd648, %rd621;
	and.b64  	%rd650, %rd118, %rd125;
	shl.b64 	%rd651, %rd650, 1;
	and.b64  	%rd652, %rd651, %rd649;
	and.b64  	%rd126, %rd652, %rd118;
	and.b64  	%rd653, %rd89, %rd126;
	setp.ne.s64 	%p21, %rd653, 0;
	@%p21 bra 	$L__BB16_31;
	ld.volatile.global.u32 	%r150, [match_count];
	setp.ge.u32 	%p22, %r150, %r27;
	@%p22 bra 	$L__BB16_31;
	add.s32 	%r151, %r297, %r3;
	shl.b32 	%r152, %r151, 4;
	or.b32  	%r33, %r152, 2;
	setp.gt.u32 	%p23, %r33, %r28;
	@%p23 bra 	$L__BB16_31;
	atom.global.add.u32 	%r153, [match_count], 1;
	mul.wide.u32 	%rd654, %r153, 4;
	add.s64 	%rd655, %rd90, %rd654;
	st.global.u32 	[%rd655], %r33;
$L__BB16_31:
	shr.u32 	%r154, %r30, 3;
	cvt.u64.u32 	%rd656, %r154;
	and.b64  	%rd657, %rd656, 24;
	mov.u64 	%rd658, mask_array_64;
	add.s64 	%rd659, %rd658, %rd657;
	ld.const.u64 	%rd660, [%rd659];
	shl.b64 	%rd661, %rd120, 1;
	or.b64  	%rd127, %rd661, %rd660;
	shl.b64 	%rd662, %rd121, 1;
	or.b64  	%rd663, %rd662, %rd660;
	and.b64  	%rd664, %rd120, %rd127;
	shl.b64 	%rd665, %rd664, 1;
	and.b64  	%rd666, %rd665, %rd663;
	and.b64  	%rd128, %rd666, %rd120;
	shl.b64 	%rd667, %rd122, 1;
	or.b64  	%rd668, %rd667, %rd660;
	and.b64  	%rd669, %rd121, %rd128;
	shl.b64 	%rd670, %rd669, 1;
	and.b64  	%rd671, %rd670, %rd668;
	and.b64  	%rd129, %rd671, %rd121;
	shl.b64 	%rd672, %rd123, 1;
	or.b64  	%rd673, %rd672, %rd660;
	and.b64  	%rd674, %rd122, %rd129;
	shl.b64 	%rd675, %rd674, 1;
	and.b64  	%rd676, %rd675, %rd673;
	and.b64  	%rd130, %rd676, %rd122;
	shl.b64 	%rd677, %rd124, 1;
	or.b64  	%rd678, %rd677, %rd660;
	and.b64  	%rd679, %rd123, %rd130;
	shl.b64 	%rd680, %rd679, 1;
	and.b64  	%rd681, %rd680, %rd678;
	and.b64  	%rd131, %rd681, %rd123;
	shl.b64 	%rd682, %rd125, 1;
	or.b64  	%rd683, %rd682, %rd660;
	and.b64  	%rd684, %rd124, %rd131;
	shl.b64 	%rd685, %rd684, 1;
	and.b64  	%rd686, %rd685, %rd683;
	and.b64  	%rd132, %rd686, %rd124;
	shl.b64 	%rd687, %rd126, 1;
	or.b64  	%rd688, %rd687, %rd660;
	and.b64  	%rd689, %rd125, %rd132;
	shl.b64 	%rd690, %rd689, 1;
	and.b64  	%rd691, %rd690, %rd688;
	and.b64  	%rd133, %rd691, %rd125;
	and.b64  	%rd692, %rd89, %rd133;
	setp.ne.s64 	%p24, %rd692, 0;
	@%p24 bra 	$L__BB16_35;
	ld.volatile.global.u32 	%r155, [match_count];
	setp.ge.u32 	%p25, %r155, %r27;
	@%p25 bra 	$L__BB16_35;
	add.s32 	%r156, %r297, %r3;
	shl.b32 	%r157, %r156, 4;
	or.b32  	%r34, %r157, 3;
	setp.gt.u32 	%p26, %r34, %r28;
	@%p26 bra 	$L__BB16_35;
	atom.global.add.u32 	%r158, [match_count], 1;
	mul.wide.u32 	%rd693, %r158, 4;
	add.s64 	%rd694, %rd90, %rd693;
	st.global.u32 	[%rd694], %r34;
$L__BB16_35:
	shr.u32 	%r159, %r30, 5;
	cvt.u64.u32 	%rd695, %r159;
	and.b64  	%rd696, %rd695, 24;
	mov.u64 	%rd697, mask_array_64;
	add.s64 	%rd698, %rd697, %rd696;
	ld.const.u64 	%rd699, [%rd698];
	shl.b64 	%rd700, %rd127, 1;
	or.b64  	%rd134, %rd700, %rd699;
	shl.b64 	%rd701, %rd128, 1;
	or.b64  	%rd702, %rd701, %rd699;
	and.b64  	%rd703, %rd127, %rd134;
	shl.b64 	%rd704, %rd703, 1;
	and.b64  	%rd705, %rd704, %rd702;
	and.b64  	%rd135, %rd705, %rd127;
	shl.b64 	%rd706, %rd129, 1;
	or.b64  	%rd707, %rd706, %rd699;
	and.b64  	%rd708, %rd128, %rd135;
	shl.b64 	%rd709, %rd708, 1;
	and.b64  	%rd710, %rd709, %rd707;
	and.b64  	%rd136, %rd710, %rd128;
	shl.b64 	%rd711, %rd130, 1;
	or.b64  	%rd712, %rd711, %rd699;
	and.b64  	%rd713, %rd129, %rd136;
	shl.b64 	%rd714, %rd713, 1;
	and.b64  	%rd715, %rd714, %rd712;
	and.b64  	%rd137, %rd715, %rd129;
	shl.b64 	%rd716, %rd131, 1;
	or.b64  	%rd717, %rd716, %rd699;
	and.b64  	%rd718, %rd130, %rd137;
	shl.b64 	%rd719, %rd718, 1;
	and.b64  	%rd720, %rd719, %rd717;
	and.b64  	%rd138, %rd720, %rd130;
	shl.b64 	%rd721, %rd132, 1;
	or.b64  	%rd722, %rd721, %rd699;
	and.b64  	%rd723, %rd131, %rd138;
	shl.b64 	%rd724, %rd723, 1;
	and.b64  	%rd725, %rd724, %rd722;
	and.b64  	%rd139, %rd725, %rd131;
	shl.b64 	%rd726, %rd133, 1;
	or.b64  	%rd727, %rd726, %rd699;
	and.b64  	%rd728, %rd132, %rd139;
	shl.b64 	%rd729, %rd728, 1;
	and.b64  	%rd730, %rd729, %rd727;
	and.b64  	%rd140, %rd730, %rd132;
	and.b64  	%rd731, %rd89, %rd140;
	setp.ne.s64 	%p27, %rd731, 0;
	@%p27 bra 	$L__BB16_39;
	ld.volatile.global.u32 	%r160, [match_count];
	setp.ge.u32 	%p28, %r160, %r27;
	@%p28 bra 	$L__BB16_39;
	add.s32 	%r161, %r297, %r3;
	shl.b32 	%r162, %r161, 4;
	or.b32  	%r35, %r162, 4;
	setp.gt.u32 	%p29, %r35, %r28;
	@%p29 bra 	$L__BB16_39;
	atom.global.add.u32 	%r163, [match_count], 1;
	mul.wide.u32 	%rd732, %r163, 4;
	add.s64 	%rd733, %rd90, %rd732;
	st.global.u32 	[%rd733], %r35;
$L__BB16_39:
	shr.u32 	%r164, %r30, 7;
	cvt.u64.u32 	%rd734, %r164;
	and.b64  	%rd735, %rd734, 24;
	mov.u64 	%rd736, mask_array_64;
	add.s64 	%rd737, %rd736, %rd735;
	ld.const.u64 	%rd738, [%rd737];
	shl.b64 	%rd739, %rd134, 1;
	or.b64  	%rd141, %rd739, %rd738;
	shl.b64 	%rd740, %rd135, 1;
	or.b64  	%rd741, %rd740, %rd738;
	and.b64  	%rd742, %rd134, %rd141;
	shl.b64 	%rd743, %rd742, 1;
	and.b64  	%rd744, %rd743, %rd741;
	and.b64  	%rd142, %rd744, %rd134;
	shl.b64 	%rd745, %rd136, 1;
	or.b64  	%rd746, %rd745, %rd738;
	and.b64  	%rd747, %rd135, %rd142;
	shl.b64 	%rd748, %rd747, 1;
	and.b64  	%rd749, %rd748, %rd746;
	and.b64  	%rd143, %rd749, %rd135;
	shl.b64 	%rd750, %rd137, 1;
	or.b64  	%rd751, %rd750, %rd738;
	and.b64  	%rd752, %rd136, %rd143;
	shl.b64 	%rd753, %rd752, 1;
	and.b64  	%rd754, %rd753, %rd751;
	and.b64  	%rd144, %rd754, %rd136;
	shl.b64 	%rd755, %rd138, 1;
	or.b64  	%rd756, %rd755, %rd738;
	and.b64  	%rd757, %rd137, %rd144;
	shl.b64 	%rd758, %rd757, 1;
	and.b64  	%rd759, %rd758, %rd756;
	and.b64  	%rd145, %rd759, %rd137;
	shl.b64 	%rd760, %rd139, 1;
	or.b64  	%rd761, %rd760, %rd738;
	and.b64  	%rd762, %rd138, %rd145;
	shl.b64 	%rd763, %rd762, 1;
	and.b64  	%rd764, %rd763, %rd761;
	and.b64  	%rd146, %rd764, %rd138;
	shl.b64 	%rd765, %rd140, 1;
	or.b64  	%rd766, %rd765, %rd738;
	and.b64  	%rd767, %rd139, %rd146;
	shl.b64 	%rd768, %rd767, 1;
	and.b64  	%rd769, %rd768, %rd766;
	and.b64  	%rd147, %rd769, %rd139;
	and.b64  	%rd770, %rd89, %rd147;
	setp.ne.s64 	%p30, %rd770, 0;
	@%p30 bra 	$L__BB16_43;
	ld.volatile.global.u32 	%r165, [match_count];
	setp.ge.u32 	%p31, %r165, %r27;
	@%p31 bra 	$L__BB16_43;
	add.s32 	%r166, %r297, %r3;
	shl.b32 	%r167, %r166, 4;
	or.b32  	%r36, %r167, 5;
	setp.gt.u32 	%p32, %r36, %r28;
	@%p32 bra 	$L__BB16_43;
	atom.global.add.u32 	%r168, [match_count], 1;
	mul.wide.u32 	%rd771, %r168, 4;
	add.s64 	%rd772, %rd90, %rd771;
	st.global.u32 	[%rd772], %r36;
$L__BB16_43:
	shr.u32 	%r169, %r30, 9;
	cvt.u64.u32 	%rd773, %r169;
	and.b64  	%rd774, %rd773, 24;
	mov.u64 	%rd775, mask_array_64;
	add.s64 	%rd776, %rd775, %rd774;
	ld.const.u64 	%rd777, [%rd776];
	shl.b64 	%rd778, %rd141, 1;
	or.b64  	%rd148, %rd778, %rd777;
	shl.b64 	%rd779, %rd142, 1;
	or.b64  	%rd780, %rd779, %rd777;
	and.b64  	%rd781, %rd141, %rd148;
	shl.b64 	%rd782, %rd781, 1;
	and.b64  	%rd783, %rd782, %rd780;
	and.b64  	%rd149, %rd783, %rd141;
	shl.b64 	%rd784, %rd143, 1;
	or.b64  	%rd785, %rd784, %rd777;
	and.b64  	%rd786, %rd142, %rd149;
	shl.b64 	%rd787, %rd786, 1;
	and.b64  	%rd788, %rd787, %rd785;
	and.b64  	%rd150, %rd788, %rd142;
	shl.b64 	%rd789, %rd144, 1;
	or.b64  	%rd790, %rd789, %rd777;
	and.b64  	%rd791, %rd143, %rd150;
	shl.b64 	%rd792, %rd791, 1;
	and.b64  	%rd793, %rd792, %rd790;
	and.b64  	%rd151, %rd793, %rd143;
	shl.b64 	%rd794, %rd145, 1;
	or.b64  	%rd795, %rd794, %rd777;
	and.b64  	%rd796, %rd144, %rd151;
	shl.b64 	%rd797, %rd796, 1;
	and.b64  	%rd798, %rd797, %rd795;
	and.b64  	%rd152, %rd798, %rd144;
	shl.b64 	%rd799, %rd146, 1;
	or.b64  	%rd800, %rd799, %rd777;
	and.b64  	%rd801, %rd145, %rd152;
	shl.b64 	%rd802, %rd801, 1;
	and.b64  	%rd803, %rd802, %rd800;
	and.b64  	%rd153, %rd803, %rd145;
	shl.b64 	%rd804, %rd147, 1;
	or.b64  	%rd805, %rd804, %rd777;
	and.b64  	%rd806, %rd146, %rd153;
	shl.b64 	%rd807, %rd806, 1;
	and.b64  	%rd808, %rd807, %rd805;
	and.b64  	%rd154, %rd808, %rd146;
	and.b64  	%rd809, %rd89, %rd154;
	setp.ne.s64 	%p33, %rd809, 0;
	@%p33 bra 	$L__BB16_47;
	ld.volatile.global.u32 	%r170, [match_count];
	setp.ge.u32 	%p34, %r170, %r27;
	@%p34 bra 	$L__BB16_47;
	add.s32 	%r171, %r297, %r3;
	shl.b32 	%r172, %r171, 4;
	or.b32  	%r37, %r172, 6;
	setp.gt.u32 	%p35, %r37, %r28;
	@%p35 bra 	$L__BB16_47;
	atom.global.add.u32 	%r173, [match_count], 1;
	mul.wide.u32 	%rd810, %r173, 4;
	add.s64 	%rd811, %rd90, %rd810;
	st.global.u32 	[%rd811], %r37;
$L__BB16_47:
	shr.u32 	%r174, %r30, 11;
	cvt.u64.u32 	%rd812, %r174;
	and.b64  	%rd813, %rd812, 24;
	mov.u64 	%rd814, mask_array_64;
	add.s64 	%rd815, %rd814, %rd813;
	ld.const.u64 	%rd816, [%rd815];
	shl.b64 	%rd817, %rd148, 1;
	or.b64  	%rd155, %rd817, %rd816;
	shl.b64 	%rd818, %rd149, 1;
	or.b64  	%rd819, %rd818, %rd816;
	and.b64  	%rd820, %rd148, %rd155;
	shl.b64 	%rd821, %rd820, 1;
	and.b64  	%rd822, %rd821, %rd819;
	and.b64  	%rd156, %rd822, %rd148;
	shl.b64 	%rd823, %rd150, 1;
	or.b64  	%rd824, %rd823, %rd816;
	and.b64  	%rd825, %rd149, %rd156;
	shl.b64 	%rd826, %rd825, 1;
	and.b64  	%rd827, %rd826, %rd824;
	and.b64  	%rd157, %rd827, %rd149;
	shl.b64 	%rd828, %rd151, 1;
	or.b64  	%rd829, %rd828, %rd816;
	and.b64  	%rd830, %rd150, %rd157;
	shl.b64 	%rd831, %rd830, 1;
	and.b64  	%rd832, %rd831, %rd829;
	and.b64  	%rd158, %rd832, %rd150;
	shl.b64 	%rd833, %rd152, 1;
	or.b64  	%rd834, %rd833, %rd816;
	and.b64  	%rd835, %rd151, %rd158;
	shl.b64 	%rd836, %rd835, 1;
	and.b64  	%rd837, %rd836, %rd834;
	and.b64  	%rd159, %rd837, %rd151;
	shl.b64 	%rd838, %rd153, 1;
	or.b64  	%rd839, %rd838, %rd816;
	and.b64  	%rd840, %rd152, %rd159;
	shl.b64 	%rd841, %rd840, 1;
	and.b64  	%rd842, %rd841, %rd839;
	and.b64  	%rd160, %rd842, %rd152;
	shl.b64 	%rd843, %rd154, 1;
	or.b64  	%rd844, %rd843, %rd816;
	and.b64  	%rd845, %rd153, %rd160;
	shl.b64 	%rd846, %rd845, 1;
	and.b64  	%rd847, %rd846, %rd844;
	and.b64  	%rd161, %rd847, %rd153;
	and.b64  	%rd848, %rd89, %rd161;
	setp.ne.s64 	%p36, %rd848, 0;
	@%p36 bra 	$L__BB16_51;
	ld.volatile.global.u32 	%r175, [match_count];
	setp.ge.u32 	%p37, %r175, %r27;
	@%p37 bra 	$L__BB16_51;
	add.s32 	%r176, %r297, %r3;
	shl.b32 	%r177, %r176, 4;
	or.b32  	%r38, %r177, 7;
	setp.gt.u32 	%p38, %r38, %r28;
	@%p38 bra 	$L__BB16_51;
	atom.global.add.u32 	%r178, [match_count], 1;
	mul.wide.u32 	%rd849, %r178, 4;
	add.s64 	%rd850, %rd90, %rd849;
	st.global.u32 	[%rd850], %r38;
$L__BB16_51:
	shr.u32 	%r179, %r30, 13;
	cvt.u64.u32 	%rd851, %r179;
	and.b64  	%rd852, %rd851, 24;
	mov.u64 	%rd853, mask_array_64;
	add.s64 	%rd854, %rd853, %rd852;
	ld.const.u64 	%rd855, [%rd854];
	shl.b64 	%rd856, %rd155, 1;
	or.b64  	%rd162, %rd856, %rd855;
	shl.b64 	%rd857, %rd156, 1;
	or.b64  	%rd858, %rd857, %rd855;
	and.b64  	%rd859, %rd155, %rd162;
	shl.b64 	%rd860, %rd859, 1;
	and.b64  	%rd861, %rd860, %rd858;
	and.b64  	%rd163, %rd861, %rd155;
	shl.b64 	%rd862, %rd157, 1;
	or.b64  	%rd863, %rd862, %rd855;
	and.b64  	%rd864, %rd156, %rd163;
	shl.b64 	%rd865, %rd864, 1;
	and.b64  	%rd866, %rd865, %rd863;
	and.b64  	%rd164, %rd866, %rd156;
	shl.b64 	%rd867, %rd158, 1;
	or.b64  	%rd868, %rd867, %rd855;
	and.b64  	%rd869, %rd157, %rd164;
	shl.b64 	%rd870, %rd869, 1;
	and.b64  	%rd871, %rd870, %rd868;
	and.b64  	%rd165, %rd871, %rd157;
	shl.b64 	%rd872, %rd159, 1;
	or.b64  	%rd873, %rd872, %rd855;
	and.b64  	%rd874, %rd158, %rd165;
	shl.b64 	%rd875, %rd874, 1;
	and.b64  	%rd876, %rd875, %rd873;
	and.b64  	%rd166, %rd876, %rd158;
	shl.b64 	%rd877, %rd160, 1;
	or.b64  	%rd878, %rd877, %rd855;
	and.b64  	%rd879, %rd159, %rd166;
	shl.b64 	%rd880, %rd879, 1;
	and.b64  	%rd881, %rd880, %rd878;
	and.b64  	%rd167, %rd881, %rd159;
	shl.b64 	%rd882, %rd161, 1;
	or.b64  	%rd883, %rd882, %rd855;
	and.b64  	%rd884, %rd160, %rd167;
	shl.b64 	%rd885, %rd884, 1;
	and.b64  	%rd886, %rd885, %rd883;
	and.b64  	%rd168, %rd886, %rd160;
	and.b64  	%rd887, %rd89, %rd168;
	setp.ne.s64 	%p39, %rd887, 0;
	@%p39 bra 	$L__BB16_55;
	ld.volatile.global.u32 	%r180, [match_count];
	setp.ge.u32 	%p40, %r180, %r27;
	@%p40 bra 	$L__BB16_55;
	add.s32 	%r181, %r297, %r3;
	shl.b32 	%r182, %r181, 4;
	or.b32  	%r39, %r182, 8;
	setp.gt.u32 	%p41, %r39, %r28;
	@%p41 bra 	$L__BB16_55;
	atom.global.add.u32 	%r183, [match_count], 1;
	mul.wide.u32 	%rd888, %r183, 4;
	add.s64 	%rd889, %rd90, %rd888;
	st.global.u32 	[%rd889], %r39;
$L__BB16_55:
	shr.u32 	%r184, %r30, 15;
	cvt.u64.u32 	%rd890, %r184;
	and.b64  	%rd891, %rd890, 24;
	mov.u64 	%rd892, mask_array_64;
	add.s64 	%rd893, %rd892, %rd891;
	ld.const.u64 	%rd894, [%rd893];
	shl.b64 	%rd895, %rd162, 1;
	or.b64  	%rd169, %rd895, %rd894;
	shl.b64 	%rd896, %rd163, 1;
	or.b64  	%rd897, %rd896, %rd894;
	and.b64  	%rd898, %rd162, %rd169;
	shl.b64 	%rd899, %rd898, 1;
	and.b64  	%rd900, %rd899, %rd897;
	and.b64  	%rd170, %rd900, %rd162;
	shl.b64 	%rd901, %rd164, 1;
	or.b64  	%rd902, %rd901, %rd894;
	and.b64  	%rd903, %rd163, %rd170;
	shl.b64 	%rd904, %rd903, 1;
	and.b64  	%rd905, %rd904, %rd902;
	and.b64  	%rd171, %rd905, %rd163;
	shl.b64 	%rd906, %rd165, 1;
	or.b64  	%rd907, %rd906, %rd894;
	and.b64  	%rd908, %rd164, %rd171;
	shl.b64 	%rd909, %rd908, 1;
	and.b64  	%rd910, %rd909, %rd907;
	and.b64  	%rd172, %rd910, %rd164;
	shl.b64 	%rd911, %rd166, 1;
	or.b64  	%rd912, %rd911, %rd894;
	and.b64  	%rd913, %rd165, %rd172;
	shl.b64 	%rd914, %rd913, 1;
	and.b64  	%rd915, %rd914, %rd912;
	and.b64  	%rd173, %rd915, %rd165;
	shl.b64 	%rd916, %rd167, 1;
	or.b64  	%rd917, %rd916, %rd894;
	and.b64  	%rd918, %rd166, %rd173;
	shl.b64 	%rd919, %rd918, 1;
	and.b64  	%rd920, %rd919, %rd917;
	and.b64  	%rd174, %rd920, %rd166;
	shl.b64 	%rd921, %rd168, 1;
	or.b64  	%rd922, %rd921, %rd894;
	and.b64  	%rd923, %rd167, %rd174;
	shl.b64 	%rd924, %rd923, 1;
	and.b64  	%rd925, %rd924, %rd922;
	and.b64  	%rd175, %rd925, %rd167;
	and.b64  	%rd926, %rd89, %rd175;
	setp.ne.s64 	%p42, %rd926, 0;
	@%p42 bra 	$L__BB16_59;
	ld.volatile.global.u32 	%r185, [match_count];
	setp.ge.u32 	%p43, %r185, %r27;
	@%p43 bra 	$L__BB16_59;
	add.s32 	%r186, %r297, %r3;
	shl.b32 	%r187, %r186, 4;
	or.b32  	%r40, %r187, 9;
	setp.gt.u32 	%p44, %r40, %r28;
	@%p44 bra 	$L__BB16_59;
	atom.global.add.u32 	%r188, [match_count], 1;
	mul.wide.u32 	%rd927, %r188, 4;
	add.s64 	%rd928, %rd90, %rd927;
	st.global.u32 	[%rd928], %r40;
$L__BB16_59:
	shr.u32 	%r189, %r30, 17;
	cvt.u64.u32 	%rd929, %r189;
	and.b64  	%rd930, %rd929, 24;
	mov.u64 	%rd931, mask_array_64;
	add.s64 	%rd932, %rd931, %rd930;
	ld.const.u64 	%rd933, [%rd932];
	shl.b64 	%rd934, %rd169, 1;
	or.b64  	%rd176, %rd934, %rd933;
	shl.b64 	%rd935, %rd170, 1;
	or.b64  	%rd936, %rd935, %rd933;
	and.b64  	%rd937, %rd169, %rd176;
	shl.b64 	%rd938, %rd937, 1;
	and.b64  	%rd939, %rd938, %rd936;
	and.b64  	%rd177, %rd939, %rd169;
	shl.b64 	%rd940, %rd171, 1;
	or.b64  	%rd941, %rd940, %rd933;
	and.b64  	%rd942, %rd170, %rd177;
	shl.b64 	%rd943, %rd942, 1;
	and.b64  	%rd944, %rd943, %rd941;
	and.b64  	%rd178, %rd944, %rd170;
	shl.b64 	%rd945, %rd172, 1;
	or.b64  	%rd946, %rd945, %rd933;
	and.b64  	%rd947, %rd171, %rd178;
	shl.b64 	%rd948, %rd947, 1;
	and.b64  	%rd949, %rd948, %rd946;
	and.b64  	%rd179, %rd949, %rd171;
	shl.b64 	%rd950, %rd173, 1;
	or.b64  	%rd951, %rd950, %rd933;
	and.b64  	%rd952, %rd172, %rd179;
	shl.b64 	%rd953, %rd952, 1;
	and.b64  	%rd954, %rd953, %rd951;
	and.b64  	%rd180, %rd954, %rd172;
	shl.b64 	%rd955, %rd174, 1;
	or.b64  	%rd956, %rd955, %rd933;
	and.b64  	%rd957, %rd173, %rd180;
	shl.b64 	%rd958, %rd957, 1;
	and.b64  	%rd959, %rd958, %rd956;
	and.b64  	%rd181, %rd959, %rd173;
	shl.b64 	%rd960, %rd175, 1;
	or.b64  	%rd961, %rd960, %rd933;
	and.b64  	%rd962, %rd174, %rd181;
	shl.b64 	%rd963, %rd962, 1;
	and.b64  	%rd964, %rd963, %rd961;
	and.b64  	%rd182, %rd964, %rd174;
	and.b64  	%rd965, %rd89, %rd182;
	setp.ne.s64 	%p45, %rd965, 0;
	@%p45 bra 	$L__BB16_63;
	ld.volatile.global.u32 	%r190, [match_count];
	setp.ge.u32 	%p46, %r190, %r27;
	@%p46 bra 	$L__BB16_63;
	add.s32 	%r191, %r297, %r3;
	shl.b32 	%r192, %r191, 4;
	or.b32  	%r41, %r192, 10;
	setp.gt.u32 	%p47, %r41, %r28;
	@%p47 bra 	$L__BB16_63;
	atom.global.add.u32 	%r193, [match_count], 1;
	mul.wide.u32 	%rd966, %r193, 4;
	add.s64 	%rd967, %rd90, %rd966;
	st.global.u32 	[%rd967], %r41;
$L__BB16_63:
	shr.u32 	%r194, %r30, 19;
	cvt.u64.u32 	%rd968, %r194;
	and.b64  	%rd969, %rd968, 24;
	mov.u64 	%rd970, mask_array_64;
	add.s64 	%rd971, %rd970, %rd969;
	ld.const.u64 	%rd972, [%rd971];
	shl.b64 	%rd973, %rd176, 1;
	or.b64  	%rd183, %rd973, %rd972;
	shl.b64 	%rd974, %rd177, 1;
	or.b64  	%rd975, %rd974, %rd972;
	and.b64  	%rd976, %rd176, %rd183;
	shl.b64 	%rd977, %rd976, 1;
	and.b64  	%rd978, %rd977, %rd975;
	and.b64  	%rd184, %rd978, %rd176;
	shl.b64 	%rd979, %rd178, 1;
	or.b64  	%rd980, %rd979, %rd972;
	and.b64  	%rd981, %rd177, %rd184;
	shl.b64 	%rd982, %rd981, 1;
	and.b64  	%rd983, %rd982, %rd980;
	and.b64  	%rd185, %rd983, %rd177;
	shl.b64 	%rd984, %rd179, 1;
	or.b64  	%rd985, %rd984, %rd972;
	and.b64  	%rd986, %rd178, %rd185;
	shl.b64 	%rd987, %rd986, 1;
	and.b64  	%rd988, %rd987, %rd985;
	and.b64  	%rd186, %rd988, %rd178;
	shl.b64 	%rd989, %rd180, 1;
	or.b64  	%rd990, %rd989, %rd972;
	and.b64  	%rd991, %rd179, %rd186;
	shl.b64 	%rd992, %rd991, 1;
	and.b64  	%rd993, %rd992, %rd990;
	and.b64  	%rd187, %rd993, %rd179;
	shl.b64 	%rd994, %rd181, 1;
	or.b64  	%rd995, %rd994, %rd972;
	and.b64  	%rd996, %rd180, %rd187;
	shl.b64 	%rd997, %rd996, 1;
	and.b64  	%rd998, %rd997, %rd995;
	and.b64  	%rd188, %rd998, %rd180;
	shl.b64 	%rd999, %rd182, 1;
	or.b64  	%rd1000, %rd999, %rd972;
	and.b64  	%rd1001, %rd181, %rd188;
	shl.b64 	%rd1002, %rd1001, 1;
	and.b64  	%rd1003, %rd1002, %rd1000;
	and.b64  	%rd189, %rd1003, %rd181;
	and.b64  	%rd1004, %rd89, %rd189;
	setp.ne.s64 	%p48, %rd1004, 0;
	@%p48 bra 	$L__BB16_67;
	ld.volatile.global.u32 	%r195, [match_count];
	setp.ge.u32 	%p49, %r195, %r27;
	@%p49 bra 	$L__BB16_67;
	add.s32 	%r196, %r297, %r3;
	shl.b32 	%r197, %r196, 4;
	or.b32  	%r42, %r197, 11;
	setp.gt.u32 	%p50, %r42, %r28;
	@%p50 bra 	$L__BB16_67;
	atom.global.add.u32 	%r198, [match_count], 1;
	mul.wide.u32 	%rd1005, %r198, 4;
	add.s64 	%rd1006, %rd90, %rd1005;
	st.global.u32 	[%rd1006], %r42;
$L__BB16_67:
	shr.u32 	%r199, %r30, 21;
	cvt.u64.u32 	%rd1007, %r199;
	and.b64  	%rd1008, %rd1007, 24;
	mov.u64 	%rd1009, mask_array_64;
	add.s64 	%rd1010, %rd1009, %rd1008;
	ld.const.u64 	%rd1011, [%rd1010];
	shl.b64 	%rd1012, %rd183, 1;
	or.b64  	%rd190, %rd1012, %rd1011;
	shl.b64 	%rd1013, %rd184, 1;
	or.b64  	%rd1014, %rd1013, %rd1011;
	and.b64  	%rd1015, %rd183, %rd190;
	shl.b64 	%rd1016, %rd1015, 1;
	and.b64  	%rd1017, %rd1016, %rd1014;
	and.b64  	%rd191, %rd1017, %rd183;
	shl.b64 	%rd1018, %rd185, 1;
	or.b64  	%rd1019, %rd1018, %rd1011;
	and.b64  	%rd1020, %rd184, %rd191;
	shl.b64 	%rd1021, %rd1020, 1;
	and.b64  	%rd1022, %rd1021, %rd1019;
	and.b64  	%rd192, %rd1022, %rd184;
	shl.b64 	%rd1023, %rd186, 1;
	or.b64  	%rd1024, %rd1023, %rd1011;
	and.b64  	%rd1025, %rd185, %rd192;
	shl.b64 	%rd1026, %rd1025, 1;
	and.b64  	%rd1027, %rd1026, %rd1024;
	and.b64  	%rd193, %rd1027, %rd185;
	shl.b64 	%rd1028, %rd187, 1;
	or.b64  	%rd1029, %rd1028, %rd1011;
	and.b64  	%rd1030, %rd186, %rd193;
	shl.b64 	%rd1031, %rd1030, 1;
	and.b64  	%rd1032, %rd1031, %rd1029;
	and.b64  	%rd194, %rd1032, %rd186;
	shl.b64 	%rd1033, %rd188, 1;
	or.b64  	%rd1034, %rd1033, %rd1011;
	and.b64  	%rd1035, %rd187, %rd194;
	shl.b64 	%rd1036, %rd1035, 1;
	and.b64  	%rd1037, %rd1036, %rd1034;
	and.b64  	%rd195, %rd1037, %rd187;
	shl.b64 	%rd1038, %rd189, 1;
	or.b64  	%rd1039, %rd1038, %rd1011;
	and.b64  	%rd1040, %rd188, %rd195;
	shl.b64 	%rd1041, %rd1040, 1;
	and.b64  	%rd1042, %rd1041, %rd1039;
	and.b64  	%rd196, %rd1042, %rd188;
	and.b64  	%rd1043, %rd89, %rd196;
	setp.ne.s64 	%p51, %rd1043, 0;
	@%p51 bra 	$L__BB16_71;
	ld.volatile.global.u32 	%r200, [match_count];
	setp.ge.u32 	%p52, %r200, %r27;
	@%p52 bra 	$L__BB16_71;
	add.s32 	%r201, %r297, %r3;
	shl.b32 	%r202, %r201, 4;
	or.b32  	%r43, %r202, 12;
	setp.gt.u32 	%p53, %r43, %r28;
	@%p53 bra 	$L__BB16_71;
	atom.global.add.u32 	%r203, [match_count], 1;
	mul.wide.u32 	%rd1044, %r203, 4;
	add.s64 	%rd1045, %rd90, %rd1044;
	st.global.u32 	[%rd1045], %r43;
$L__BB16_71:
	shr.u32 	%r204, %r30, 23;
	cvt.u64.u32 	%rd1046, %r204;
	and.b64  	%rd1047, %rd1046, 24;
	mov.u64 	%rd1048, mask_array_64;
	add.s64 	%rd1049, %rd1048, %rd1047;
	ld.const.u64 	%rd1050, [%rd1049];
	shl.b64 	%rd1051, %rd190, 1;
	or.b64  	%rd197, %rd1051, %rd1050;
	shl.b64 	%rd1052, %rd191, 1;
	or.b64  	%rd1053, %rd1052, %rd1050;
	and.b64  	%rd1054, %rd190, %rd197;
	shl.b64 	%rd1055, %rd1054, 1;
	and.b64  	%rd1056, %rd1055, %rd1053;
	and.b64  	%rd198, %rd1056, %rd190;
	shl.b64 	%rd1057, %rd192, 1;
	or.b64  	%rd1058, %rd1057, %rd1050;
	and.b64  	%rd1059, %rd191, %rd198;
	shl.b64 	%rd1060, %rd1059, 1;
	and.b64  	%rd1061, %rd1060, %rd1058;
	and.b64  	%rd199, %rd1061, %rd191;
	shl.b64 	%rd1062, %rd193, 1;
	or.b64  	%rd1063, %rd1062, %rd1050;
	and.b64  	%rd1064, %rd192, %rd199;
	shl.b64 	%rd1065, %rd1064, 1;
	and.b64  	%rd1066, %rd1065, %rd1063;
	and.b64  	%rd200, %rd1066, %rd192;
	shl.b64 	%rd1067, %rd194, 1;
	or.b64  	%rd1068, %rd1067, %rd1050;
	and.b64  	%rd1069, %rd193, %rd200;
	shl.b64 	%rd1070, %rd1069, 1;
	and.b64  	%rd1071, %rd1070, %rd1068;
	and.b64  	%rd201, %rd1071, %rd193;
	shl.b64 	%rd1072, %rd195, 1;
	or.b64  	%rd1073, %rd1072, %rd1050;
	and.b64  	%rd1074, %rd194, %rd201;
	shl.b64 	%rd1075, %rd1074, 1;
	and.b64  	%rd1076, %rd1075, %rd1073;
	and.b64  	%rd202, %rd1076, %rd194;
	shl.b64 	%rd1077, %rd196, 1;
	or.b64  	%rd1078, %rd1077, %rd1050;
	and.b64  	%rd1079, %rd195, %rd202;
	shl.b64 	%rd1080, %rd1079, 1;
	and.b64  	%rd1081, %rd1080, %rd1078;
	and.b64  	%rd203, %rd1081, %rd195;
	and.b64  	%rd1082, %rd89, %rd203;
	setp.ne.s64 	%p54, %rd1082, 0;
	@%p54 bra 	$L__BB16_75;
	ld.volatile.global.u32 	%r205, [match_count];
	setp.ge.u32 	%p55, %r205, %r27;
	@%p55 bra 	$L__BB16_75;
	add.s32 	%r206, %r297, %r3;
	shl.b32 	%r207, %r206, 4;
	or.b32  	%r44, %r207, 13;
	setp.gt.u32 	%p56, %r44, %r28;
	@%p56 bra 	$L__BB16_75;
	atom.global.add.u32 	%r208, [match_count], 1;
	mul.wide.u32 	%rd1083, %r208, 4;
	add.s64 	%rd1084, %rd90, %rd1083;
	st.global.u32 	[%rd1084], %r44;
$L__BB16_75:
	shr.u32 	%r209, %r30, 25;
	cvt.u64.u32 	%rd1085, %r209;
	and.b64  	%rd1086, %rd1085, 24;
	mov.u64 	%rd1087, mask_array_64;
	add.s64 	%rd1088, %rd1087, %rd1086;
	ld.const.u64 	%rd1089, [%rd1088];
	shl.b64 	%rd1090, %rd197, 1;
	or.b64  	%rd204, %rd1090, %rd1089;
	shl.b64 	%rd1091, %rd198, 1;
	or.b64  	%rd1092, %rd1091, %rd1089;
	and.b64  	%rd1093, %rd197, %rd204;
	shl.b64 	%rd1094, %rd1093, 1;
	and.b64  	%rd1095, %rd1094, %rd1092;
	and.b64  	%rd205, %rd1095, %rd197;
	shl.b64 	%rd1096, %rd199, 1;
	or.b64  	%rd1097, %rd1096, %rd1089;
	and.b64  	%rd1098, %rd198, %rd205;
	shl.b64 	%rd1099, %rd1098, 1;
	and.b64  	%rd1100, %rd1099, %rd1097;
	and.b64  	%rd206, %rd1100, %rd198;
	shl.b64 	%rd1101, %rd200, 1;
	or.b64  	%rd1102, %rd1101, %rd1089;
	and.b64  	%rd1103, %rd199, %rd206;
	shl.b64 	%rd1104, %rd1103, 1;
	and.b64  	%rd1105, %rd1104, %rd1102;
	and.b64  	%rd207, %rd1105, %rd199;
	shl.b64 	%rd1106, %rd201, 1;
	or.b64  	%rd1107, %rd1106, %rd1089;
	and.b64  	%rd1108, %rd200, %rd207;
	shl.b64 	%rd1109, %rd1108, 1;
	and.b64  	%rd1110, %rd1109, %rd1107;
	and.b64  	%rd208, %rd1110, %rd200;
	shl.b64 	%rd1111, %rd202, 1;
	or.b64  	%rd1112, %rd1111, %rd1089;
	and.b64  	%rd1113, %rd201, %rd208;
	shl.b64 	%rd1114, %rd1113, 1;
	and.b64  	%rd1115, %rd1114, %rd1112;
	and.b64  	%rd209, %rd1115, %rd201;
	shl.b64 	%rd1116, %rd203, 1;
	or.b64  	%rd1117, %rd1116, %rd1089;
	and.b64  	%rd1118, %rd202, %rd209;
	shl.b64 	%rd1119, %rd1118, 1;
	and.b64  	%rd1120, %rd1119, %rd1117;
	and.b64  	%rd210, %rd1120, %rd202;
	and.b64  	%rd1121, %rd89, %rd210;
	setp.ne.s64 	%p57, %rd1121, 0;
	@%p57 bra 	$L__BB16_79;
	ld.volatile.global.u32 	%r210, [match_count];
	setp.ge.u32 	%p58, %r210, %r27;
	@%p58 bra 	$L__BB16_79;
	add.s32 	%r211, %r297, %r3;
	shl.b32 	%r212, %r211, 4;
	or.b32  	%r45, %r212, 14;
	setp.gt.u32 	%p59, %r45, %r28;
	@%p59 bra 	$L__BB16_79;
	atom.global.add.u32 	%r213, [match_count], 1;
	mul.wide.u32 	%rd1122, %r213, 4;
	add.s64 	%rd1123, %rd90, %rd1122;
	st.global.u32 	[%rd1123], %r45;
$L__BB16_79:
	shr.u32 	%r214, %r30, 30;
	mul.wide.u32 	%rd1124, %r214, 8;
	mov.u64 	%rd1125, mask_array_64;
	add.s64 	%rd1126, %rd1125, %rd1124;
	ld.const.u64 	%rd1127, [%rd1126];
	shl.b64 	%rd1128, %rd204, 1;
	or.b64  	%rd1422, %rd1128, %rd1127;
	shl.b64 	%rd1129, %rd205, 1;
	or.b64  	%rd1130, %rd1129, %rd1127;
	and.b64  	%rd1131, %rd204, %rd1422;
	shl.b64 	%rd1132, %rd1131, 1;
	and.b64  	%rd1133, %rd1132, %rd1130;
	and.b64  	%rd1421, %rd1133, %rd204;
	shl.b64 	%rd1134, %rd206, 1;
	or.b64  	%rd1135, %rd1134, %rd1127;
	and.b64  	%rd1136, %rd205, %rd1421;
	shl.b64 	%rd1137, %rd1136, 1;
	and.b64  	%rd1138, %rd1137, %rd1135;
	and.b64  	%rd1420, %rd1138, %rd205;
	shl.b64 	%rd1139, %rd207, 1;
	or.b64  	%rd1140, %rd1139, %rd1127;
	and.b64  	%rd1141, %rd206, %rd1420;
	shl.b64 	%rd1142, %rd1141, 1;
	and.b64  	%rd1143, %rd1142, %rd1140;
	and.b64  	%rd1419, %rd1143, %rd206;
	shl.b64 	%rd1144, %rd208, 1;
	or.b64  	%rd1145, %rd1144, %rd1127;
	and.b64  	%rd1146, %rd207, %rd1419;
	shl.b64 	%rd1147, %rd1146, 1;
	and.b64  	%rd1148, %rd1147, %rd1145;
	and.b64  	%rd1418, %rd1148, %rd207;
	shl.b64 	%rd1149, %rd209, 1;
	or.b64  	%rd1150, %rd1149, %rd1127;
	and.b64  	%rd1151, %rd208, %rd1418;
	shl.b64 	%rd1152, %rd1151, 1;
	and.b64  	%rd1153, %rd1152, %rd1150;
	and.b64  	%rd1417, %rd1153, %rd208;
	shl.b64 	%rd1154, %rd210, 1;
	or.b64  	%rd1155, %rd1154, %rd1127;
	and.b64  	%rd1156, %rd209, %rd1417;
	shl.b64 	%rd1157, %rd1156, 1;
	and.b64  	%rd1158, %rd1157, %rd1155;
	and.b64  	%rd1416, %rd1158, %rd209;
	and.b64  	%rd1159, %rd89, %rd1416;
	setp.ne.s64 	%p60, %rd1159, 0;
	@%p60 bra 	$L__BB16_83;
	ld.volatile.global.u32 	%r215, [match_count];
	setp.ge.u32 	%p61, %r215, %r27;
	@%p61 bra 	$L__BB16_83;
	add.s32 	%r216, %r297, %r3;
	shl.b32 	%r217, %r216, 4;
	or.b32  	%r46, %r217, 15;
	setp.gt.u32 	%p62, %r46, %r28;
	@%p62 bra 	$L__BB16_83;
	atom.global.add.u32 	%r218, [match_count], 1;
	mul.wide.u32 	%rd1160, %r218, 4;
	add.s64 	%rd1161, %rd90, %rd1160;
	st.global.u32 	[%rd1161], %r46;
$L__BB16_83:
	add.s32 	%r297, %r297, 1;
	setp.eq.s32 	%p63, %r297, 256;
	@%p63 bra 	$L__BB16_84;
	bra.uni 	$L__BB16_19;
$L__BB16_84:
	setp.eq.s32 	%p64, %r4, 1;
	mov.b32 	%r303, 0;
	@%p64 bra 	$L__BB16_100;
	mov.b32 	%r298, 0;
	ld.const.u64 	%rd98, [test_bit_64];
	mov.u32 	%r221, %ntid.x;
	add.s32 	%r222, %r221, -1;
	shl.b32 	%r229, %r1, 15;
	shl.b32 	%r235, %r1, 19;
	add.s32 	%r303, %r4, -1;
$L__BB16_86:
	setp.ne.s32 	%p65, %r2, %r222;
	@%p65 bra 	$L__BB16_88;
	shl.b32 	%r228, %r298, 7;
	add.s32 	%r230, %r229, %r228;
	add.s32 	%r231, %r230, 32768;
	mul.wide.u32 	%rd1162, %r231, 4;
	add.s64 	%rd1163, %rd31, %rd1162;
	ld.global.u32 	%r299, [%rd1163];
	bra.uni 	$L__BB16_89;
$L__BB16_88:
	shl.b32 	%r223, %r2, 2;
	mov.u32 	%r224, scodon_header;
	add.s32 	%r225, %r224, %r223;
	shl.b32 	%r226, %r298, 9;
	add.s32 	%r227, %r225, %r226;
	ld.shared.u32 	%r299, [%r227+4];
$L__BB16_89:
	shl.b32 	%r234, %r298, 4;
	shl.b32 	%r236, %r2, 12;
	add.s32 	%r237, %r235, %r236;
	add.s32 	%r238, %r237, %r234;
	add.s32 	%r301, %r238, 4096;
	mov.b32 	%r302, 4096;
	mov.b32 	%r300, 0;
$L__BB16_90:
	shr.u32 	%r239, %r299, %r300;
	shl.b32 	%r240, %r239, 3;
	cvt.u64.u32 	%rd1164, %r240;
	and.b64  	%rd1165, %rd1164, 24;
	mov.u64 	%rd1166, mask_array_64;
	add.s64 	%rd1167, %rd1166, %rd1165;
	ld.const.u64 	%rd1168, [%rd1167];
	shl.b64 	%rd1169, %rd1422, 1;
	or.b64  	%rd232, %rd1169, %rd1168;
	shl.b64 	%rd1170, %rd1421, 1;
	or.b64  	%rd1171, %rd1170, %rd1168;
	and.b64  	%rd1172, %rd1422, %rd232;
	shl.b64 	%rd1173, %rd1172, 1;
	and.b64  	%rd1174, %rd1173, %rd1171;
	and.b64  	%rd233, %rd1174, %rd1422;
	shl.b64 	%rd1175, %rd1420, 1;
	or.b64  	%rd1176, %rd1175, %rd1168;
	and.b64  	%rd1177, %rd1421, %rd233;
	shl.b64 	%rd1178, %rd1177, 1;
	and.b64  	%rd1179, %rd1178, %rd1176;
	and.b64  	%rd234, %rd1179, %rd1421;
	shl.b64 	%rd1180, %rd1419, 1;
	or.b64  	%rd1181, %rd1180, %rd1168;
	and.b64  	%rd1182, %rd1420, %rd234;
	shl.b64 	%rd1183, %rd1182, 1;
	and.b64  	%rd1184, %rd1183, %rd1181;
	and.b64  	%rd235, %rd1184, %rd1420;
	shl.b64 	%rd1185, %rd1418, 1;
	or.b64  	%rd1186, %rd1185, %rd1168;
	and.b64  	%rd1187, %rd1419, %rd235;
	shl.b64 	%rd1188, %rd1187, 1;
	and.b64  	%rd1189, %rd1188, %rd1186;
	and.b64  	%rd236, %rd1189, %rd1419;
	shl.b64 	%rd1190, %rd1417, 1;
	or.b64  	%rd1191, %rd1190, %rd1168;
	and.b64  	%rd1192, %rd1418, %rd236;
	shl.b64 	%rd1193, %rd1192, 1;
	and.b64  	%rd1194, %rd1193, %rd1191;
	and.b64  	%rd237, %rd1194, %rd1418;
	shl.b64 	%rd1195, %rd1416, 1;
	or.b64  	%rd1196, %rd1195, %rd1168;
	and.b64  	%rd1197, %rd1417, %rd237;
	shl.b64 	%rd1198, %rd1197, 1;
	and.b64  	%rd1199, %rd1198, %rd1196;
	and.b64  	%rd238, %rd1199, %rd1417;
	and.b64  	%rd1200, %rd98, %rd238;
	setp.ne.s64 	%p66, %rd1200, 0;
	@%p66 bra 	$L__BB16_94;
	ld.volatile.global.u32 	%r241, [match_count];
	ld.const.u32 	%r242, [max_match_count];
	setp.ge.u32 	%p67, %r241, %r242;
	@%p67 bra 	$L__BB16_94;
	ld.const.u32 	%r243, [character_count];
	setp.gt.u32 	%p68, %r301, %r243;
	@%p68 bra 	$L__BB16_94;
	atom.global.add.u32 	%r244, [match_count], 1;
	ld.const.u64 	%rd1201, [match];
	cvta.to.global.u64 	%rd1202, %rd1201;
	mul.wide.u32 	%rd1203, %r244, 4;
	add.s64 	%rd1204, %rd1202, %rd1203;
	st.global.u32 	[%rd1204], %r301;
$L__BB16_94:
	add.s32 	%r245, %r300, 2;
	shr.u32 	%r246, %r299, %r245;
	shl.b32 	%r247, %r246, 3;
	cvt.u64.u32 	%rd1205, %r247;
	and.b64  	%rd1206, %rd1205, 24;
	mov.u64 	%rd1207, mask_array_64;
	add.s64 	%rd1208, %rd1207, %rd1206;
	ld.const.u64 	%rd1209, [%rd1208];
	shl.b64 	%rd1210, %rd232, 1;
	or.b64  	%rd1422, %rd1210, %rd1209;
	shl.b64 	%rd1211, %rd233, 1;
	or.b64  	%rd1212, %rd1211, %rd1209;
	and.b64  	%rd1213, %rd232, %rd1422;
	shl.b64 	%rd1214, %rd1213, 1;
	and.b64  	%rd1215, %rd1214, %rd1212;
	and.b64  	%rd1421, %rd1215, %rd232;
	shl.b64 	%rd1216, %rd234, 1;
	or.b64  	%rd1217, %rd1216, %rd1209;
	and.b64  	%rd1218, %rd233, %rd1421;
	shl.b64 	%rd1219, %rd1218, 1;
	and.b64  	%rd1220, %rd1219, %rd1217;
	and.b64  	%rd1420, %rd1220, %rd233;
	shl.b64 	%rd1221, %rd235, 1;
	or.b64  	%rd1222, %rd1221, %rd1209;
	and.b64  	%rd1223, %rd234, %rd1420;
	shl.b64 	%rd1224, %rd1223, 1;
	and.b64  	%rd1225, %rd1224, %rd1222;
	and.b64  	%rd1419, %rd1225, %rd234;
	shl.b64 	%rd1226, %rd236, 1;
	or.b64  	%rd1227, %rd1226, %rd1209;
	and.b64  	%rd1228, %rd235, %rd1419;
	shl.b64 	%rd1229, %rd1228, 1;
	and.b64  	%rd1230, %rd1229, %rd1227;
	and.b64  	%rd1418, %rd1230, %rd235;
	shl.b64 	%rd1231, %rd237, 1;
	or.b64  	%rd1232, %rd1231, %rd1209;
	and.b64  	%rd1233, %rd236, %rd1418;
	shl.b64 	%rd1234, %rd1233, 1;
	and.b64  	%rd1235, %rd1234, %rd1232;
	and.b64  	%rd1417, %rd1235, %rd236;
	shl.b64 	%rd1236, %rd238, 1;
	or.b64  	%rd1237, %rd1236, %rd1209;
	and.b64  	%rd1238, %rd237, %rd1417;
	shl.b64 	%rd1239, %rd1238, 1;
	and.b64  	%rd1240, %rd1239, %rd1237;
	and.b64  	%rd1416, %rd1240, %rd237;
	and.b64  	%rd1241, %rd98, %rd1416;
	setp.ne.s64 	%p69, %rd1241, 0;
	@%p69 bra 	$L__BB16_98;
	ld.volatile.global.u32 	%r248, [match_count];
	ld.const.u32 	%r249, [max_match_count];
	setp.ge.u32 	%p70, %r248, %r249;
	@%p70 bra 	$L__BB16_98;
	add.s32 	%r56, %r301, 1;
	ld.const.u32 	%r250, [character_count];
	setp.gt.u32 	%p71, %r56, %r250;
	@%p71 bra 	$L__BB16_98;
	atom.global.add.u32 	%r251, [match_count], 1;
	ld.const.u64 	%rd1242, [match];
	cvta.to.global.u64 	%rd1243, %rd1242;
	mul.wide.u32 	%rd1244, %r251, 4;
	add.s64 	%rd1245, %rd1243, %rd1244;
	st.global.u32 	[%rd1245], %r56;
$L__BB16_98:
	add.s32 	%r302, %r302, 2;
	add.s32 	%r301, %r301, 2;
	add.s32 	%r300, %r300, 4;
	setp.ne.s32 	%p72, %r302, 4112;
	@%p72 bra 	$L__BB16_90;
	add.s32 	%r298, %r298, 1;
	setp.ne.s32 	%p73, %r298, %r303;
	@%p73 bra 	$L__BB16_86;
$L__BB16_100:
	mov.u32 	%r253, %ntid.x;
	add.s32 	%r254, %r253, -1;
	setp.ne.s32 	%p74, %r2, %r254;
	@%p74 bra 	$L__BB16_102;
	shl.b32 	%r260, %r1, 15;
	shl.b32 	%r261, %r303, 7;
	add.s32 	%r262, %r260, %r261;
	add.s32 	%r263, %r262, 32768;
	mul.wide.u32 	%rd1246, %r263, 4;
	add.s64 	%rd1247, %rd31, %rd1246;
	ld.global.u32 	%r304, [%rd1247];
	bra.uni 	$L__BB16_103;
$L__BB16_102:
	shl.b32 	%r255, %r303, 9;
	mov.u32 	%r256, scodon_header;
	add.s32 	%r257, %r256, %r255;
	shl.b32 	%r258, %r2, 2;
	add.s32 	%r259, %r257, %r258;
	ld.shared.u32 	%r304, [%r259+4];
$L__BB16_103:
	setp.eq.s32 	%p75, %r13, %r14;
	@%p75 bra 	$L__BB16_120;
	ld.const.u64 	%rd253, [test_bit_64];
	ld.const.u32 	%r66, [max_match_count];
	add.s32 	%r265, %r3, %r303;
	add.s32 	%r67, %r265, 256;
	ld.const.u32 	%r68, [character_count];
	ld.const.u64 	%rd1248, [match];
	cvta.to.global.u64 	%rd254, %rd1248;
	sub.s32 	%r266, %r13, %r14;
	max.u32 	%r69, %r266, 1;
	setp.lt.u32 	%p76, %r266, 2;
	mov.b32 	%r308, 0;
	@%p76 bra 	$L__BB16_115;
	and.b32  	%r308, %r69, -2;
	neg.s32 	%r307, %r308;
	shl.b32 	%r268, %r1, 19;
	shl.b32 	%r269, %r2, 12;
	add.s32 	%r270, %r268, %r269;
	shl.b32 	%r271, %r303, 4;
	add.s32 	%r272, %r270, %r271;
	add.s32 	%r306, %r272, 4096;
	mov.b32 	%r305, 0;
	mov.u64 	%rd1251, mask_array_64;
$L__BB16_106:
	shr.u32 	%r273, %r304, %r305;
	shl.b32 	%r274, %r273, 3;
	cvt.u64.u32 	%rd1249, %r274;
	and.b64  	%rd1250, %rd1249, 24;
	add.s64 	%rd1252, %rd1251, %rd1250;
	ld.const.u64 	%rd1253, [%rd1252];
	shl.b64 	%rd1254, %rd1422, 1;
	or.b64  	%rd262, %rd1254, %rd1253;
	shl.b64 	%rd1255, %rd1421, 1;
	or.b64  	%rd1256, %rd1255, %rd1253;
	and.b64  	%rd1257, %rd1422, %rd262;
	shl.b64 	%rd1258, %rd1257, 1;
	and.b64  	%rd1259, %rd1258, %rd1256;
	and.b64  	%rd263, %rd1259, %rd1422;
	shl.b64 	%rd1260, %rd1420, 1;
	or.b64  	%rd1261, %rd1260, %rd1253;
	and.b64  	%rd1262, %rd1421, %rd263;
	shl.b64 	%rd1263, %rd1262, 1;
	and.b64  	%rd1264, %rd1263, %rd1261;
	and.b64  	%rd264, %rd1264, %rd1421;
	shl.b64 	%rd1265, %rd1419, 1;
	or.b64  	%rd1266, %rd1265, %rd1253;
	and.b64  	%rd1267, %rd1420, %rd264;
	shl.b64 	%rd1268, %rd1267, 1;
	and.b64  	%rd1269, %rd1268, %rd1266;
	and.b64  	%rd265, %rd1269, %rd1420;
	shl.b64 	%rd1270, %rd1418, 1;
	or.b64  	%rd1271, %rd1270, %rd1253;
	and.b64  	%rd1272, %rd1419, %rd265;
	shl.b64 	%rd1273, %rd1272, 1;
	and.b64  	%rd1274, %rd1273, %rd1271;
	and.b64  	%rd266, %rd1274, %rd1419;
	shl.b64 	%rd1275, %rd1417, 1;
	or.b64  	%rd1276, %rd1275, %rd1253;
	and.b64  	%rd1277, %rd1418, %rd266;
	shl.b64 	%rd1278, %rd1277, 1;
	and.b64  	%rd1279, %rd1278, %rd1276;
	and.b64  	%rd267, %rd1279, %rd1418;
	shl.b64 	%rd1280, %rd1416, 1;
	or.b64  	%rd1281, %rd1280, %rd1253;
	and.b64  	%rd1282, %rd1417, %rd267;
	shl.b64 	%rd1283, %rd1282, 1;
	and.b64  	%rd1284, %rd1283, %rd1281;
	and.b64  	%rd268, %rd1284, %rd1417;
	and.b64  	%rd1285, %rd253, %rd268;
	setp.ne.s64 	%p77, %rd1285, 0;
	@%p77 bra 	$L__BB16_110;
	ld.volatile.global.u32 	%r275, [match_count];
	setp.ge.u32 	%p78, %r275, %r66;
	@%p78 bra 	$L__BB16_110;
	setp.gt.u32 	%p79, %r306, %r68;
	@%p79 bra 	$L__BB16_110;
	atom.global.add.u32 	%r276, [match_count], 1;
	mul.wide.u32 	%rd1286, %r276, 4;
	add.s64 	%rd1287, %rd254, %rd1286;
	st.global.u32 	[%rd1287], %r306;
$L__BB16_110:
	add.s32 	%r277, %r305, 2;
	shr.u32 	%r278, %r304, %r277;
	shl.b32 	%r279, %r278, 3;
	cvt.u64.u32 	%rd1288, %r279;
	and.b64  	%rd1289, %rd1288, 24;
	add.s64 	%rd1291, %rd1251, %rd1289;
	ld.const.u64 	%rd1292, [%rd1291];
	shl.b64 	%rd1293, %rd262, 1;
	or.b64  	%rd1422, %rd1293, %rd1292;
	shl.b64 	%rd1294, %rd263, 1;
	or.b64  	%rd1295, %rd1294, %rd1292;
	and.b64  	%rd1296, %rd262, %rd1422;
	shl.b64 	%rd1297, %rd1296, 1;
	and.b64  	%rd1298, %rd1297, %rd1295;
	and.b64  	%rd1421, %rd1298, %rd262;
	shl.b64 	%rd1299, %rd264, 1;
	or.b64  	%rd1300, %rd1299, %rd1292;
	and.b64  	%rd1301, %rd263, %rd1421;
	shl.b64 	%rd1302, %rd1301, 1;
	and.b64  	%rd1303, %rd1302, %rd1300;
	and.b64  	%rd1420, %rd1303, %rd263;
	shl.b64 	%rd1304, %rd265, 1;
	or.b64  	%rd1305, %rd1304, %rd1292;
	and.b64  	%rd1306, %rd264, %rd1420;
	shl.b64 	%rd1307, %rd1306, 1;
	and.b64  	%rd1308, %rd1307, %rd1305;
	and.b64  	%rd1419, %rd1308, %rd264;
	shl.b64 	%rd1309, %rd266, 1;
	or.b64  	%rd1310, %rd1309, %rd1292;
	and.b64  	%rd1311, %rd265, %rd1419;
	shl.b64 	%rd1312, %rd1311, 1;
	and.b64  	%rd1313, %rd1312, %rd1310;
	and.b64  	%rd1418, %rd1313, %rd265;
	shl.b64 	%rd1314, %rd267, 1;
	or.b64  	%rd1315, %rd1314, %rd1292;
	and.b64  	%rd1316, %rd266, %rd1418;
	shl.b64 	%rd1317, %rd1316, 1;
	and.b64  	%rd1318, %rd1317, %rd1315;
	and.b64  	%rd1417, %rd1318, %rd266;
	shl.b64 	%rd1319, %rd268, 1;
	or.b64  	%rd1320, %rd1319, %rd1292;
	and.b64  	%rd1321, %rd267, %rd1417;
	shl.b64 	%rd1322, %rd1321, 1;
	and.b64  	%rd1323, %rd1322, %rd1320;
	and.b64  	%rd1416, %rd1323, %rd267;
	and.b64  	%rd1324, %rd253, %rd1416;
	setp.ne.s64 	%p80, %rd1324, 0;
	@%p80 bra 	$L__BB16_114;
	ld.volatile.global.u32 	%r280, [match_count];
	setp.ge.u32 	%p81, %r280, %r66;
	@%p81 bra 	$L__BB16_114;
	add.s32 	%r76, %r306, 1;
	setp.gt.u32 	%p82, %r76, %r68;
	@%p82 bra 	$L__BB16_114;
	atom.global.add.u32 	%r281, [match_count], 1;
	mul.wide.u32 	%rd1325, %r281, 4;
	add.s64 	%rd1326, %rd254, %rd1325;
	st.global.u32 	[%rd1326], %r76;
$L__BB16_114:
	add.s32 	%r307, %r307, 2;
	add.s32 	%r306, %r306, 2;
	add.s32 	%r305, %r305, 4;
	setp.ne.s32 	%p83, %r307, 0;
	@%p83 bra 	$L__BB16_106;
$L__BB16_115:
	and.b32  	%r282, %r69, 1;
	setp.eq.b32 	%p84, %r282, 1;
	not.pred 	%p85, %p84;
	@%p85 bra 	$L__BB16_120;
	shl.b32 	%r283, %r308, 1;
	shr.u32 	%r284, %r304, %r283;
	shl.b32 	%r285, %r284, 3;
	cvt.u64.u32 	%rd1327, %r285;
	and.b64  	%rd1328, %rd1327, 24;
	mov.u64 	%rd1329, mask_array_64;
	add.s64 	%rd1330, %rd1329, %rd1328;
	ld.const.u64 	%rd1331, [%rd1330];
	shl.b64 	%rd1332, %rd1422, 1;
	or.b64  	%rd1333, %rd1332, %rd1331;
	shl.b64 	%rd1334, %rd1421, 1;
	or.b64  	%rd1335, %rd1334, %rd1331;
	and.b64  	%rd1336, %rd1422, %rd1333;
	shl.b64 	%rd1337, %rd1336, 1;
	and.b64  	%rd1338, %rd1337, %rd1335;
	and.b64  	%rd1339, %rd1338, %rd1422;
	shl.b64 	%rd1340, %rd1420, 1;
	or.b64  	%rd1341, %rd1340, %rd1331;
	and.b64  	%rd1342, %rd1421, %rd1339;
	shl.b64 	%rd1343, %rd1342, 1;
	and.b64  	%rd1344, %rd1343, %rd1341;
	and.b64  	%rd1345, %rd1344, %rd1421;
	shl.b64 	%rd1346, %rd1419, 1;
	or.b64  	%rd1347, %rd1346, %rd1331;
	and.b64  	%rd1348, %rd1420, %rd1345;
	shl.b64 	%rd1349, %rd1348, 1;
	and.b64  	%rd1350, %rd1349, %rd1347;
	and.b64  	%rd1351, %rd1350, %rd1420;
	shl.b64 	%rd1352, %rd1418, 1;
	or.b64  	%rd1353, %rd1352, %rd1331;
	and.b64  	%rd1354, %rd1419, %rd1351;
	shl.b64 	%rd1355, %rd1354, 1;
	and.b64  	%rd1356, %rd1355, %rd1353;
	and.b64  	%rd1357, %rd1356, %rd1419;
	shl.b64 	%rd1358, %rd1417, 1;
	or.b64  	%rd1359, %rd1358, %rd1331;
	and.b64  	%rd1360, %rd1418, %rd1357;
	shl.b64 	%rd1361, %rd1360, 1;
	and.b64  	%rd1362, %rd1361, %rd1359;
	and.b64  	%rd1363, %rd1362, %rd1418;
	shl.b64 	%rd1364, %rd1416, 1;
	or.b64  	%rd1365, %rd1364, %rd1331;
	and.b64  	%rd1366, %rd1417, %rd1363;
	shl.b64 	%rd1367, %rd1366, 1;
	and.b64  	%rd1368, %rd1367, %rd1365;
	and.b64  	%rd1369, %rd1368, %rd1417;
	and.b64  	%rd1370, %rd253, %rd1369;
	setp.ne.s64 	%p86, %rd1370, 0;
	@%p86 bra 	$L__BB16_120;
	ld.volatile.global.u32 	%r286, [match_count];
	setp.ge.u32 	%p87, %r286, %r66;
	@%p87 bra 	$L__BB16_120;
	shl.b32 	%r287, %r67, 4;
	add.s32 	%r81, %r308, %r287;
	setp.gt.u32 	%p88, %r81, %r68;
	@%p88 bra 	$L__BB16_120;
	atom.global.add.u32 	%r288, [match_count], 1;
	mul.wide.u32 	%rd1371, %r288, 4;
	add.s64 	%rd1372, %rd254, %rd1371;
	st.global.u32 	[%rd1372], %r81;
$L__BB16_120:
	ret;

}
	// .globl	_Z15agrepKernel64K7v
.visible .entry _Z15agrepKernel64K7v()
{
	.reg .pred 	%p<80>;
	.reg .b32 	%r<355>;
	.reg .b64 	%rd<1546>;

	mov.u32 	%r79, %ctaid.x;
	shl.b32 	%r80, %r79, 15;
	mov.u32 	%r1, %tid.x;
	or.b32  	%r2, %r80, %r1;
	ld.const.u32 	%r3, [overlapping_scodon_count];
	setp.eq.s32 	%p1, %r3, 1;
	mov.b32 	%r338, 0;
	mov.b64 	%rd1497, -1;
	mov.b64 	%rd1496, -2;
	mov.b64 	%rd1495, -4;
	mov.b64 	%rd1494, -8;
	mov.b64 	%rd1493, -16;
	mov.b64 	%rd1492, -32;
	mov.b64 	%rd1491, -64;
	mov.b64 	%rd1490, -128;
	@%p1 bra 	$L__BB17_5;
	mov.b32 	%r336, 0;
	mov.b64 	%rd1497, -1;
	mov.b64 	%rd1496, -2;
	mov.b64 	%rd1495, -4;
	mov.b64 	%rd1494, -8;
	mov.b64 	%rd1493, -16;
	mov.b64 	%rd1492, -32;
	mov.b64 	%rd1491, -64;
	mov.b64 	%rd1490, -128;
	ld.const.u64 	%rd320, [scodon];
$L__BB17_2:
	shl.b32 	%r83, %r336, 7;
	add.s32 	%r84, %r83, %r2;
	cvta.to.global.u64 	%rd321, %rd320;
	mul.wide.u32 	%rd322, %r84, 4;
	add.s64 	%rd323, %rd321, %rd322;
	ld.global.u32 	%r5, [%rd323];
	mov.b32 	%r337, 0;
$L__BB17_3:
	shl.b32 	%r85, %r337, 1;
	shr.u32 	%r86, %r5, %r85;
	shl.b32 	%r87, %r86, 3;
	cvt.u64.u32 	%rd324, %r87;
	and.b64  	%rd325, %rd324, 24;
	mov.u64 	%rd326, mask_array_64;
	add.s64 	%rd327, %rd326, %rd325;
	ld.const.u64 	%rd328, [%rd327];
	shl.b64 	%rd329, %rd1497, 1;
	or.b64  	%rd330, %rd329, %rd328;
	shl.b64 	%rd331, %rd1496, 1;
	or.b64  	%rd332, %rd331, %rd328;
	and.b64  	%rd333, %rd1497, %rd330;
	shl.b64 	%rd334, %rd333, 1;
	and.b64  	%rd335, %rd334, %rd332;
	and.b64  	%rd336, %rd335, %rd1497;
	shl.b64 	%rd337, %rd1495, 1;
	or.b64  	%rd338, %rd337, %rd328;
	and.b64  	%rd339, %rd1496, %rd336;
	shl.b64 	%rd340, %rd339, 1;
	and.b64  	%rd341, %rd340, %rd338;
	and.b64  	%rd342, %rd341, %rd1496;
	shl.b64 	%rd343, %rd1494, 1;
	or.b64  	%rd344, %rd343, %rd328;
	and.b64  	%rd345, %rd1495, %rd342;
	shl.b64 	%rd346, %rd345, 1;
	and.b64  	%rd347, %rd346, %rd344;
	and.b64  	%rd348, %rd347, %rd1495;
	shl.b64 	%rd349, %rd1493, 1;
	or.b64  	%rd350, %rd349, %rd328;
	and.b64  	%rd351, %rd1494, %rd348;
	shl.b64 	%rd352, %rd351, 1;
	and.b64  	%rd353, %rd352, %rd350;
	and.b64  	%rd354, %rd353, %rd1494;
	shl.b64 	%rd355, %rd1492, 1;
	or.b64  	%rd356, %rd355, %rd328;
	and.b64  	%rd357, %rd1493, %rd354;
	shl.b64 	%rd358, %rd357, 1;
	and.b64  	%rd359, %rd358, %rd356;
	and.b64  	%rd360, %rd359, %rd1493;
	shl.b64 	%rd361, %rd1491, 1;
	or.b64  	%rd362, %rd361, %rd328;
	and.b64  	%rd363, %rd1492, %rd360;
	shl.b64 	%rd364, %rd363, 1;
	and.b64  	%rd365, %rd364, %rd362;
	and.b64  	%rd366, %rd365, %rd1492;
	shl.b64 	%rd367, %rd1490, 1;
	or.b64  	%rd368, %rd367, %rd328;
	and.b64  	%rd369, %rd1491, %rd366;
	shl.b64 	%rd370, %rd369, 1;
	and.b64  	%rd371, %rd370, %rd368;
	and.b64  	%rd372, %rd371, %rd1491;
	add.s32 	%r88, %r85, 2;
	shr.u32 	%r89, %r5, %r88;
	shl.b32 	%r90, %r89, 3;
	cvt.u64.u32 	%rd373, %r90;
	and.b64  	%rd374, %rd373, 24;
	add.s64 	%rd375, %rd326, %rd374;
	ld.const.u64 	%rd376, [%rd375];
	shl.b64 	%rd377, %rd330, 1;
	or.b64  	%rd1497, %rd377, %rd376;
	shl.b64 	%rd378, %rd336, 1;
	or.b64  	%rd379, %rd378, %rd376;
	and.b64  	%rd380, %rd330, %rd1497;
	shl.b64 	%rd381, %rd380, 1;
	and.b64  	%rd382, %rd381, %rd379;
	and.b64  	%rd1496, %rd382, %rd330;
	shl.b64 	%rd383, %rd342, 1;
	or.b64  	%rd384, %rd383, %rd376;
	and.b64  	%rd385, %rd336, %rd1496;
	shl.b64 	%rd386, %rd385, 1;
	and.b64  	%rd387, %rd386, %rd384;
	and.b64  	%rd1495, %rd387, %rd336;
	shl.b64 	%rd388, %rd348, 1;
	or.b64  	%rd389, %rd388, %rd376;
	and.b64  	%rd390, %rd342, %rd1495;
	shl.b64 	%rd391, %rd390, 1;
	and.b64  	%rd392, %rd391, %rd389;
	and.b64  	%rd1494, %rd392, %rd342;
	shl.b64 	%rd393, %rd354, 1;
	or.b64  	%rd394, %rd393, %rd376;
	and.b64  	%rd395, %rd348, %rd1494;
	shl.b64 	%rd396, %rd395, 1;
	and.b64  	%rd397, %rd396, %rd394;
	and.b64  	%rd1493, %rd397, %rd348;
	shl.b64 	%rd398, %rd360, 1;
	or.b64  	%rd399, %rd398, %rd376;
	and.b64  	%rd400, %rd354, %rd1493;
	shl.b64 	%rd401, %rd400, 1;
	and.b64  	%rd402, %rd401, %rd399;
	and.b64  	%rd1492, %rd402, %rd354;
	shl.b64 	%rd403, %rd366, 1;
	or.b64  	%rd404, %rd403, %rd376;
	and.b64  	%rd405, %rd360, %rd1492;
	shl.b64 	%rd406, %rd405, 1;
	and.b64  	%rd407, %rd406, %rd404;
	and.b64  	%rd1491, %rd407, %rd360;
	shl.b64 	%rd408, %rd372, 1;
	or.b64  	%rd409, %rd408, %rd376;
	and.b64  	%rd410, %rd366, %rd1491;
	shl.b64 	%rd411, %rd410, 1;
	and.b64  	%rd412, %rd411, %rd409;
	and.b64  	%rd1490, %rd412, %rd366;
	sub.s32 	%r337, %r88, %r337;
	setp.ne.s32 	%p2, %r337, 16;
	@%p2 bra 	$L__BB17_3;
	shl.b32 	%r91, %r1, 2;
	mov.u32 	%r92, scodon_header;
	add.s32 	%r93, %r92, %r91;
	shl.b32 	%r94, %r336, 9;
	add.s32 	%r95, %r93, %r94;
	st.shared.u32 	[%r95], %r5;
	add.s32 	%r336, %r336, 1;
	add.s32 	%r338, %r3, -1;
	setp.ne.s32 	%p3, %r336, %r338;
	@%p3 bra 	$L__BB17_2;
$L__BB17_5:
	ld.const.u64 	%rd413, [scodon];
	cvta.to.global.u64 	%rd33, %rd413;
	shl.b32 	%r97, %r338, 7;
	add.s32 	%r98, %r97, %r2;
	mul.wide.u32 	%rd414, %r98, 4;
	add.s64 	%rd415, %rd33, %rd414;
	ld.global.u32 	%r11, [%rd415];
	ld.const.u32 	%r99, [overlapping_character_count];
	add.s32 	%r12, %r99, 16;
	shl.b32 	%r13, %r3, 4;
	setp.eq.s32 	%p4, %r12, %r13;
	mov.b32 	%r341, 0;
	@%p4 bra 	$L__BB17_11;
	sub.s32 	%r102, %r12, %r13;
	max.u32 	%r14, %r102, 1;
	setp.lt.u32 	%p5, %r102, 2;
	mov.b32 	%r341, 0;
	@%p5 bra 	$L__BB17_9;
	mov.b32 	%r342, 0;
	mov.u64 	%rd419, mask_array_64;
$L__BB17_8:
	shl.b32 	%r104, %r342, 1;
	shr.u32 	%r105, %r11, %r104;
	shl.b32 	%r106, %r105, 3;
	cvt.u64.u32 	%rd417, %r106;
	and.b64  	%rd418, %rd417, 24;
	add.s64 	%rd420, %rd419, %rd418;
	ld.const.u64 	%rd421, [%rd420];
	shl.b64 	%rd422, %rd1497, 1;
	or.b64  	%rd423, %rd422, %rd421;
	shl.b64 	%rd424, %rd1496, 1;
	or.b64  	%rd425, %rd424, %rd421;
	and.b64  	%rd426, %rd1497, %rd423;
	shl.b64 	%rd427, %rd426, 1;
	and.b64  	%rd428, %rd427, %rd425;
	and.b64  	%rd429, %rd428, %rd1497;
	shl.b64 	%rd430, %rd1495, 1;
	or.b64  	%rd431, %rd430, %rd421;
	and.b64  	%rd432, %rd1496, %rd429;
	shl.b64 	%rd433, %rd432, 1;
	and.b64  	%rd434, %rd433, %rd431;
	and.b64  	%rd435, %rd434, %rd1496;
	shl.b64 	%rd436, %rd1494, 1;
	or.b64  	%rd437, %rd436, %rd421;
	and.b64  	%rd438, %rd1495, %rd435;
	shl.b64 	%rd439, %rd438, 1;
	and.b64  	%rd440, %rd439, %rd437;
	and.b64  	%rd441, %rd440, %rd1495;
	shl.b64 	%rd442, %rd1493, 1;
	or.b64  	%rd443, %rd442, %rd421;
	and.b64  	%rd444, %rd1494, %rd441;
	shl.b64 	%rd445, %rd444, 1;
	and.b64  	%rd446, %rd445, %rd443;
	and.b64  	%rd447, %rd446, %rd1494;
	shl.b64 	%rd448, %rd1492, 1;
	or.b64  	%rd449, %rd448, %rd421;
	and.b64  	%rd450, %rd1493, %rd447;
	shl.b64 	%rd451, %rd450, 1;
	and.b64  	%rd452, %rd451, %rd449;
	and.b64  	%rd453, %rd452, %rd1493;
	shl.b64 	%rd454, %rd1491, 1;
	or.b64  	%rd455, %rd454, %rd421;
	and.b64  	%rd456, %rd1492, %rd453;
	shl.b64 	%rd457, %rd456, 1;
	and.b64  	%rd458, %rd457, %rd455;
	and.b64  	%rd459, %rd458, %rd1492;
	shl.b64 	%rd460, %rd1490, 1;
	or.b64  	%rd461, %rd460, %rd421;
	and.b64  	%rd462, %rd1491, %rd459;
	shl.b64 	%rd463, %rd462, 1;
	and.b64  	%rd464, %rd463, %rd461;
	and.b64  	%rd465, %rd464, %rd1491;
	add.s32 	%r107, %r104, 2;
	shr.u32 	%r108, %r11, %r107;
	shl.b32 	%r109, %r108, 3;
	cvt.u64.u32 	%rd466, %r109;
	and.b64  	%rd467, %rd466, 24;
	add.s64 	%rd468, %rd419, %rd467;
	ld.const.u64 	%rd469, [%rd468];
	shl.b64 	%rd470, %rd423, 1;
	or.b64  	%rd1497, %rd470, %rd469;
	shl.b64 	%rd471, %rd429, 1;
	or.b64  	%rd472, %rd471, %rd469;
	and.b64  	%rd473, %rd423, %rd1497;
	shl.b64 	%rd474, %rd473, 1;
	and.b64  	%rd475, %rd474, %rd472;
	and.b64  	%rd1496, %rd475, %rd423;
	shl.b64 	%rd476, %rd435, 1;
	or.b64  	%rd477, %rd476, %rd469;
	and.b64  	%rd478, %rd429, %rd1496;
	shl.b64 	%rd479, %rd478, 1;
	and.b64  	%rd480, %rd479, %rd477;
	and.b64  	%rd1495, %rd480, %rd429;
	shl.b64 	%rd481, %rd441, 1;
	or.b64  	%rd482, %rd481, %rd469;
	and.b64  	%rd483, %rd435, %rd1495;
	shl.b64 	%rd484, %rd483, 1;
	and.b64  	%rd485, %rd484, %rd482;
	and.b64  	%rd1494, %rd485, %rd435;
	shl.b64 	%rd486, %rd447, 1;
	or.b64  	%rd487, %rd486, %rd469;
	and.b64  	%rd488, %rd441, %rd1494;
	shl.b64 	%rd489, %rd488, 1;
	and.b64  	%rd490, %rd489, %rd487;
	and.b64  	%rd1493, %rd490, %rd441;
	shl.b64 	%rd491, %rd453, 1;
	or.b64  	%rd492, %rd491, %rd469;
	and.b64  	%rd493, %rd447, %rd1493;
	shl.b64 	%rd494, %rd493, 1;
	and.b64  	%rd495, %rd494, %rd492;
	and.b64  	%rd1492, %rd495, %rd447;
	shl.b64 	%rd496, %rd459, 1;
	or.b64  	%rd497, %rd496, %rd469;
	and.b64  	%rd498, %rd453, %rd1492;
	shl.b64 	%rd499, %rd498, 1;
	and.b64  	%rd500, %rd499, %rd497;
	and.b64  	%rd1491, %rd500, %rd453;
	shl.b64 	%rd501, %rd465, 1;
	or.b64  	%rd502, %rd501, %rd469;
	and.b64  	%rd503, %rd459, %rd1491;
	shl.b64 	%rd504, %rd503, 1;
	and.b64  	%rd505, %rd504, %rd502;
	and.b64  	%rd1490, %rd505, %rd459;
	sub.s32 	%r342, %r107, %r342;
	and.b32  	%r341, %r14, -2;
	setp.eq.s32 	%p6, %r342, %r341;
	@%p6 bra 	$L__BB17_9;
	bra.uni 	$L__BB17_8;
$L__BB17_9:
	and.b32  	%r110, %r14, 1;
	setp.eq.b32 	%p7, %r110, 1;
	not.pred 	%p8, %p7;
	@%p8 bra 	$L__BB17_11;
	shl.b32 	%r111, %r341, 1;
	shr.u32 	%r112, %r11, %r111;
	shl.b32 	%r113, %r112, 3;
	cvt.u64.u32 	%rd506, %r113;
	and.b64  	%rd507, %rd506, 24;
	mov.u64 	%rd508, mask_array_64;
	add.s64 	%rd509, %rd508, %rd507;
	ld.const.u64 	%rd510, [%rd509];
	shl.b64 	%rd511, %rd1497, 1;
	or.b64  	%rd43, %rd511, %rd510;
	shl.b64 	%rd512, %rd1496, 1;
	or.b64  	%rd513, %rd512, %rd510;
	and.b64  	%rd514, %rd1497, %rd43;
	shl.b64 	%rd515, %rd514, 1;
	and.b64  	%rd516, %rd515, %rd513;
	and.b64  	%rd44, %rd516, %rd1497;
	shl.b64 	%rd517, %rd1495, 1;
	or.b64  	%rd518, %rd517, %rd510;
	and.b64  	%rd519, %rd1496, %rd44;
	shl.b64 	%rd520, %rd519, 1;
	and.b64  	%rd521, %rd520, %rd518;
	and.b64  	%rd45, %rd521, %rd1496;
	shl.b64 	%rd522, %rd1494, 1;
	or.b64  	%rd523, %rd522, %rd510;
	and.b64  	%rd524, %rd1495, %rd45;
	shl.b64 	%rd525, %rd524, 1;
	and.b64  	%rd526, %rd525, %rd523;
	and.b64  	%rd46, %rd526, %rd1495;
	shl.b64 	%rd527, %rd1493, 1;
	or.b64  	%rd528, %rd527, %rd510;
	and.b64  	%rd529, %rd1494, %rd46;
	shl.b64 	%rd530, %rd529, 1;
	and.b64  	%rd531, %rd530, %rd528;
	and.b64  	%rd47, %rd531, %rd1494;
	shl.b64 	%rd532, %rd1492, 1;
	or.b64  	%rd533, %rd532, %rd510;
	and.b64  	%rd534, %rd1493, %rd47;
	shl.b64 	%rd535, %rd534, 1;
	and.b64  	%rd536, %rd535, %rd533;
	and.b64  	%rd48, %rd536, %rd1493;
	shl.b64 	%rd537, %rd1491, 1;
	or.b64  	%rd538, %rd537, %rd510;
	and.b64  	%rd539, %rd1492, %rd48;
	shl.b64 	%rd540, %rd539, 1;
	and.b64  	%rd541, %rd540, %rd538;
	and.b64  	%rd49, %rd541, %rd1492;
	shl.b64 	%rd542, %rd1490, 1;
	or.b64  	%rd543, %rd542, %rd510;
	and.b64  	%rd544, %rd1491, %rd49;
	shl.b64 	%rd545, %rd544, 1;
	and.b64  	%rd546, %rd545, %rd543;
	and.b64  	%rd1490, %rd546, %rd1491;
	add.s32 	%r341, %r341, 1;
	mov.u64 	%rd1491, %rd49;
	mov.u64 	%rd1492, %rd48;
	mov.u64 	%rd1493, %rd47;
	mov.u64 	%rd1494, %rd46;
	mov.u64 	%rd1495, %rd45;
	mov.u64 	%rd1496, %rd44;
	mov.u64 	%rd1497, %rd43;
$L__BB17_11:
	setp.gt.u32 	%p9, %r341, 15;
	@%p9 bra 	$L__BB17_17;
$L__BB17_12:
	mov.u64 	%rd82, %rd1497;
	mov.u64 	%rd81, %rd1496;
	mov.u64 	%rd80, %rd1495;
	mov.u64 	%rd79, %rd1494;
	mov.u64 	%rd78, %rd1493;
	mov.u64 	%rd77, %rd1492;
	mov.u64 	%rd76, %rd1491;
	shl.b32 	%r114, %r341, 1;
	shr.u32 	%r115, %r11, %r114;
	shl.b32 	%r116, %r115, 3;
	cvt.u64.u32 	%rd547, %r116;
	and.b64  	%rd548, %rd547, 24;
	mov.u64 	%rd549, mask_array_64;
	add.s64 	%rd550, %rd549, %rd548;
	ld.const.u64 	%rd551, [%rd550];
	shl.b64 	%rd552, %rd82, 1;
	or.b64  	%rd1497, %rd552, %rd551;
	shl.b64 	%rd553, %rd81, 1;
	or.b64  	%rd554, %rd553, %rd551;
	and.b64  	%rd555, %rd82, %rd1497;
	shl.b64 	%rd556, %rd555, 1;
	and.b64  	%rd557, %rd556, %rd554;
	and.b64  	%rd1496, %rd557, %rd82;
	shl.b64 	%rd558, %rd80, 1;
	or.b64  	%rd559, %rd558, %rd551;
	and.b64  	%rd560, %rd81, %rd1496;
	shl.b64 	%rd561, %rd560, 1;
	and.b64  	%rd562, %rd561, %rd559;
	and.b64  	%rd1495, %rd562, %rd81;
	shl.b64 	%rd563, %rd79, 1;
	or.b64  	%rd564, %rd563, %rd551;
	and.b64  	%rd565, %rd80, %rd1495;
	shl.b64 	%rd566, %rd565, 1;
	and.b64  	%rd567, %rd566, %rd564;
	and.b64  	%rd1494, %rd567, %rd80;
	shl.b64 	%rd568, %rd78, 1;
	or.b64  	%rd569, %rd568, %rd551;
	and.b64  	%rd570, %rd79, %rd1494;
	shl.b64 	%rd571, %rd570, 1;
	and.b64  	%rd572, %rd571, %rd569;
	and.b64  	%rd1493, %rd572, %rd79;
	shl.b64 	%rd573, %rd77, 1;
	or.b64  	%rd574, %rd573, %rd551;
	and.b64  	%rd575, %rd78, %rd1493;
	shl.b64 	%rd576, %rd575, 1;
	and.b64  	%rd577, %rd576, %rd574;
	and.b64  	%rd1492, %rd577, %rd78;
	shl.b64 	%rd578, %rd76, 1;
	or.b64  	%rd579, %rd578, %rd551;
	and.b64  	%rd580, %rd77, %rd1492;
	shl.b64 	%rd581, %rd580, 1;
	and.b64  	%rd582, %rd581, %rd579;
	and.b64  	%rd1491, %rd582, %rd77;
	shl.b64 	%rd583, %rd1490, 1;
	or.b64  	%rd584, %rd583, %rd551;
	and.b64  	%rd585, %rd76, %rd1491;
	shl.b64 	%rd586, %rd585, 1;
	and.b64  	%rd587, %rd586, %rd584;
	and.b64  	%rd1490, %rd587, %rd76;
	ld.const.u64 	%rd588, [test_bit_64];
	and.b64  	%rd589, %rd588, %rd1490;
	setp.ne.s64 	%p10, %rd589, 0;
	@%p10 bra 	$L__BB17_16;
	ld.volatile.global.u32 	%r117, [match_count];
	ld.const.u32 	%r118, [max_match_count];
	setp.ge.u32 	%p11, %r117, %r118;
	@%p11 bra 	$L__BB17_16;
	mad.lo.s32 	%r122, %r1, 255, %r2;
	add.s32 	%r123, %r338, %r122;
	shl.b32 	%r124, %r123, 4;
	add.s32 	%r23, %r341, %r124;
	ld.const.u32 	%r125, [character_count];
	setp.gt.u32 	%p12, %r23, %r125;
	@%p12 bra 	$L__BB17_16;
	atom.global.add.u32 	%r126, [match_count], 1;
	ld.const.u64 	%rd590, [match];
	cvta.to.global.u64 	%rd591, %rd590;
	mul.wide.u32 	%rd592, %r126, 4;
	add.s64 	%rd593, %rd591, %rd592;
	st.global.u32 	[%rd593], %r23;
$L__BB17_16:
	add.s32 	%r341, %r341, 1;
	setp.ne.s32 	%p13, %r341, 16;
	@%p13 bra 	$L__BB17_12;
$L__BB17_17:
	shl.b32 	%r127, %r338, 9;
	mov.u32 	%r128, scodon_header;
	add.s32 	%r129, %r128, %r127;
	shl.b32 	%r130, %r1, 2;
	add.s32 	%r131, %r129, %r130;
	st.shared.u32 	[%r131], %r11;
	bar.sync 	0;
	add.s32 	%r344, %r338, 1;
	setp.gt.u32 	%p14, %r344, 255;
	@%p14 bra 	$L__BB17_84;
	ld.const.u64 	%rd99, [test_bit_64];
	ld.const.u32 	%r26, [max_match_count];
	ld.const.u32 	%r27, [character_count];
	ld.const.u64 	%rd594, [match];
	cvta.to.global.u64 	%rd100, %rd594;
$L__BB17_19:
	shl.b32 	%r132, %r344, 7;
	mov.u32 	%r133, %ctaid.x;
	shl.b32 	%r134, %r133, 15;
	or.b32  	%r135, %r134, %r1;
	add.s32 	%r136, %r132, %r135;
	mul.wide.u32 	%rd595, %r136, 4;
	add.s64 	%rd596, %rd33, %rd595;
	ld.global.u32 	%r29, [%rd596];
	shl.b32 	%r137, %r29, 3;
	cvt.u64.u32 	%rd597, %r137;
	and.b64  	%rd598, %rd597, 24;
	mov.u64 	%rd599, mask_array_64;
	add.s64 	%rd600, %rd599, %rd598;
	ld.const.u64 	%rd601, [%rd600];
	shl.b64 	%rd602, %rd1497, 1;
	or.b64  	%rd118, %rd602, %rd601;
	shl.b64 	%rd603, %rd1496, 1;
	or.b64  	%rd604, %rd603, %rd601;
	and.b64  	%rd605, %rd1497, %rd118;
	shl.b64 	%rd606, %rd605, 1;
	and.b64  	%rd607, %rd606, %rd604;
	and.b64  	%rd119, %rd607, %rd1497;
	shl.b64 	%rd608, %rd1495, 1;
	or.b64  	%rd609, %rd608, %rd601;
	and.b64  	%rd610, %rd1496, %rd119;
	shl.b64 	%rd611, %rd610, 1;
	and.b64  	%rd612, %rd611, %rd609;
	and.b64  	%rd120, %rd612, %rd1496;
	shl.b64 	%rd613, %rd1494, 1;
	or.b64  	%rd614, %rd613, %rd601;
	and.b64  	%rd615, %rd1495, %rd120;
	shl.b64 	%rd616, %rd615, 1;
	and.b64  	%rd617, %rd616, %rd614;
	and.b64  	%rd121, %rd617, %rd1495;
	shl.b64 	%rd618, %rd1493, 1;
	or.b64  	%rd619, %rd618, %rd601;
	and.b64  	%rd620, %rd1494, %rd121;
	shl.b64 	%rd621, %rd620, 1;
	and.b64  	%rd622, %rd621, %rd619;
	and.b64  	%rd122, %rd622, %rd1494;
	shl.b64 	%rd623, %rd1492, 1;
	or.b64  	%rd624, %rd623, %rd601;
	and.b64  	%rd625, %rd1493, %rd122;
	shl.b64 	%rd626, %rd625, 1;
	and.b64  	%rd627, %rd626, %rd624;
	and.b64  	%rd123, %rd627, %rd1493;
	shl.b64 	%rd628, %rd1491, 1;
	or.b64  	%rd629, %rd628, %rd601;
	and.b64  	%rd630, %rd1492, %rd123;
	shl.b64 	%rd631, %rd630, 1;
	and.b64  	%rd632, %rd631, %rd629;
	and.b64  	%rd124, %rd632, %rd1492;
	shl.b64 	%rd633, %rd1490, 1;
	or.b64  	%rd634, %rd633, %rd601;
	and.b64  	%rd635, %rd1491, %rd124;
	shl.b64 	%rd636, %rd635, 1;
	and.b64  	%rd637, %rd636, %rd634;
	and.b64  	%rd125, %rd637, %rd1491;
	and.b64  	%rd638, %rd99, %rd125;
	setp.ne.s64 	%p15, %rd638, 0;
	@%p15 bra 	$L__BB17_23;
	ld.volatile.global.u32 	%r138, [match_count];
	setp.ge.u32 	%p16, %r138, %r26;
	@%p16 bra 	$L__BB17_23;
	mad.lo.s32 	%r142, %r1, 255, %r135;
	add.s32 	%r143, %r344, %r142;
	shl.b32 	%r30, %r143, 4;
	setp.gt.u32 	%p17, %r30, %r27;
	@%p17 bra 	$L__BB17_23;
	atom.global.add.u32 	%r144, [match_count], 1;
	mul.wide.u32 	%rd639, %r144, 4;
	add.s64 	%rd640, %rd100, %rd639;
	st.global.u32 	[%rd640], %r30;
$L__BB17_23:
	shl.b32 	%r145, %r29, 1;
	cvt.u64.u32 	%rd641, %r145;
	and.b64  	%rd642, %rd641, 24;
	mov.u64 	%rd643, mask_array_64;
	add.s64 	%rd644, %rd643, %rd642;
	ld.const.u64 	%rd645, [%rd644];
	shl.b64 	%rd646, %rd118, 1;
	or.b64  	%rd126, %rd646, %rd645;
	shl.b64 	%rd647, %rd119, 1;
	or.b64  	%rd648, %rd647, %rd645;
	and.b64  	%rd649, %rd118, %rd126;
	shl.b64 	%rd650, %rd649, 1;
	and.b64  	%rd651, %rd650, %rd648;
	and.b64  	%rd127, %rd651, %rd118;
	shl.b64 	%rd652, %rd120, 1;
	or.b64  	%rd653, %rd652, %rd645;
	and.b64  	%rd654, %rd119, %rd127;
	shl.b64 	%rd655, %rd654, 1;
	and.b64  	%rd656, %rd655, %rd653;
	and.b64  	%rd128, %rd656, %rd119;
	shl.b64 	%rd657, %rd121, 1;
	or.b64  	%rd658, %rd657, %rd645;
	and.b64  	%rd659, %rd120, %rd128;
	shl.b64 	%rd660, %rd659, 1;
	and.b64  	%rd661, %rd660, %rd658;
	and.b64  	%rd129, %rd661, %rd120;
	shl.b64 	%rd662, %rd122, 1;
	or.b64  	%rd663, %rd662, %rd645;
	and.b64  	%rd664, %rd121, %rd129;
	shl.b64 	%rd665, %rd664, 1;
	and.b64  	%rd666, %rd665, %rd663;
	and.b64  	%rd130, %rd666, %rd121;
	shl.b64 	%rd667, %rd123, 1;
	or.b64  	%rd668, %rd667, %rd645;
	and.b64  	%rd669, %rd122, %rd130;
	shl.b64 	%rd670, %rd669, 1;
	and.b64  	%rd671, %rd670, %rd668;
	and.b64  	%rd131, %rd671, %rd122;
	shl.b64 	%rd672, %rd124, 1;
	or.b64  	%rd673, %rd672, %rd645;
	and.b64  	%rd674, %rd123, %rd131;
	shl.b64 	%rd675, %rd674, 1;
	and.b64  	%rd676, %rd675, %rd673;
	and.b64  	%rd132, %rd676, %rd123;
	shl.b64 	%rd677, %rd125, 1;
	or.b64  	%rd678, %rd677, %rd645;
	and.b64  	%rd679, %rd124, %rd132;
	shl.b64 	%rd680, %rd679, 1;
	and.b64  	%rd681, %rd680, %rd678;
	and.b64  	%rd133, %rd681, %rd124;
	and.b64  	%rd682, %rd99, %rd133;
	setp.ne.s64 	%p18, %rd682, 0;
	@%p18 bra 	$L__BB17_27;
	ld.volatile.global.u32 	%r146, [match_count];
	setp.ge.u32 	%p19, %r146, %r26;
	@%p19 bra 	$L__BB17_27;
	mov.u32 	%r147, %ctaid.x;
	shl.b32 	%r148, %r147, 15;
	or.b32  	%r149, %r148, %r1;
	mad.lo.s32 	%r150, %r1, 255, %r149;
	add.s32 	%r151, %r344, %r150;
	shl.b32 	%r31, %r151, 4;
	setp.ge.u32 	%p20, %r31, %r27;
	@%p20 bra 	$L__BB17_27;
	add.s32 	%r152, %r31, 1;
	atom.global.add.u32 	%r153, [match_count], 1;
	mul.wide.u32 	%rd683, %r153, 4;
	add.s64 	%rd684, %rd100, %rd683;
	st.global.u32 	[%rd684], %r152;
$L__BB17_27:
	shr.u32 	%r154, %r29, 1;
	cvt.u64.u32 	%rd685, %r154;
	and.b64  	%rd686, %rd685, 24;
	mov.u64 	%rd687, mask_array_64;
	add.s64 	%rd688, %rd687, %rd686;
	ld.const.u64 	%rd689, [%rd688];
	shl.b64 	%rd690, %rd126, 1;
	or.b64  	%rd134, %rd690, %rd689;
	shl.b64 	%rd691, %rd127, 1;
	or.b64  	%rd692, %rd691, %rd689;
	and.b64  	%rd693, %rd126, %rd134;
	shl.b64 	%rd694, %rd693, 1;
	and.b64  	%rd695, %rd694, %rd692;
	and.b64  	%rd135, %rd695, %rd126;
	shl.b64 	%rd696, %rd128, 1;
	or.b64  	%rd697, %rd696, %rd689;
	and.b64  	%rd698, %rd127, %rd135;
	shl.b64 	%rd699, %rd698, 1;
	and.b64  	%rd700, %rd699, %rd697;
	and.b64  	%rd136, %rd700, %rd127;
	shl.b64 	%rd701, %rd129, 1;
	or.b64  	%rd702, %rd701, %rd689;
	and.b64  	%rd703, %rd128, %rd136;
	shl.b64 	%rd704, %rd703, 1;
	and.b64  	%rd705, %rd704, %rd702;
	and.b64  	%rd137, %rd705, %rd128;
	shl.b64 	%rd706, %rd130, 1;
	or.b64  	%rd707, %rd706, %rd689;
	and.b64  	%rd708, %rd129, %rd137;
	shl.b64 	%rd709, %rd708, 1;
	and.b64  	%rd710, %rd709, %rd707;
	and.b64  	%rd138, %rd710, %rd129;
	shl.b64 	%rd711, %rd131, 1;
	or.b64  	%rd712, %rd711, %rd689;
	and.b64  	%rd713, %rd130, %rd138;
	shl.b64 	%rd714, %rd713, 1;
	and.b64  	%rd715, %rd714, %rd712;
	and.b64  	%rd139, %rd715, %rd130;
	shl.b64 	%rd716, %rd132, 1;
	or.b64  	%rd717, %rd716, %rd689;
	and.b64  	%rd718, %rd131, %rd139;
	shl.b64 	%rd719, %rd718, 1;
	and.b64  	%rd720, %rd719, %rd717;
	and.b64  	%rd140, %rd720, %rd131;
	shl.b64 	%rd721, %rd133, 1;
	or.b64  	%rd722, %rd721, %rd689;
	and.b64  	%rd723, %rd132, %rd140;
	shl.b64 	%rd724, %rd723, 1;
	and.b64  	%rd725, %rd724, %rd722;
	and.b64  	%rd141, %rd725, %rd132;
	and.b64  	%rd726, %rd99, %rd141;
	setp.ne.s64 	%p21, %rd726, 0;
	@%p21 bra 	$L__BB17_31;
	ld.volatile.global.u32 	%r155, [match_count];
	setp.ge.u32 	%p22, %r155, %r26;
	@%p22 bra 	$L__BB17_31;
	mov.u32 	%r156, %ctaid.x;
	shl.b32 	%r157, %r156, 15;
	or.b32  	%r158, %r157, %r1;
	mad.lo.s32 	%r159, %r1, 255, %r158;
	add.s32 	%r160, %r344, %r159;
	shl.b32 	%r161, %r160, 4;
	or.b32  	%r32, %r161, 2;
	setp.gt.u32 	%p23, %r32, %r27;
	@%p23 bra 	$L__BB17_31;
	atom.global.add.u32 	%r162, [match_count], 1;
	mul.wide.u32 	%rd727, %r162, 4;
	add.s64 	%rd728, %rd100, %rd727;
	st.global.u32 	[%rd728], %r32;
$L__BB17_31:
	shr.u32 	%r163, %r29, 3;
	cvt.u64.u32 	%rd729, %r163;
	and.b64  	%rd730, %rd729, 24;
	mov.u64 	%rd731, mask_array_64;
	add.s64 	%rd732, %rd731, %rd730;
	ld.const.u64 	%rd733, [%rd732];
	shl.b64 	%rd734, %rd134, 1;
	or.b64  	%rd142, %rd734, %rd733;
	shl.b64 	%rd735, %rd135, 1;
	or.b64  	%rd736, %rd735, %rd733;
	and.b64  	%rd737, %rd134, %rd142;
	shl.b64 	%rd738, %rd737, 1;
	and.b64  	%rd739, %rd738, %rd736;
	and.b64  	%rd143, %rd739, %rd134;
	shl.b64 	%rd740, %rd136, 1;
	or.b64  	%rd741, %rd740, %rd733;
	and.b64  	%rd742, %rd135, %rd143;
	shl.b64 	%rd743, %rd742, 1;
	and.b64  	%rd744, %rd743, %rd741;
	and.b64  	%rd144, %rd744, %rd135;
	shl.b64 	%rd745, %rd137, 1;
	or.b64  	%rd746, %rd745, %rd733;
	and.b64  	%rd747, %rd136, %rd144;
	shl.b64 	%rd748, %rd747, 1;
	and.b64  	%rd749, %rd748, %rd746;
	and.b64  	%rd145, %rd749, %rd136;
	shl.b64 	%rd750, %rd138, 1;
	or.b64  	%rd751, %rd750, %rd733;
	and.b64  	%rd752, %rd137, %rd145;
	shl.b64 	%rd753, %rd752, 1;
	and.b64  	%rd754, %rd753, %rd751;
	and.b64  	%rd146, %rd754, %rd137;
	shl.b64 	%rd755, %rd139, 1;
	or.b64  	%rd756, %rd755, %rd733;
	and.b64  	%rd757, %rd138, %rd146;
	shl.b64 	%rd758, %rd757, 1;
	and.b64  	%rd759, %rd758, %rd756;
	and.b64  	%rd147, %rd759, %rd138;
	shl.b64 	%rd760, %rd140, 1;
	or.b64  	%rd761, %rd760, %rd733;
	and.b64  	%rd762, %rd139, %rd147;
	shl.b64 	%rd763, %rd762, 1;
	and.b64  	%rd764, %rd763, %rd761;
	and.b64  	%rd148, %rd764, %rd139;
	shl.b64 	%rd765, %rd141, 1;
	or.b64  	%rd766, %rd765, %rd733;
	and.b64  	%rd767, %rd140, %rd148;
	shl.b64 	%rd768, %rd767, 1;
	and.b64  	%rd769, %rd768, %rd766;
	and.b64  	%rd149, %rd769, %rd140;
	and.b64  	%rd770, %rd99, %rd149;
	setp.ne.s64 	%p24, %rd770, 0;
	@%p24 bra 	$L__BB17_35;
	ld.volatile.global.u32 	%r164, [match_count];
	setp.ge.u32 	%p25, %r164, %r26;
	@%p25 bra 	$L__BB17_35;
	mov.u32 	%r165, %ctaid.x;
	shl.b32 	%r166, %r165, 15;
	or.b32  	%r167, %r166, %r1;
	mad.lo.s32 	%r168, %r1, 255, %r167;
	add.s32 	%r169, %r344, %r168;
	shl.b32 	%r170, %r169, 4;
	or.b32  	%r33, %r170, 3;
	setp.gt.u32 	%p26, %r33, %r27;
	@%p26 bra 	$L__BB17_35;
	atom.global.add.u32 	%r171, [match_count], 1;
	mul.wide.u32 	%rd771, %r171, 4;
	add.s64 	%rd772, %rd100, %rd771;
	st.global.u32 	[%rd772], %r33;
$L__BB17_35:
	shr.u32 	%r172, %r29, 5;
	cvt.u64.u32 	%rd773, %r172;
	and.b64  	%rd774, %rd773, 24;
	mov.u64 	%rd775, mask_array_64;
	add.s64 	%rd776, %rd775, %rd774;
	ld.const.u64 	%rd777, [%rd776];
	shl.b64 	%rd778, %rd142, 1;
	or.b64  	%rd150, %rd778, %rd777;
	shl.b64 	%rd779, %rd143, 1;
	or.b64  	%rd780, %rd779, %rd777;
	and.b64  	%rd781, %rd142, %rd150;
	shl.b64 	%rd782, %rd781, 1;
	and.b64  	%rd783, %rd782, %rd780;
	and.b64  	%rd151, %rd783, %rd142;
	shl.b64 	%rd784, %rd144, 1;
	or.b64  	%rd785, %rd784, %rd777;
	and.b64  	%rd786, %rd143, %rd151;
	shl.b64 	%rd787, %rd786, 1;
	and.b64  	%rd788, %rd787, %rd785;
	and.b64  	%rd152, %rd788, %rd143;
	shl.b64 	%rd789, %rd145, 1;
	or.b64  	%rd790, %rd789, %rd777;
	and.b64  	%rd791, %rd144, %rd152;
	shl.b64 	%rd792, %rd791, 1;
	and.b64  	%rd793, %rd792, %rd790;
	and.b64  	%rd153, %rd793, %rd144;
	shl.b64 	%rd794, %rd146, 1;
	or.b64  	%rd795, %rd794, %rd777;
	and.b64  	%rd796, %rd145, %rd153;
	shl.b64 	%rd797, %rd796, 1;
	and.b64  	%rd798, %rd797, %rd795;
	and.b64  	%rd154, %rd798, %rd145;
	shl.b64 	%rd799, %rd147, 1;
	or.b64  	%rd800, %rd799, %rd777;
	and.b64  	%rd801, %rd146, %rd154;
	shl.b64 	%rd802, %rd801, 1;
	and.b64  	%rd803, %rd802, %rd800;
	and.b64  	%rd155, %rd803, %rd146;
	shl.b64 	%rd804, %rd148, 1;
	or.b64  	%rd805, %rd804, %rd777;
	and.b64  	%rd806, %rd147, %rd155;
	shl.b64 	%rd807, %rd806, 1;
	and.b64  	%rd808, %rd807, %rd805;
	and.b64  	%rd156, %rd808, %rd147;
	shl.b64 	%rd809, %rd149, 1;
	or.b64  	%rd810, %rd809, %rd777;
	and.b64  	%rd811, %rd148, %rd156;
	shl.b64 	%rd812, %rd811, 1;
	and.b64  	%rd813, %rd812, %rd810;
	and.b64  	%rd157, %rd813, %rd148;
	and.b64  	%rd814, %rd99, %rd157;
	setp.ne.s64 	%p27, %rd814, 0;
	@%p27 bra 	$L__BB17_39;
	ld.volatile.global.u32 	%r173, [match_count];
	setp.ge.u32 	%p28, %r173, %r26;
	@%p28 bra 	$L__BB17_39;
	mov.u32 	%r174, %ctaid.x;
	shl.b32 	%r175, %r174, 15;
	or.b32  	%r176, %r175, %r1;
	mad.lo.s32 	%r177, %r1, 255, %r176;
	add.s32 	%r178, %r344, %r177;
	shl.b32 	%r179, %r178, 4;
	or.b32  	%r34, %r179, 4;
	setp.gt.u32 	%p29, %r34, %r27;
	@%p29 bra 	$L__BB17_39;
	atom.global.add.u32 	%r180, [match_count], 1;
	mul.wide.u32 	%rd815, %r180, 4;
	add.s64 	%rd816, %rd100, %rd815;
	st.global.u32 	[%rd816], %r34;
$L__BB17_39:
	shr.u32 	%r181, %r29, 7;
	cvt.u64.u32 	%rd817, %r181;
	and.b64  	%rd818, %rd817, 24;
	mov.u64 	%rd819, mask_array_64;
	add.s64 	%rd820, %rd819, %rd818;
	ld.const.u64 	%rd821, [%rd820];
	shl.b64 	%rd822, %rd150, 1;
	or.b64  	%rd158, %rd822, %rd821;
	shl.b64 	%rd823, %rd151, 1;
	or.b64  	%rd824, %rd823, %rd821;
	and.b64  	%rd825, %rd150, %rd158;
	shl.b64 	%rd826, %rd825, 1;
	and.b64  	%rd827, %rd826, %rd824;
	and.b64  	%rd159, %rd827, %rd150;
	shl.b64 	%rd828, %rd152, 1;
	or.b64  	%rd829, %rd828, %rd821;
	and.b64  	%rd830, %rd151, %rd159;
	shl.b64 	%rd831, %rd830, 1;
	and.b64  	%rd832, %rd831, %rd829;
	and.b64  	%rd160, %rd832, %rd151;
	shl.b64 	%rd833, %rd153, 1;
	or.b64  	%rd834, %rd833, %rd821;
	and.b64  	%rd835, %rd152, %rd160;
	shl.b64 	%rd836, %rd835, 1;
	and.b64  	%rd837, %rd836, %rd834;
	and.b64  	%rd161, %rd837, %rd152;
	shl.b64 	%rd838, %rd154, 1;
	or.b64  	%rd839, %rd838, %rd821;
	and.b64  	%rd840, %rd153, %rd161;
	shl.b64 	%rd841, %rd840, 1;
	and.b64  	%rd842, %rd841, %rd839;
	and.b64  	%rd162, %rd842, %rd153;
	shl.b64 	%rd843, %rd155, 1;
	or.b64  	%rd844, %rd843, %rd821;
	and.b64  	%rd845, %rd154, %rd162;
	shl.b64 	%rd846, %rd845, 1;
	and.b64  	%rd847, %rd846, %rd844;
	and.b64  	%rd163, %rd847, %rd154;
	shl.b64 	%rd848, %rd156, 1;
	or.b64  	%rd849, %rd848, %rd821;
	and.b64  	%rd850, %rd155, %rd163;
	shl.b64 	%rd851, %rd850, 1;
	and.b64  	%rd852, %rd851, %rd849;
	and.b64  	%rd164, %rd852, %rd155;
	shl.b64 	%rd853, %rd157, 1;
	or.b64  	%rd854, %rd853, %rd821;
	and.b64  	%rd855, %rd156, %rd164;
	shl.b64 	%rd856, %rd855, 1;
	and.b64  	%rd857, %rd856, %rd854;
	and.b64  	%rd165, %rd857, %rd156;
	and.b64  	%rd858, %rd99, %rd165;
	setp.ne.s64 	%p30, %rd858, 0;
	@%p30 bra 	$L__BB17_43;
	ld.volatile.global.u32 	%r182, [match_count];
	setp.ge.u32 	%p31, %r182, %r26;
	@%p31 bra 	$L__BB17_43;
	mov.u32 	%r183, %ctaid.x;
	shl.b32 	%r184, %r183, 15;
	or.b32  	%r185, %r184, %r1;
	mad.lo.s32 	%r186, %r1, 255, %r185;
	add.s32 	%r187, %r344, %r186;
	shl.b32 	%r188, %r187, 4;
	or.b32  	%r35, %r188, 5;
	setp.gt.u32 	%p32, %r35, %r27;
	@%p32 bra 	$L__BB17_43;
	atom.global.add.u32 	%r189, [match_count], 1;
	mul.wide.u32 	%rd859, %r189, 4;
	add.s64 	%rd860, %rd100, %rd859;
	st.global.u32 	[%rd860], %r35;
$L__BB17_43:
	shr.u32 	%r190, %r29, 9;
	cvt.u64.u32 	%rd861, %r190;
	and.b64  	%rd862, %rd861, 24;
	mov.u64 	%rd863, mask_array_64;
	add.s64 	%rd864, %rd863, %rd862;
	ld.const.u64 	%rd865, [%rd864];
	shl.b64 	%rd866, %rd158, 1;
	or.b64  	%rd166, %rd866, %rd865;
	shl.b64 	%rd867, %rd159, 1;
	or.b64  	%rd868, %rd867, %rd865;
	and.b64  	%rd869, %rd158, %rd166;
	shl.b64 	%rd870, %rd869, 1;
	and.b64  	%rd871, %rd870, %rd868;
	and.b64  	%rd167, %rd871, %rd158;
	shl.b64 	%rd872, %rd160, 1;
	or.b64  	%rd873, %rd872, %rd865;
	and.b64  	%rd874, %rd159, %rd167;
	shl.b64 	%rd875, %rd874, 1;
	and.b64  	%rd876, %rd875, %rd873;
	and.b64  	%rd168, %rd876, %rd159;
	shl.b64 	%rd877, %rd161, 1;
	or.b64  	%rd878, %rd877, %rd865;
	and.b64  	%rd879, %rd160, %rd168;
	shl.b64 	%rd880, %rd879, 1;
	and.b64  	%rd881, %rd880, %rd878;
	and.b64  	%rd169, %rd881, %rd160;
	shl.b64 	%rd882, %rd162, 1;
	or.b64  	%rd883, %rd882, %rd865;
	and.b64  	%rd884, %rd161, %rd169;
	shl.b64 	%rd885, %rd884, 1;
	and.b64  	%rd886, %rd885, %rd883;
	and.b64  	%rd170, %rd886, %rd161;
	shl.b64 	%rd887, %rd163, 1;
	or.b64  	%rd888, %rd887, %rd865;
	and.b64  	%rd889, %rd162, %rd170;
	shl.b64 	%rd890, %rd889, 1;
	and.b64  	%rd891, %rd890, %rd888;
	and.b64  	%rd171, %rd891, %rd162;
	shl.b64 	%rd892, %rd164, 1;
	or.b64  	%rd893, %rd892, %rd865;
	and.b64  	%rd894, %rd163, %rd171;
	shl.b64 	%rd895, %rd894, 1;
	and.b64  	%rd896, %rd895, %rd893;
	and.b64  	%rd172, %rd896, %rd163;
	shl.b64 	%rd897, %rd165, 1;
	or.b64  	%rd898, %rd897, %rd865;
	and.b64  	%rd899, %rd164, %rd172;
	shl.b64 	%rd900, %rd899, 1;
	and.b64  	%rd901, %rd900, %rd898;
	and.b64  	%rd173, %rd901, %rd164;
	and.b64  	%rd902, %rd99, %rd173;
	setp.ne.s64 	%p33, %rd902, 0;
	@%p33 bra 	$L__BB17_47;
	ld.volatile.global.u32 	%r191, [match_count];
	setp.ge.u32 	%p34, %r191, %r26;
	@%p34 bra 	$L__BB17_47;
	mov.u32 	%r192, %ctaid.x;
	shl.b32 	%r193, %r192, 15;
	or.b32  	%r194, %r193, %r1;
	mad.lo.s32 	%r195, %r1, 255, %r194;
	add.s32 	%r196, %r344, %r195;
	shl.b32 	%r197, %r196, 4;
	or.b32  	%r36, %r197, 6;
	setp.gt.u32 	%p35, %r36, %r27;
	@%p35 bra 	$L__BB17_47;
	atom.global.add.u32 	%r198, [match_count], 1;
	mul.wide.u32 	%rd903, %r198, 4;
	add.s64 	%rd904, %rd100, %rd903;
	st.global.u32 	[%rd904], %r36;
$L__BB17_47:
	shr.u32 	%r199, %r29, 11;
	cvt.u64.u32 	%rd905, %r199;
	and.b64  	%rd906, %rd905, 24;
	mov.u64 	%rd907, mask_array_64;
	add.s64 	%rd908, %rd907, %rd906;
	ld.const.u64 	%rd909, [%rd908];
	shl.b64 	%rd910, %rd166, 1;
	or.b64  	%rd174, %rd910, %rd909;
	shl.b64 	%rd911, %rd167, 1;
	or.b64  	%rd912, %rd911, %rd909;
	and.b64  	%rd913, %rd166, %rd174;
	shl.b64 	%rd914, %rd913, 1;
	and.b64  	%rd915, %rd914, %rd912;
	and.b64  	%rd175, %rd915, %rd166;
	shl.b64 	%rd916, %rd168, 1;
	or.b64  	%rd917, %rd916, %rd909;
	and.b64  	%rd918, %rd167, %rd175;
	shl.b64 	%rd919, %rd918, 1;
	and.b64  	%rd920, %rd919, %rd917;
	and.b64  	%rd176, %rd920, %rd167;
	shl.b64 	%rd921, %rd169, 1;
	or.b64  	%rd922, %rd921, %rd909;
	and.b64  	%rd923, %rd168, %rd176;
	shl.b64 	%rd924, %rd923, 1;
	and.b64  	%rd925, %rd924, %rd922;
	and.b64  	%rd177, %rd925, %rd168;
	shl.b64 	%rd926, %rd170, 1;
	or.b64  	%rd927, %rd926, %rd909;
	and.b64  	%rd928, %rd169, %rd177;
	shl.b64 	%rd929, %rd928, 1;
	and.b64  	%rd930, %rd929, %rd927;
	and.b64  	%rd178, %rd930, %rd169;
	shl.b64 	%rd931, %rd171, 1;
	or.b64  	%rd932, %rd931, %rd909;
	and.b64  	%rd933, %rd170, %rd178;
	shl.b64 	%rd934, %rd933, 1;
	and.b64  	%rd935, %rd934, %rd932;
	and.b64  	%rd179, %rd935, %rd170;
	shl.b64 	%rd936, %rd172, 1;
	or.b64  	%rd937, %rd936, %rd909;
	and.b64  	%rd938, %rd171, %rd179;
	shl.b64 	%rd939, %rd938, 1;
	and.b64  	%rd940, %rd939, %rd937;
	and.b64  	%rd180, %rd940, %rd171;
	shl.b64 	%rd941, %rd173, 1;
	or.b64  	%rd942, %rd941, %rd909;
	and.b64  	%rd943, %rd172, %rd180;
	shl.b64 	%rd944, %rd943, 1;
	and.b64  	%rd945, %rd944, %rd942;
	and.b64  	%rd181, %rd945, %rd172;
	and.b64  	%rd946, %rd99, %rd181;
	setp.ne.s64 	%p36, %rd946, 0;
	@%p36 bra 	$L__BB17_51;
	ld.volatile.global.u32 	%r200, [match_count];
	setp.ge.u32 	%p37, %r200, %r26;
	@%p37 bra 	$L__BB17_51;
	mov.u32 	%r201, %ctaid.x;
	shl.b32 	%r202, %r201, 15;
	or.b32  	%r203, %r202, %r1;
	mad.lo.s32 	%r204, %r1, 255, %r203;
	add.s32 	%r205, %r344, %r204;
	shl.b32 	%r206, %r205, 4;
	or.b32  	%r37, %r206, 7;
	setp.gt.u32 	%p38, %r37, %r27;
	@%p38 bra 	$L__BB17_51;
	atom.global.add.u32 	%r207, [match_count], 1;
	mul.wide.u32 	%rd947, %r207, 4;
	add.s64 	%rd948, %rd100, %rd947;
	st.global.u32 	[%rd948], %r37;
$L__BB17_51:
	shr.u32 	%r208, %r29, 13;
	cvt.u64.u32 	%rd949, %r208;
	and.b64  	%rd950, %rd949, 24;
	mov.u64 	%rd951, mask_array_64;
	add.s64 	%rd952, %rd951, %rd950;
	ld.const.u64 	%rd953, [%rd952];
	shl.b64 	%rd954, %rd174, 1;
	or.b64  	%rd182, %rd954, %rd953;
	shl.b64 	%rd955, %rd175, 1;
	or.b64  	%rd956, %rd955, %rd953;
	and.b64  	%rd957, %rd174, %rd182;
	shl.b64 	%rd958, %rd957, 1;
	and.b64  	%rd959, %rd958, %rd956;
	and.b64  	%rd183, %rd959, %rd174;
	shl.b64 	%rd960, %rd176, 1;
	or.b64  	%rd961, %rd960, %rd953;
	and.b64  	%rd962, %rd175, %rd183;
	shl.b64 	%rd963, %rd962, 1;
	and.b64  	%rd964, %rd963, %rd961;
	and.b64  	%rd184, %rd964, %rd175;
	shl.b64 	%rd965, %rd177, 1;
	or.b64  	%rd966, %rd965, %rd953;
	and.b64  	%rd967, %rd176, %rd184;
	shl.b64 	%rd968, %rd967, 1;
	and.b64  	%rd969, %rd968, %rd966;
	and.b64  	%rd185, %rd969, %rd176;
	shl.b64 	%rd970, %rd178, 1;
	or.b64  	%rd971, %rd970, %rd953;
	and.b64  	%rd972, %rd177, %rd185;
	shl.b64 	%rd973, %rd972, 1;
	and.b64  	%rd974, %rd973, %rd971;
	and.b64  	%rd186, %rd974, %rd177;
	shl.b64 	%rd975, %rd179, 1;
	or.b64  	%rd976, %rd975, %rd953;
	and.b64  	%rd977, %rd178, %rd186;
	shl.b64 	%rd978, %rd977, 1;
	and.b64  	%rd979, %rd978, %rd976;
	and.b64  	%rd187, %rd979, %rd178;
	shl.b64 	%rd980, %rd180, 1;
	or.b64  	%rd981, %rd980, %rd953;
	and.b64  	%rd982, %rd179, %rd187;
	shl.b64 	%rd983, %rd982, 1;
	and.b64  	%rd984, %rd983, %rd981;
	and.b64  	%rd188, %rd984, %rd179;
	shl.b64 	%rd985, %rd181, 1;
	or.b64  	%rd986, %rd985, %rd953;
	and.b64  	%rd987, %rd180, %rd188;
	shl.b64 	%rd988, %rd987, 1;
	and.b64  	%rd989, %rd988, %rd986;
	and.b64  	%rd189, %rd989, %rd180;
	and.b64  	%rd990, %rd99, %rd189;
	setp.ne.s64 	%p39, %rd990, 0;
	@%p39 bra 	$L__BB17_55;
	ld.volatile.global.u32 	%r209, [match_count];
	setp.ge.u32 	%p40, %r209, %r26;
	@%p40 bra 	$L__BB17_55;
	mov.u32 	%r210, %ctaid.x;
	shl.b32 	%r211, %r210, 15;
	or.b32  	%r212, %r211, %r1;
	mad.lo.s32 	%r213, %r1, 255, %r212;
	add.s32 	%r214, %r344, %r213;
	shl.b32 	%r215, %r214, 4;
	or.b32  	%r38, %r215, 8;
	setp.gt.u32 	%p41, %r38, %r27;
	@%p41 bra 	$L__BB17_55;
	atom.global.add.u32 	%r216, [match_count], 1;
	mul.wide.u32 	%rd991, %r216, 4;
	add.s64 	%rd992, %rd100, %rd991;
	st.global.u32 	[%rd992], %r38;
$L__BB17_55:
	shr.u32 	%r217, %r29, 15;
	cvt.u64.u32 	%rd993, %r217;
	and.b64  	%rd994, %rd993, 24;
	mov.u64 	%rd995, mask_array_64;
	add.s64 	%rd996, %rd995, %rd994;
	ld.const.u64 	%rd997, [%rd996];
	shl.b64 	%rd998, %rd182, 1;
	or.b64  	%rd190, %rd998, %rd997;
	shl.b64 	%rd999, %rd183, 1;
	or.b64  	%rd1000, %rd999, %rd997;
	and.b64  	%rd1001, %rd182, %rd190;
	shl.b64 	%rd1002, %rd1001, 1;
	and.b64  	%rd1003, %rd1002, %rd1000;
	and.b64  	%rd191, %rd1003, %rd182;
	shl.b64 	%rd1004, %rd184, 1;
	or.b64  	%rd1005, %rd1004, %rd997;
	and.b64  	%rd1006, %rd183, %rd191;
	shl.b64 	%rd1007, %rd1006, 1;
	and.b64  	%rd1008, %rd1007, %rd1005;
	and.b64  	%rd192, %rd1008, %rd183;
	shl.b64 	%rd1009, %rd185, 1;
	or.b64  	%rd1010, %rd1009, %rd997;
	and.b64  	%rd1011, %rd184, %rd192;
	shl.b64 	%rd1012, %rd1011, 1;
	and.b64  	%rd1013, %rd1012, %rd1010;
	and.b64  	%rd193, %rd1013, %rd184;
	shl.b64 	%rd1014, %rd186, 1;
	or.b64  	%rd1015, %rd1014, %rd997;
	and.b64  	%rd1016, %rd185, %rd193;
	shl.b64 	%rd1017, %rd1016, 1;
	and.b64  	%rd1018, %rd1017, %rd1015;
	and.b64  	%rd194, %rd1018, %rd185;
	shl.b64 	%rd1019, %rd187, 1;
	or.b64  	%rd1020, %rd1019, %rd997;
	and.b64  	%rd1021, %rd186, %rd194;
	shl.b64 	%rd1022, %rd1021, 1;
	and.b64  	%rd1023, %rd1022, %rd1020;
	and.b64  	%rd195, %rd1023, %rd186;
	shl.b64 	%rd1024, %rd188, 1;
	or.b64  	%rd1025, %rd1024, %rd997;
	and.b64  	%rd1026, %rd187, %rd195;
	shl.b64 	%rd1027, %rd1026, 1;
	and.b64  	%rd1028, %rd1027, %rd1025;
	and.b64  	%rd196, %rd1028, %rd187;
	shl.b64 	%rd1029, %rd189, 1;
	or.b64  	%rd1030, %rd1029, %rd997;
	and.b64  	%rd1031, %rd188, %rd196;
	shl.b64 	%rd1032, %rd1031, 1;
	and.b64  	%rd1033, %rd1032, %rd1030;
	and.b64  	%rd197, %rd1033, %rd188;
	and.b64  	%rd1034, %rd99, %rd197;
	setp.ne.s64 	%p42, %rd1034, 0;
	@%p42 bra 	$L__BB17_59;
	ld.volatile.global.u32 	%r218, [match_count];
	setp.ge.u32 	%p43, %r218, %r26;
	@%p43 bra 	$L__BB17_59;
	mov.u32 	%r219, %ctaid.x;
	shl.b32 	%r220, %r219, 15;
	or.b32  	%r221, %r220, %r1;
	mad.lo.s32 	%r222, %r1, 255, %r221;
	add.s32 	%r223, %r344, %r222;
	shl.b32 	%r224, %r223, 4;
	or.b32  	%r39, %r224, 9;
	setp.gt.u32 	%p44, %r39, %r27;
	@%p44 bra 	$L__BB17_59;
	atom.global.add.u32 	%r225, [match_count], 1;
	mul.wide.u32 	%rd1035, %r225, 4;
	add.s64 	%rd1036, %rd100, %rd1035;
	st.global.u32 	[%rd1036], %r39;
$L__BB17_59:
	shr.u32 	%r226, %r29, 17;
	cvt.u64.u32 	%rd1037, %r226;
	and.b64  	%rd1038, %rd1037, 24;
	mov.u64 	%rd1039, mask_array_64;
	add.s64 	%rd1040, %rd1039, %rd1038;
	ld.const.u64 	%rd1041, [%rd1040];
	shl.b64 	%rd1042, %rd190, 1;
	or.b64  	%rd198, %rd1042, %rd1041;
	shl.b64 	%rd1043, %rd191, 1;
	or.b64  	%rd1044, %rd1043, %rd1041;
	and.b64  	%rd1045, %rd190, %rd198;
	shl.b64 	%rd1046, %rd1045, 1;
	and.b64  	%rd1047, %rd1046, %rd1044;
	and.b64  	%rd199, %rd1047, %rd190;
	shl.b64 	%rd1048, %rd192, 1;
	or.b64  	%rd1049, %rd1048, %rd1041;
	and.b64  	%rd1050, %rd191, %rd199;
	shl.b64 	%rd1051, %rd1050, 1;
	and.b64  	%rd1052, %rd1051, %rd1049;
	and.b64  	%rd200, %rd1052, %rd191;
	shl.b64 	%rd1053, %rd193, 1;
	or.b64  	%rd1054, %rd1053, %rd1041;
	and.b64  	%rd1055, %rd192, %rd200;
	shl.b64 	%rd1056, %rd1055, 1;
	and.b64  	%rd1057, %rd1056, %rd1054;
	and.b64  	%rd201, %rd1057, %rd192;
	shl.b64 	%rd1058, %rd194, 1;
	or.b64  	%rd1059, %rd1058, %rd1041;
	and.b64  	%rd1060, %rd193, %rd201;
	shl.b64 	%rd1061, %rd1060, 1;
	and.b64  	%rd1062, %rd1061, %rd1059;
	and.b64  	%rd202, %rd1062, %rd193;
	shl.b64 	%rd1063, %rd195, 1;
	or.b64  	%rd1064, %rd1063, %rd1041;
	and.b64  	%rd1065, %rd194, %rd202;
	shl.b64 	%rd1066, %rd1065, 1;
	and.b64  	%rd1067, %rd1066, %rd1064;
	and.b64  	%rd203, %rd1067, %rd194;
	shl.b64 	%rd1068, %rd196, 1;
	or.b64  	%rd1069, %rd1068, %rd1041;
	and.b64  	%rd1070, %rd195, %rd203;
	shl.b64 	%rd1071, %rd1070, 1;
	and.b64  	%rd1072, %rd1071, %rd1069;
	and.b64  	%rd204, %rd1072, %rd195;
	shl.b64 	%rd1073, %rd197, 1;
	or.b64  	%rd1074, %rd1073, %rd1041;
	and.b64  	%rd1075, %rd196, %rd204;
	shl.b64 	%rd1076, %rd1075, 1;
	and.b64  	%rd1077, %rd1076, %rd1074;
	and.b64  	%rd205, %rd1077, %rd196;
	and.b64  	%rd1078, %rd99, %rd205;
	setp.ne.s64 	%p45, %rd1078, 0;
	@%p45 bra 	$L__BB17_63;
	ld.volatile.global.u32 	%r227, [match_count];
	setp.ge.u32 	%p46, %r227, %r26;
	@%p46 bra 	$L__BB17_63;
	mov.u32 	%r228, %ctaid.x;
	shl.b32 	%r229, %r228, 15;
	or.b32  	%r230, %r229, %r1;
	mad.lo.s32 	%r231, %r1, 255, %r230;
	add.s32 	%r232, %r344, %r231;
	shl.b32 	%r233, %r232, 4;
	or.b32  	%r40, %r233, 10;
	setp.gt.u32 	%p47, %r40, %r27;
	@%p47 bra 	$L__BB17_63;
	atom.global.add.u32 	%r234, [match_count], 1;
	mul.wide.u32 	%rd1079, %r234, 4;
	add.s64 	%rd1080, %rd100, %rd1079;
	st.global.u32 	[%rd1080], %r40;
$L__BB17_63:
	shr.u32 	%r235, %r29, 19;
	cvt.u64.u32 	%rd1081, %r235;
	and.b64  	%rd1082, %rd1081, 24;
	mov.u64 	%rd1083, mask_array_64;
	add.s64 	%rd1084, %rd1083, %rd1082;
	ld.const.u64 	%rd1085, [%rd1084];
	shl.b64 	%rd1086, %rd198, 1;
	or.b64  	%rd206, %rd1086, %rd1085;
	shl.b64 	%rd1087, %rd199, 1;
	or.b64  	%rd1088, %rd1087, %rd1085;
	and.b64  	%rd1089, %rd198, %rd206;
	shl.b64 	%rd1090, %rd1089, 1;
	and.b64  	%rd1091, %rd1090, %rd1088;
	and.b64  	%rd207, %rd1091, %rd198;
	shl.b64 	%rd1092, %rd200, 1;
	or.b64  	%rd1093, %rd1092, %rd1085;
	and.b64  	%rd1094, %rd199, %rd207;
	shl.b64 	%rd1095, %rd1094, 1;
	and.b64  	%rd1096, %rd1095, %rd1093;
	and.b64  	%rd208, %rd1096, %rd199;
	shl.b64 	%rd1097, %rd201, 1;
	or.b64  	%rd1098, %rd1097, %rd1085;
	and.b64  	%rd1099, %rd200, %rd208;
	shl.b64 	%rd1100, %rd1099, 1;
	and.b64  	%rd1101, %rd1100, %rd1098;
	and.b64  	%rd209, %rd1101, %rd200;
	shl.b64 	%rd1102, %rd202, 1;
	or.b64  	%rd1103, %rd1102, %rd1085;
	and.b64  	%rd1104, %rd201, %rd209;
	shl.b64 	%rd1105, %rd1104, 1;
	and.b64  	%rd1106, %rd1105, %rd1103;
	and.b64  	%rd210, %rd1106, %rd201;
	shl.b64 	%rd1107, %rd203, 1;
	or.b64  	%rd1108, %rd1107, %rd1085;
	and.b64  	%rd1109, %rd202, %rd210;
	shl.b64 	%rd1110, %rd1109, 1;
	and.b64  	%rd1111, %rd1110, %rd1108;
	and.b64  	%rd211, %rd1111, %rd202;
	shl.b64 	%rd1112, %rd204, 1;
	or.b64  	%rd1113, %rd1112, %rd1085;
	and.b64  	%rd1114, %rd203, %rd211;
	shl.b64 	%rd1115, %rd1114, 1;
	and.b64  	%rd1116, %rd1115, %rd1113;
	and.b64  	%rd212, %rd1116, %rd203;
	shl.b64 	%rd1117, %rd205, 1;
	or.b64  	%rd1118, %rd1117, %rd1085;
	and.b64  	%rd1119, %rd204, %rd212;
	shl.b64 	%rd1120, %rd1119, 1;
	and.b64  	%rd1121, %rd1120, %rd1118;
	and.b64  	%rd213, %rd1121, %rd204;
	and.b64  	%rd1122, %rd99, %rd213;
	setp.ne.s64 	%p48, %rd1122, 0;
	@%p48 bra 	$L__BB17_67;
	ld.volatile.global.u32 	%r236, [match_count];
	setp.ge.u32 	%p49, %r236, %r26;
	@%p49 bra 	$L__BB17_67;
	mov.u32 	%r237, %ctaid.x;
	shl.b32 	%r238, %r237, 15;
	or.b32  	%r239, %r238, %r1;
	mad.lo.s32 	%r240, %r1, 255, %r239;
	add.s32 	%r241, %r344, %r240;
	shl.b32 	%r242, %r241, 4;
	or.b32  	%r41, %r242, 11;
	setp.gt.u32 	%p50, %r41, %r27;
	@%p50 bra 	$L__BB17_67;
	atom.global.add.u32 	%r243, [match_count], 1;
	mul.wide.u32 	%rd1123, %r243, 4;
	add.s64 	%rd1124, %rd100, %rd1123;
	st.global.u32 	[%rd1124], %r41;
$L__BB17_67:
	shr.u32 	%r244, %r29, 21;
	cvt.u64.u32 	%rd1125, %r244;
	and.b64  	%rd1126, %rd1125, 24;
	mov.u64 	%rd1127, mask_array_64;
	add.s64 	%rd1128, %rd1127, %rd1126;
	ld.const.u64 	%rd1129, [%rd1128];
	shl.b64 	%rd1130, %rd206, 1;
	or.b64  	%rd214, %rd1130, %rd1129;
	shl.b64 	%rd1131, %rd207, 1;
	or.b64  	%rd1132, %rd1131, %rd1129;
	and.b64  	%rd1133, %rd206, %rd214;
	shl.b64 	%rd1134, %rd1133, 1;
	and.b64  	%rd1135, %rd1134, %rd1132;
	and.b64  	%rd215, %rd1135, %rd206;
	shl.b64 	%rd1136, %rd208, 1;
	or.b64  	%rd1137, %rd1136, %rd1129;
	and.b64  	%rd1138, %rd207, %rd215;
	shl.b64 	%rd1139, %rd1138, 1;
	and.b64  	%rd1140, %rd1139, %rd1137;
	and.b64  	%rd216, %rd1140, %rd207;
	shl.b64 	%rd1141, %rd209, 1;
	or.b64  	%rd1142, %rd1141, %rd1129;
	and.b64  	%rd1143, %rd208, %rd216;
	shl.b64 	%rd1144, %rd1143, 1;
	and.b64  	%rd1145, %rd1144, %rd1142;
	and.b64  	%rd217, %rd1145, %rd208;
	shl.b64 	%rd1146, %rd210, 1;
	or.b64  	%rd1147, %rd1146, %rd1129;
	and.b64  	%rd1148, %rd209, %rd217;
	shl.b64 	%rd1149, %rd1148, 1;
	and.b64  	%rd1150, %rd1149, %rd1147;
	and.b64  	%rd218, %rd1150, %rd209;
	shl.b64 	%rd1151, %rd211, 1;
	or.b64  	%rd1152, %rd1151, %rd1129;
	and.b64  	%rd1153, %rd210, %rd218;
	shl.b64 	%rd1154, %rd1153, 1;
	and.b64  	%rd1155, %rd1154, %rd1152;
	and.b64  	%rd219, %rd1155, %rd210;
	shl.b64 	%rd1156, %rd212, 1;
	or.b64  	%rd1157, %rd1156, %rd1129;
	and.b64  	%rd1158, %rd211, %rd219;
	shl.b64 	%rd1159, %rd1158, 1;
	and.b64  	%rd1160, %rd1159, %rd1157;
	and.b64  	%rd220, %rd1160, %rd211;
	shl.b64 	%rd1161, %rd213, 1;
	or.b64  	%rd1162, %rd1161, %rd1129;
	and.b64  	%rd1163, %rd212, %rd220;
	shl.b64 	%rd1164, %rd1163, 1;
	and.b64  	%rd1165, %rd1164, %rd1162;
	and.b64  	%rd221, %rd1165, %rd212;
	and.b64  	%rd1166, %rd99, %rd221;
	setp.ne.s64 	%p51, %rd1166, 0;
	@%p51 bra 	$L__BB17_71;
	ld.volatile.global.u32 	%r245, [match_count];
	setp.ge.u32 	%p52, %r245, %r26;
	@%p52 bra 	$L__BB17_71;
	mov.u32 	%r246, %ctaid.x;
	shl.b32 	%r247, %r246, 15;
	or.b32  	%r248, %r247, %r1;
	mad.lo.s32 	%r249, %r1, 255, %r248;
	add.s32 	%r250, %r344, %r249;
	shl.b32 	%r251, %r250, 4;
	or.b32  	%r42, %r251, 12;
	setp.gt.u32 	%p53, %r42, %r27;
	@%p53 bra 	$L__BB17_71;
	atom.global.add.u32 	%r252, [match_count], 1;
	mul.wide.u32 	%rd1167, %r252, 4;
	add.s64 	%rd1168, %rd100, %rd1167;
	st.global.u32 	[%rd1168], %r42;
$L__BB17_71:
	shr.u32 	%r253, %r29, 23;
	cvt.u64.u32 	%rd1169, %r253;
	and.b64  	%rd1170, %rd1169, 24;
	mov.u64 	%rd1171, mask_array_64;
	add.s64 	%rd1172, %rd1171, %rd1170;
	ld.const.u64 	%rd1173, [%rd1172];
	shl.b64 	%rd1174, %rd214, 1;
	or.b64  	%rd222, %rd1174, %rd1173;
	shl.b64 	%rd1175, %rd215, 1;
	or.b64  	%rd1176, %rd1175, %rd1173;
	and.b64  	%rd1177, %rd214, %rd222;
	shl.b64 	%rd1178, %rd1177, 1;
	and.b64  	%rd1179, %rd1178, %rd1176;
	and.b64  	%rd223, %rd1179, %rd214;
	shl.b64 	%rd1180, %rd216, 1;
	or.b64  	%rd1181, %rd1180, %rd1173;
	and.b64  	%rd1182, %rd215, %rd223;
	shl.b64 	%rd1183, %rd1182, 1;
	and.b64  	%rd1184, %rd1183, %rd1181;
	and.b64  	%rd224, %rd1184, %rd215;
	shl.b64 	%rd1185, %rd217, 1;
	or.b64  	%rd1186, %rd1185, %rd1173;
	and.b64  	%rd1187, %rd216, %rd224;
	shl.b64 	%rd1188, %rd1187, 1;
	and.b64  	%rd1189, %rd1188, %rd1186;
	and.b64  	%rd225, %rd1189, %rd216;
	shl.b64 	%rd1190, %rd218, 1;
	or.b64  	%rd1191, %rd1190, %rd1173;
	and.b64  	%rd1192, %rd217, %rd225;
	shl.b64 	%rd1193, %rd1192, 1;
	and.b64  	%rd1194, %rd1193, %rd1191;
	and.b64  	%rd226, %rd1194, %rd217;
	shl.b64 	%rd1195, %rd219, 1;
	or.b64  	%rd1196, %rd1195, %rd1173;
	and.b64  	%rd1197, %rd218, %rd226;
	shl.b64 	%rd1198, %rd1197, 1;
	and.b64  	%rd1199, %rd1198, %rd1196;
	and.b64  	%rd227, %rd1199, %rd218;
	shl.b64 	%rd1200, %rd220, 1;
	or.b64  	%rd1201, %rd1200, %rd1173;
	and.b64  	%rd1202, %rd219, %rd227;
	shl.b64 	%rd1203, %rd1202, 1;
	and.b64  	%rd1204, %rd1203, %rd1201;
	and.b64  	%rd228, %rd1204, %rd219;
	shl.b64 	%rd1205, %rd221, 1;
	or.b64  	%rd1206, %rd1205, %rd1173;
	and.b64  	%rd1207, %rd220, %rd228;
	shl.b64 	%rd1208, %rd1207, 1;
	and.b64  	%rd1209, %rd1208, %rd1206;
	and.b64  	%rd229, %rd1209, %rd220;
	and.b64  	%rd1210, %rd99, %rd229;
	setp.ne.s64 	%p54, %rd1210, 0;
	@%p54 bra 	$L__BB17_75;
	ld.volatile.global.u32 	%r254, [match_count];
	setp.ge.u32 	%p55, %r254, %r26;
	@%p55 bra 	$L__BB17_75;
	mov.u32 	%r255, %ctaid.x;
	shl.b32 	%r256, %r255, 15;
	or.b32  	%r257, %r256, %r1;
	mad.lo.s32 	%r258, %r1, 255, %r257;
	add.s32 	%r259, %r344, %r258;
	shl.b32 	%r260, %r259, 4;
	or.b32  	%r43, %r260, 13;
	setp.gt.u32 	%p56, %r43, %r27;
	@%p56 bra 	$L__BB17_75;
	atom.global.add.u32 	%r261, [match_count], 1;
	mul.wide.u32 	%rd1211, %r261, 4;
	add.s64 	%rd1212, %rd100, %rd1211;
	st.global.u32 	[%rd1212], %r43;
$L__BB17_75:
	shr.u32 	%r262, %r29, 25;
	cvt.u64.u32 	%rd1213, %r262;
	and.b64  	%rd1214, %rd1213, 24;
	mov.u64 	%rd1215, mask_array_64;
	add.s64 	%rd1216, %rd1215, %rd1214;
	ld.const.u64 	%rd1217, [%rd1216];
	shl.b64 	%rd1218, %rd222, 1;
	or.b64  	%rd230, %rd1218, %rd1217;
	shl.b64 	%rd1219, %rd223, 1;
	or.b64  	%rd1220, %rd1219, %rd1217;
	and.b64  	%rd1221, %rd222, %rd230;
	shl.b64 	%rd1222, %rd1221, 1;
	and.b64  	%rd1223, %rd1222, %rd1220;
	and.b64  	%rd231, %rd1223, %rd222;
	shl.b64 	%rd1224, %rd224, 1;
	or.b64  	%rd1225, %rd1224, %rd1217;
	and.b64  	%rd1226, %rd223, %rd231;
	shl.b64 	%rd1227, %rd1226, 1;
	and.b64  	%rd1228, %rd1227, %rd1225;
	and.b64  	%rd232, %rd1228, %rd223;
	shl.b64 	%rd1229, %rd225, 1;
	or.b64  	%rd1230, %rd1229, %rd1217;
	and.b64  	%rd1231, %rd224, %rd232;
	shl.b64 	%rd1232, %rd1231, 1;
	and.b64  	%rd1233, %rd1232, %rd1230;
	and.b64  	%rd233, %rd1233, %rd224;
	shl.b64 	%rd1234, %rd226, 1;
	or.b64  	%rd1235, %rd1234, %rd1217;
	and.b64  	%rd1236, %rd225, %rd233;
	shl.b64 	%rd1237, %rd1236, 1;
	and.b64  	%rd1238, %rd1237, %rd1235;
	and.b64  	%rd234, %rd1238, %rd225;
	shl.b64 	%rd1239, %rd227, 1;
	or.b64  	%rd1240, %rd1239, %rd1217;
	and.b64  	%rd1241, %rd226, %rd234;
	shl.b64 	%rd1242, %rd1241, 1;
	and.b64  	%rd1243, %rd1242, %rd1240;
	and.b64  	%rd235, %rd1243, %rd226;
	shl.b64 	%rd1244, %rd228, 1;
	or.b64  	%rd1245, %rd1244, %rd1217;
	and.b64  	%rd1246, %rd227, %rd235;
	shl.b64 	%rd1247, %rd1246, 1;
	and.b64  	%rd1248, %rd1247, %rd1245;
	and.b64  	%rd236, %rd1248, %rd227;
	shl.b64 	%rd1249, %rd229, 1;
	or.b64  	%rd1250, %rd1249, %rd1217;
	and.b64  	%rd1251, %rd228, %rd236;
	shl.b64 	%rd1252, %rd1251, 1;
	and.b64  	%rd1253, %rd1252, %rd1250;
	and.b64  	%rd237, %rd1253, %rd228;
	and.b64  	%rd1254, %rd99, %rd237;
	setp.ne.s64 	%p57, %rd1254, 0;
	@%p57 bra 	$L__BB17_79;
	ld.volatile.global.u32 	%r263, [match_count];
	setp.ge.u32 	%p58, %r263, %r26;
	@%p58 bra 	$L__BB17_79;
	mov.u32 	%r264, %ctaid.x;
	shl.b32 	%r265, %r264, 15;
	or.b32  	%r266, %r265, %r1;
	mad.lo.s32 	%r267, %r1, 255, %r266;
	add.s32 	%r268, %r344, %r267;
	shl.b32 	%r269, %r268, 4;
	or.b32  	%r44, %r269, 14;
	setp.gt.u32 	%p59, %r44, %r27;
	@%p59 bra 	$L__BB17_79;
	atom.global.add.u32 	%r270, [match_count], 1;
	mul.wide.u32 	%rd1255, %r270, 4;
	add.s64 	%rd1256, %rd100, %rd1255;
	st.global.u32 	[%rd1256], %r44;
$L__BB17_79:
	shr.u32 	%r271, %r29, 30;
	mul.wide.u32 	%rd1257, %r271, 8;
	mov.u64 	%rd1258, mask_array_64;
	add.s64 	%rd1259, %rd1258, %rd1257;
	ld.const.u64 	%rd1260, [%rd1259];
	shl.b64 	%rd1261, %rd230, 1;
	or.b64  	%rd1497, %rd1261, %rd1260;
	shl.b64 	%rd1262, %rd231, 1;
	or.b64  	%rd1263, %rd1262, %rd1260;
	and.b64  	%rd1264, %rd230, %rd1497;
	shl.b64 	%rd1265, %rd1264, 1;
	and.b64  	%rd1266, %rd1265, %rd1263;
	and.b64  	%rd1496, %rd1266, %rd230;
	shl.b64 	%rd1267, %rd232, 1;
	or.b64  	%rd1268, %rd1267, %rd1260;
	and.b64  	%rd1269, %rd231, %rd1496;
	shl.b64 	%rd1270, %rd1269, 1;
	and.b64  	%rd1271, %rd1270, %rd1268;
	and.b64  	%rd1495, %rd1271, %rd231;
	shl.b64 	%rd1272, %rd233, 1;
	or.b64  	%rd1273, %rd1272, %rd1260;
	and.b64  	%rd1274, %rd232, %rd1495;
	shl.b64 	%rd1275, %rd1274, 1;
	and.b64  	%rd1276, %rd1275, %rd1273;
	and.b64  	%rd1494, %rd1276, %rd232;
	shl.b64 	%rd1277, %rd234, 1;
	or.b64  	%rd1278, %rd1277, %rd1260;
	and.b64  	%rd1279, %rd233, %rd1494;
	shl.b64 	%rd1280, %rd1279, 1;
	and.b64  	%rd1281, %rd1280, %rd1278;
	and.b64  	%rd1493, %rd1281, %rd233;
	shl.b64 	%rd1282, %rd235, 1;
	or.b64  	%rd1283, %rd1282, %rd1260;
	and.b64  	%rd1284, %rd234, %rd1493;
	shl.b64 	%rd1285, %rd1284, 1;
	and.b64  	%rd1286, %rd1285, %rd1283;
	and.b64  	%rd1492, %rd1286, %rd234;
	shl.b64 	%rd1287, %rd236, 1;
	or.b64  	%rd1288, %rd1287, %rd1260;
	and.b64  	%rd1289, %rd235, %rd1492;
	shl.b64 	%rd1290, %rd1289, 1;
	and.b64  	%rd1291, %rd1290, %rd1288;
	and.b64  	%rd1491, %rd1291, %rd235;
	shl.b64 	%rd1292, %rd237, 1;
	or.b64  	%rd1293, %rd1292, %rd1260;
	and.b64  	%rd1294, %rd236, %rd1491;
	shl.b64 	%rd1295, %rd1294, 1;
	and.b64  	%rd1296, %rd1295, %rd1293;
	and.b64  	%rd1490, %rd1296, %rd236;
	and.b64  	%rd1297, %rd99, %rd1490;
	setp.ne.s64 	%p60, %rd1297, 0;
	@%p60 bra 	$L__BB17_83;
	ld.volatile.global.u32 	%r272, [match_count];
	setp.ge.u32 	%p61, %r272, %r26;
	@%p61 bra 	$L__BB17_83;
	mov.u32 	%r273, %ctaid.x;
	shl.b32 	%r274, %r273, 15;
	or.b32  	%r275, %r274, %r1;
	mad.lo.s32 	%r276, %r1, 255, %r275;
	add.s32 	%r277, %r344, %r276;
	shl.b32 	%r278, %r277, 4;
	or.b32  	%r45, %r278, 15;
	setp.gt.u32 	%p62, %r45, %r27;
	@%p62 bra 	$L__BB17_83;
	atom.global.add.u32 	%r279, [match_count], 1;
	mul.wide.u32 	%rd1298, %r279, 4;
	add.s64 	%rd1299, %rd100, %rd1298;
	st.global.u32 	[%rd1299], %r45;
$L__BB17_83:
	add.s32 	%r344, %r344, 1;
	setp.eq.s32 	%p63, %r344, 256;
	@%p63 bra 	$L__BB17_84;
	bra.uni 	$L__BB17_19;
$L__BB17_84:
	setp.eq.s32 	%p64, %r3, 1;
	mov.b32 	%r350, 0;
	@%p64 bra 	$L__BB17_100;
	mov.b32 	%r345, 0;
	ld.const.u64 	%rd109, [test_bit_64];
	mov.u32 	%r48, %ctaid.x;
	mov.u32 	%r282, %ntid.x;
	add.s32 	%r283, %r282, -1;
	shl.b32 	%r290, %r48, 15;
	add.s32 	%r350, %r3, -1;
$L__BB17_86:
	setp.ne.s32 	%p65, %r1, %r283;
	@%p65 bra 	$L__BB17_88;
	shl.b32 	%r289, %r345, 7;
	add.s32 	%r291, %r290, %r289;
	add.s32 	%r292, %r291, 32768;
	mul.wide.u32 	%rd1300, %r292, 4;
	add.s64 	%rd1301, %rd33, %rd1300;
	ld.global.u32 	%r346, [%rd1301];
	bra.uni 	$L__BB17_89;
$L__BB17_88:
	shl.b32 	%r284, %r1, 2;
	mov.u32 	%r285, scodon_header;
	add.s32 	%r286, %r285, %r284;
	shl.b32 	%r287, %r345, 9;
	add.s32 	%r288, %r286, %r287;
	ld.shared.u32 	%r346, [%r288+4];
$L__BB17_89:
	shl.b32 	%r295, %r345, 4;
	shl.b32 	%r296, %r48, 19;
	shl.b32 	%r297, %r1, 12;
	add.s32 	%r298, %r296, %r297;
	add.s32 	%r299, %r298, %r295;
	add.s32 	%r348, %r299, 4096;
	mov.b32 	%r349, 4096;
	mov.b32 	%r347, 0;
$L__BB17_90:
	shr.u32 	%r300, %r346, %r347;
	shl.b32 	%r301, %r300, 3;
	cvt.u64.u32 	%rd1302, %r301;
	and.b64  	%rd1303, %rd1302, 24;
	mov.u64 	%rd1304, mask_array_64;
	add.s64 	%rd1305, %rd1304, %rd1303;
	ld.const.u64 	%rd1306, [%rd1305];
	shl.b64 	%rd1307, %rd1497, 1;
	or.b64  	%rd262, %rd1307, %rd1306;
	shl.b64 	%rd1308, %rd1496, 1;
	or.b64  	%rd1309, %rd1308, %rd1306;
	and.b64  	%rd1310, %rd1497, %rd262;
	shl.b64 	%rd1311, %rd1310, 1;
	and.b64  	%rd1312, %rd1311, %rd1309;
	and.b64  	%rd263, %rd1312, %rd1497;
	shl.b64 	%rd1313, %rd1495, 1;
	or.b64  	%rd1314, %rd1313, %rd1306;
	and.b64  	%rd1315, %rd1496, %rd263;
	shl.b64 	%rd1316, %rd1315, 1;
	and.b64  	%rd1317, %rd1316, %rd1314;
	and.b64  	%rd264, %rd1317, %rd1496;
	shl.b64 	%rd1318, %rd1494, 1;
	or.b64  	%rd1319, %rd1318, %rd1306;
	and.b64  	%rd1320, %rd1495, %rd264;
	shl.b64 	%rd1321, %rd1320, 1;
	and.b64  	%rd1322, %rd1321, %rd1319;
	and.b64  	%rd265, %rd1322, %rd1495;
	shl.b64 	%rd1323, %rd1493, 1;
	or.b64  	%rd1324, %rd1323, %rd1306;
	and.b64  	%rd1325, %rd1494, %rd265;
	shl.b64 	%rd1326, %rd1325, 1;
	and.b64  	%rd1327, %rd1326, %rd1324;
	and.b64  	%rd266, %rd1327, %rd1494;
	shl.b64 	%rd1328, %rd1492, 1;
	or.b64  	%rd1329, %rd1328, %rd1306;
	and.b64  	%rd1330, %rd1493, %rd266;
	shl.b64 	%rd1331, %rd1330, 1;
	and.b64  	%rd1332, %rd1331, %rd1329;
	and.b64  	%rd267, %rd1332, %rd1493;
	shl.b64 	%rd1333, %rd1491, 1;
	or.b64  	%rd1334, %rd1333, %rd1306;
	and.b64  	%rd1335, %rd1492, %rd267;
	shl.b64 	%rd1336, %rd1335, 1;
	and.b64  	%rd1337, %rd1336, %rd1334;
	and.b64  	%rd268, %rd1337, %rd1492;
	shl.b64 	%rd1338, %rd1490, 1;
	or.b64  	%rd1339, %rd1338, %rd1306;
	and.b64  	%rd1340, %rd1491, %rd268;
	shl.b64 	%rd1341, %rd1340, 1;
	and.b64  	%rd1342, %rd1341, %rd1339;
	and.b64  	%rd269, %rd1342, %rd1491;
	and.b64  	%rd1343, %rd109, %rd269;
	setp.ne.s64 	%p66, %rd1343, 0;
	@%p66 bra 	$L__BB17_94;
	ld.volatile.global.u32 	%r302, [match_count];
	ld.const.u32 	%r303, [max_match_count];
	setp.ge.u32 	%p67, %r302, %r303;
	@%p67 bra 	$L__BB17_94;
	ld.const.u32 	%r304, [character_count];
	setp.gt.u32 	%p68, %r348, %r304;
	@%p68 bra 	$L__BB17_94;
	atom.global.add.u32 	%r305, [match_count], 1;
	ld.const.u64 	%rd1344, [match];
	cvta.to.global.u64 	%rd1345, %rd1344;
	mul.wide.u32 	%rd1346, %r305, 4;
	add.s64 	%rd1347, %rd1345, %rd1346;
	st.global.u32 	[%rd1347], %r348;
$L__BB17_94:
	add.s32 	%r306, %r347, 2;
	shr.u32 	%r307, %r346, %r306;
	shl.b32 	%r308, %r307, 3;
	cvt.u64.u32 	%rd1348, %r308;
	and.b64  	%rd1349, %rd1348, 24;
	mov.u64 	%rd1350, mask_array_64;
	add.s64 	%rd1351, %rd1350, %rd1349;
	ld.const.u64 	%rd1352, [%rd1351];
	shl.b64 	%rd1353, %rd262, 1;
	or.b64  	%rd1497, %rd1353, %rd1352;
	shl.b64 	%rd1354, %rd263, 1;
	or.b64  	%rd1355, %rd1354, %rd1352;
	and.b64  	%rd1356, %rd262, %rd1497;
	shl.b64 	%rd1357, %rd1356, 1;
	and.b64  	%rd1358, %rd1357, %rd1355;
	and.b64  	%rd1496, %rd1358, %rd262;
	shl.b64 	%rd1359, %rd264, 1;
	or.b64  	%rd1360, %rd1359, %rd1352;
	and.b64  	%rd1361, %rd263, %rd1496;
	shl.b64 	%rd1362, %rd1361, 1;
	and.b64  	%rd1363, %rd1362, %rd1360;
	and.b64  	%rd1495, %rd1363, %rd263;
	shl.b64 	%rd1364, %rd265, 1;
	or.b64  	%rd1365, %rd1364, %rd1352;
	and.b64  	%rd1366, %rd264, %rd1495;
	shl.b64 	%rd1367, %rd1366, 1;
	and.b64  	%rd1368, %rd1367, %rd1365;
	and.b64  	%rd1494, %rd1368, %rd264;
	shl.b64 	%rd1369, %rd266, 1;
	or.b64  	%rd1370, %rd1369, %rd1352;
	and.b64  	%rd1371, %rd265, %rd1494;
	shl.b64 	%rd1372, %rd1371, 1;
	and.b64  	%rd1373, %rd1372, %rd1370;
	and.b64  	%rd1493, %rd1373, %rd265;
	shl.b64 	%rd1374, %rd267, 1;
	or.b64  	%rd1375, %rd1374, %rd1352;
	and.b64  	%rd1376, %rd266, %rd1493;
	shl.b64 	%rd1377, %rd1376, 1;
	and.b64  	%rd1378, %rd1377, %rd1375;
	and.b64  	%rd1492, %rd1378, %rd266;
	shl.b64 	%rd1379, %rd268, 1;
	or.b64  	%rd1380, %rd1379, %rd1352;
	and.b64  	%rd1381, %rd267, %rd1492;
	shl.b64 	%rd1382, %rd1381, 1;
	and.b64  	%rd1383, %rd1382, %rd1380;
	and.b64  	%rd1491, %rd1383, %rd267;
	shl.b64 	%rd1384, %rd269, 1;
	or.b64  	%rd1385, %rd1384, %rd1352;
	and.b64  	%rd1386, %rd268, %rd1491;
	shl.b64 	%rd1387, %rd1386, 1;
	and.b64  	%rd1388, %rd1387, %rd1385;
	and.b64  	%rd1490, %rd1388, %rd268;
	and.b64  	%rd1389, %rd109, %rd1490;
	setp.ne.s64 	%p69, %rd1389, 0;
	@%p69 bra 	$L__BB17_98;
	ld.volatile.global.u32 	%r309, [match_count];
	ld.const.u32 	%r310, [max_match_count];
	setp.ge.u32 	%p70, %r309, %r310;
	@%p70 bra 	$L__BB17_98;
	add.s32 	%r56, %r348, 1;
	ld.const.u32 	%r311, [character_count];
	setp.gt.u32 	%p71, %r56, %r311;
	@%p71 bra 	$L__BB17_98;
	atom.global.add.u32 	%r312, [match_count], 1;
	ld.const.u64 	%rd1390, [match];
	cvta.to.global.u64 	%rd1391, %rd1390;
	mul.wide.u32 	%rd1392, %r312, 4;
	add.s64 	%rd1393, %rd1391, %rd1392;
	st.global.u32 	[%rd1393], %r56;
$L__BB17_98:
	add.s32 	%r349, %r349, 2;
	add.s32 	%r348, %r348, 2;
	add.s32 	%r347, %r347, 4;
	setp.ne.s32 	%p72, %r349, 4112;
	@%p72 bra 	$L__BB17_90;
	add.s32 	%r345, %r345, 1;
	setp.ne.s32 	%p73, %r345, %r350;
	@%p73 bra 	$L__BB17_86;
$L__BB17_100:
	mov.u32 	%r63, %ctaid.x;
	mov.u32 	%r314, %ntid.x;
	add.s32 	%r315, %r314, -1;
	setp.ne.s32 	%p74, %r1, %r315;
	@%p74 bra 	$L__BB17_102;
	shl.b32 	%r321, %r63, 15;
	shl.b32 	%r322, %r350, 7;
	add.s32 	%r323, %r321, %r322;
	add.s32 	%r324, %r323, 32768;
	mul.wide.u32 	%rd1394, %r324, 4;
	add.s64 	%rd1395, %rd33, %rd1394;
	ld.global.u32 	%r351, [%rd1395];
	bra.uni 	$L__BB17_103;
$L__BB17_102:
	shl.b32 	%r316, %r350, 9;
	mov.u32 	%r317, scodon_header;
	add.s32 	%r318, %r317, %r316;
	shl.b32 	%r319, %r1, 2;
	add.s32 	%r320, %r318, %r319;
	ld.shared.u32 	%r351, [%r320+4];
$L__BB17_103:
	setp.eq.s32 	%p75, %r12, %r13;
	@%p75 bra 	$L__BB17_110;
	ld.const.u64 	%rd286, [test_bit_64];
	ld.const.u32 	%r67, [max_match_count];
	ld.const.u32 	%r68, [character_count];
	ld.const.u64 	%rd1396, [match];
	cvta.to.global.u64 	%rd287, %rd1396;
	sub.s32 	%r326, %r12, %r13;
	max.u32 	%r327, %r326, 1;
	neg.s32 	%r354, %r327;
	shl.b32 	%r328, %r63, 19;
	shl.b32 	%r329, %r1, 12;
	add.s32 	%r330, %r328, %r329;
	shl.b32 	%r331, %r350, 4;
	add.s32 	%r353, %r330, %r331;
	mov.b32 	%r352, 0;
	mov.u64 	%rd1399, mask_array_64;
$L__BB17_105:
	mov.u64 	%rd295, %rd1497;
	mov.u64 	%rd294, %rd1496;
	mov.u64 	%rd293, %rd1495;
	mov.u64 	%rd292, %rd1494;
	mov.u64 	%rd291, %rd1493;
	mov.u64 	%rd290, %rd1492;
	mov.u64 	%rd289, %rd1491;
	shr.u32 	%r332, %r351, %r352;
	shl.b32 	%r333, %r332, 3;
	cvt.u64.u32 	%rd1397, %r333;
	and.b64  	%rd1398, %rd1397, 24;
	add.s64 	%rd1400, %rd1399, %rd1398;
	ld.const.u64 	%rd1401, [%rd1400];
	shl.b64 	%rd1402, %rd295, 1;
	or.b64  	%rd1497, %rd1402, %rd1401;
	shl.b64 	%rd1403, %rd294, 1;
	or.b64  	%rd1404, %rd1403, %rd1401;
	and.b64  	%rd1405, %rd295, %rd1497;
	shl.b64 	%rd1406, %rd1405, 1;
	and.b64  	%rd1407, %rd1406, %rd1404;
	and.b64  	%rd1496, %rd1407, %rd295;
	shl.b64 	%rd1408, %rd293, 1;
	or.b64  	%rd1409, %rd1408, %rd1401;
	and.b64  	%rd1410, %rd294, %rd1496;
	shl.b64 	%rd1411, %rd1410, 1;
	and.b64  	%rd1412, %rd1411, %rd1409;
	and.b64  	%rd1495, %rd1412, %rd294;
	shl.b64 	%rd1413, %rd292, 1;
	or.b64  	%rd1414, %rd1413, %rd1401;
	and.b64  	%rd1415, %rd293, %rd1495;
	shl.b64 	%rd1416, %rd1415, 1;
	and.b64  	%rd1417, %rd1416, %rd1414;
	and.b64  	%rd1494, %rd1417, %rd293;
	shl.b64 	%rd1418, %rd291, 1;
	or.b64  	%rd1419, %rd1418, %rd1401;
	and.b64  	%rd1420, %rd292, %rd1494;
	shl.b64 	%rd1421, %rd1420, 1;
	and.b64  	%rd1422, %rd1421, %rd1419;
	and.b64  	%rd1493, %rd1422, %rd292;
	shl.b64 	%rd1423, %rd290, 1;
	or.b64  	%rd1424, %rd1423, %rd1401;
	and.b64  	%rd1425, %rd291, %rd1493;
	shl.b64 	%rd1426, %rd1425, 1;
	and.b64  	%rd1427, %rd1426, %rd1424;
	and.b64  	%rd1492, %rd1427, %rd291;
	shl.b64 	%rd1428, %rd289, 1;
	or.b64  	%rd1429, %rd1428, %rd1401;
	and.b64  	%rd1430, %rd290, %rd1492;
	shl.b64 	%rd1431, %rd1430, 1;
	and.b64  	%rd1432, %rd1431, %rd1429;
	and.b64  	%rd1491, %rd1432, %rd290;
	shl.b64 	%rd1433, %rd1490, 1;
	or.b64  	%rd1434, %rd1433, %rd1401;
	and.b64  	%rd1435, %rd289, %rd1491;
	shl.b64 	%rd1436, %rd1435, 1;
	and.b64  	%rd1437, %rd1436, %rd1434;
	and.b64  	%rd1490, %rd1437, %rd289;
	and.b64  	%rd1438, %rd286, %rd1490;
	setp.ne.s64 	%p76, %rd1438, 0;
	@%p76 bra 	$L__BB17_109;
	ld.volatile.global.u32 	%r334, [match_count];
	setp.ge.u32 	%p77, %r334, %r67;
	@%p77 bra 	$L__BB17_109;
	add.s32 	%r74, %r353, 4096;
	setp.gt.u32 	%p78, %r74, %r68;
	@%p78 bra 	$L__BB17_109;
	atom.global.add.u32 	%r335, [match_count], 1;
	mul.wide.u32 	%rd1439, %r335, 4;
	add.s64 	%rd1440, %rd287, %rd1439;
	st.global.u32 	[%rd1440], %r74;
$L__BB17_109:
	add.s32 	%r354, %r354, 1;
	setp.ne.s32 	%p79, %r354, 0;
	add.s32 	%r353, %r353, 1;
	add.s32 	%r352, %r352, 2;
	@%p79 bra 	$L__BB17_105;
$L__BB17_110:
	ret;

}
	// .globl	_Z15agrepKernel64K8v
.visible .entry _Z15agrepKernel64K8v()
{
	.reg .pred 	%p<77>;
	.reg .b32 	%r<272>;
	.reg .b64 	%rd<1673>;

	mov.u32 	%r1, %ctaid.x;
	shl.b32 	%r2, %r1, 15;
	mov.u32 	%r3, %tid.x;
	or.b32  	%r4, %r2, %r3;
	mad.lo.s32 	%r5, %r3, 255, %r4;
	ld.const.u32 	%r6, [overlapping_scodon_count];
	setp.eq.s32 	%p1, %r6, 1;
	mov.b32 	%r255, 0;
	mov.b64 	%rd1618, -1;
	mov.b64 	%rd1617, -2;
	mov.b64 	%rd1616, -4;
	mov.b64 	%rd1615, -8;
	mov.b64 	%rd1614, -16;
	mov.b64 	%rd1613, -32;
	mov.b64 	%rd1612, -64;
	mov.b64 	%rd1611, -128;
	mov.b64 	%rd1610, -256;
	ld.const.u64 	%rd1, [scodon];
	@%p1 bra 	$L__BB18_5;
	cvta.to.global.u64 	%rd2, %rd1;
	add.s32 	%r255, %r6, -1;
	mov.b32 	%r253, 0;
	mov.b64 	%rd1618, -1;
	mov.b64 	%rd1617, -2;
	mov.b64 	%rd1616, -4;
	mov.b64 	%rd1615, -8;
	mov.b64 	%rd1614, -16;
	mov.b64 	%rd1613, -32;
	mov.b64 	%rd1612, -64;
	mov.b64 	%rd1611, -128;
	mov.b64 	%rd1610, -256;
$L__BB18_2:
	shl.b32 	%r87, %r253, 7;
	add.s32 	%r88, %r87, %r4;
	mul.wide.u32 	%rd354, %r88, 4;
	add.s64 	%rd355, %rd2, %rd354;
	ld.global.u32 	%r9, [%rd355];
	mov.b32 	%r254, 0;
$L__BB18_3:
	shl.b32 	%r89, %r254, 1;
	shr.u32 	%r90, %r9, %r89;
	shl.b32 	%r91, %r90, 3;
	cvt.u64.u32 	%rd356, %r91;
	and.b64  	%rd357, %rd356, 24;
	mov.u64 	%rd358, mask_array_64;
	add.s64 	%rd359, %rd358, %rd357;
	ld.const.u64 	%rd360, [%rd359];
	shl.b64 	%rd361, %rd1618, 1;
	or.b64  	%rd362, %rd361, %rd360;
	shl.b64 	%rd363, %rd1617, 1;
	or.b64  	%rd364, %rd363, %rd360;
	and.b64  	%rd365, %rd1618, %rd362;
	shl.b64 	%rd366, %rd365, 1;
	and.b64  	%rd367, %rd366, %rd364;
	and.b64  	%rd368, %rd367, %rd1618;
	shl.b64 	%rd369, %rd1616, 1;
	or.b64  	%rd370, %rd369, %rd360;
	and.b64  	%rd371, %rd1617, %rd368;
	shl.b64 	%rd372, %rd371, 1;
	and.b64  	%rd373, %rd372, %rd370;
	and.b64  	%rd374, %rd373, %rd1617;
	shl.b64 	%rd375, %rd1615, 1;
	or.b64  	%rd376, %rd375, %rd360;
	and.b64  	%rd377, %rd1616, %rd374;
	shl.b64 	%rd378, %rd377, 1;
	and.b64  	%rd379, %rd378, %rd376;
	and.b64  	%rd380, %rd379, %rd1616;
	shl.b64 	%rd381, %rd1614, 1;
	or.b64  	%rd382, %rd381, %rd360;
	and.b64  	%rd383, %rd1615, %rd380;
	shl.b64 	%rd384, %rd383, 1;
	and.b64  	%rd385, %rd384, %rd382;
	and.b64  	%rd386, %rd385, %rd1615;
	shl.b64 	%rd387, %rd1613, 1;
	or.b64  	%rd388, %rd387, %rd360;
	and.b64  	%rd389, %rd1614, %rd386;
	shl.b64 	%rd390, %rd389, 1;
	and.b64  	%rd391, %rd390, %rd388;
	and.b64  	%rd392, %rd391, %rd1614;
	shl.b64 	%rd393, %rd1612, 1;
	or.b64  	%rd394, %rd393, %rd360;
	and.b64  	%rd395, %rd1613, %rd392;
	shl.b64 	%rd396, %rd395, 1;
	and.b64  	%rd397, %rd396, %rd394;
	and.b64  	%rd398, %rd397, %rd1613;
	shl.b64 	%rd399, %rd1611, 1;
	or.b64  	%rd400, %rd399, %rd360;
	and.b64  	%rd401, %rd1612, %rd398;
	shl.b64 	%rd402, %rd401, 1;
	and.b64  	%rd403, %rd402, %rd400;
	and.b64  	%rd404, %rd403, %rd1612;
	shl.b64 	%rd405, %rd1610, 1;
	or.b64  	%rd406, %rd405, %rd360;
	and.b64  	%rd407, %rd1611, %rd404;
	shl.b64 	%rd408, %rd407, 1;
	and.b64  	%rd409, %rd408, %rd406;
	and.b64  	%rd410, %rd409, %rd1611;
	add.s32 	%r92, %r89, 2;
	shr.u32 	%r93, %r9, %r92;
	shl.b32 	%r94, %r93, 3;
	cvt.u64.u32 	%rd411, %r94;
	and.b64  	%rd412, %rd411, 24;
	add.s64 	%rd413, %rd358, %rd412;
	ld.const.u64 	%rd414, [%rd413];
	shl.b64 	%rd415, %rd362, 1;
	or.b64  	%rd1618, %rd415, %rd414;
	shl.b64 	%rd416, %rd368, 1;
	or.b64  	%rd417, %rd416, %rd414;
	and.b64  	%rd418, %rd362, %rd1618;
	shl.b64 	%rd419, %rd418, 1;
	and.b64  	%rd420, %rd419, %rd417;
	and.b64  	%rd1617, %rd420, %rd362;
	shl.b64 	%rd421, %rd374, 1;
	or.b64  	%rd422, %rd421, %rd414;
	and.b64  	%rd423, %rd368, %rd1617;
	shl.b64 	%rd424, %rd423, 1;
	and.b64  	%rd425, %rd424, %rd422;
	and.b64  	%rd1616, %rd425, %rd368;
	shl.b64 	%rd426, %rd380, 1;
	or.b64  	%rd427, %rd426, %rd414;
	and.b64  	%rd428, %rd374, %rd1616;
	shl.b64 	%rd429, %rd428, 1;
	and.b64  	%rd430, %rd429, %rd427;
	and.b64  	%rd1615, %rd430, %rd374;
	shl.b64 	%rd431, %rd386, 1;
	or.b64  	%rd432, %rd431, %rd414;
	and.b64  	%rd433, %rd380, %rd1615;
	shl.b64 	%rd434, %rd433, 1;
	and.b64  	%rd435, %rd434, %rd432;
	and.b64  	%rd1614, %rd435, %rd380;
	shl.b64 	%rd436, %rd392, 1;
	or.b64  	%rd437, %rd436, %rd414;
	and.b64  	%rd438, %rd386, %rd1614;
	shl.b64 	%rd439, %rd438, 1;
	and.b64  	%rd440, %rd439, %rd437;
	and.b64  	%rd1613, %rd440, %rd386;
	shl.b64 	%rd441, %rd398, 1;
	or.b64  	%rd442, %rd441, %rd414;
	and.b64  	%rd443, %rd392, %rd1613;
	shl.b64 	%rd444, %rd443, 1;
	and.b64  	%rd445, %rd444, %rd442;
	and.b64  	%rd1612, %rd445, %rd392;
	shl.b64 	%rd446, %rd404, 1;
	or.b64  	%rd447, %rd446, %rd414;
	and.b64  	%rd448, %rd398, %rd1612;
	shl.b64 	%rd449, %rd448, 1;
	and.b64  	%rd450, %rd449, %rd447;
	and.b64  	%rd1611, %rd450, %rd398;
	shl.b64 	%rd451, %rd410, 1;
	or.b64  	%rd452, %rd451, %rd414;
	and.b64  	%rd453, %rd404, %rd1611;
	shl.b64 	%rd454, %rd453, 1;
	and.b64  	%rd455, %rd454, %rd452;
	and.b64  	%rd1610, %rd455, %rd404;
	sub.s32 	%r254, %r92, %r254;
	setp.ne.s32 	%p2, %r254, 16;
	@%p2 bra 	$L__BB18_3;
	shl.b32 	%r95, %r3, 2;
	mov.u32 	%r96, scodon_header;
	add.s32 	%r97, %r96, %r95;
	shl.b32 	%r98, %r253, 9;
	add.s32 	%r99, %r97, %r98;
	st.shared.u32 	[%r99], %r9;
	add.s32 	%r253, %r253, 1;
	setp.ne.s32 	%p3, %r253, %r255;
	@%p3 bra 	$L__BB18_2;
$L__BB18_5:
	cvta.to.global.u64 	%rd39, %rd1;
	shl.b32 	%r101, %r255, 7;
	add.s32 	%r102, %r101, %r4;
	mul.wide.u32 	%rd456, %r102, 4;
	add.s64 	%rd457, %rd39, %rd456;
	ld.global.u32 	%r14, [%rd457];
	ld.const.u32 	%r103, [overlapping_character_count];
	add.s32 	%r15, %r103, 16;
	shl.b32 	%r16, %r6, 4;
	setp.eq.s32 	%p4, %r15, %r16;
	mov.b32 	%r258, 0;
	@%p4 bra 	$L__BB18_11;
	sub.s32 	%r106, %r15, %r16;
	max.u32 	%r17, %r106, 1;
	setp.lt.u32 	%p5, %r106, 2;
	mov.b32 	%r258, 0;
	@%p5 bra 	$L__BB18_9;
	and.b32  	%r258, %r17, -2;
	mov.b32 	%r259, 0;
	mov.u64 	%rd461, mask_array_64;
$L__BB18_8:
	shl.b32 	%r108, %r259, 1;
	shr.u32 	%r109, %r14, %r108;
	shl.b32 	%r110, %r109, 3;
	cvt.u64.u32 	%rd459, %r110;
	and.b64  	%rd460, %rd459, 24;
	add.s64 	%rd462, %rd461, %rd460;
	ld.const.u64 	%rd463, [%rd462];
	shl.b64 	%rd464, %rd1618, 1;
	or.b64  	%rd465, %rd464, %rd463;
	shl.b64 	%rd466, %rd1617, 1;
	or.b64  	%rd467, %rd466, %rd463;
	and.b64  	%rd468, %rd1618, %rd465;
	shl.b64 	%rd469, %rd468, 1;
	and.b64  	%rd470, %rd469, %rd467;
	and.b64  	%rd471, %rd470, %rd1618;
	shl.b64 	%rd472, %rd1616, 1;
	or.b64  	%rd473, %rd472, %rd463;
	and.b64  	%rd474, %rd1617, %rd471;
	shl.b64 	%rd475, %rd474, 1;
	and.b64  	%rd476, %rd475, %rd473;
	and.b64  	%rd477, %rd476, %rd1617;
	shl.b64 	%rd478, %rd1615, 1;
	or.b64  	%rd479, %rd478, %rd463;
	and.b64  	%rd480, %rd1616, %rd477;
	shl.b64 	%rd481, %rd480, 1;
	and.b64  	%rd482, %rd481, %rd479;
	and.b64  	%rd483, %rd482, %rd1616;
	shl.b64 	%rd484, %rd1614, 1;
	or.b64  	%rd485, %rd484, %rd463;
	and.b64  	%rd486, %rd1615, %rd483;
	shl.b64 	%rd487, %rd486, 1;
	and.b64  	%rd488, %rd487, %rd485;
	and.b64  	%rd489, %rd488, %rd1615;
	shl.b64 	%rd490, %rd1613, 1;
	or.b64  	%rd491, %rd490, %rd463;
	and.b64  	%rd492, %rd1614, %rd489;
	shl.b64 	%rd493, %rd492, 1;
	and.b64  	%rd494, %rd493, %rd491;
	and.b64  	%rd495, %rd494, %rd1614;
	shl.b64 	%rd496, %rd1612, 1;
	or.b64  	%rd497, %rd496, %rd463;
	and.b64  	%rd498, %rd1613, %rd495;
	shl.b64 	%rd499, %rd498, 1;
	and.b64  	%rd500, %rd499, %rd497;
	and.b64  	%rd501, %rd500, %rd1613;
	shl.b64 	%rd502, %rd1611, 1;
	or.b64  	%rd503, %rd502, %rd463;
	and.b64  	%rd504, %rd1612, %rd501;
	shl.b64 	%rd505, %rd504, 1;
	and.b64  	%rd506, %rd505, %rd503;
	and.b64  	%rd507, %rd506, %rd1612;
	shl.b64 	%rd508, %rd1610, 1;
	or.b64  	%rd509, %rd508, %rd463;
	and.b64  	%rd510, %rd1611, %rd507;
	shl.b64 	%rd511, %rd510, 1;
	and.b64  	%rd512, %rd511, %rd509;
	and.b64  	%rd513, %rd512, %rd1611;
	add.s32 	%r111, %r108, 2;
	shr.u32 	%r112, %r14, %r111;
	shl.b32 	%r113, %r112, 3;
	cvt.u64.u32 	%rd514, %r113;
	and.b64  	%rd515, %rd514, 24;
	add.s64 	%rd516, %rd461, %rd515;
	ld.const.u64 	%rd517, [%rd516];
	shl.b64 	%rd518, %rd465, 1;
	or.b64  	%rd1618, %rd518, %rd517;
	shl.b64 	%rd519, %rd471, 1;
	or.b64  	%rd520, %rd519, %rd517;
	and.b64  	%rd521, %rd465, %rd1618;
	shl.b64 	%rd522, %rd521, 1;
	and.b64  	%rd523, %rd522, %rd520;
	and.b64  	%rd1617, %rd523, %rd465;
	shl.b64 	%rd524, %rd477, 1;
	or.b64  	%rd525, %rd524, %rd517;
	and.b64  	%rd526, %rd471, %rd1617;
	shl.b64 	%rd527, %rd526, 1;
	and.b64  	%rd528, %rd527, %rd525;
	and.b64  	%rd1616, %rd528, %rd471;
	shl.b64 	%rd529, %rd483, 1;
	or.b64  	%rd530, %rd529, %rd517;
	and.b64  	%rd531, %rd477, %rd1616;
	shl.b64 	%rd532, %rd531, 1;
	and.b64  	%rd533, %rd532, %rd530;
	and.b64  	%rd1615, %rd533, %rd477;
	shl.b64 	%rd534, %rd489, 1;
	or.b64  	%rd535, %rd534, %rd517;
	and.b64  	%rd536, %rd483, %rd1615;
	shl.b64 	%rd537, %rd536, 1;
	and.b64  	%rd538, %rd537, %rd535;
	and.b64  	%rd1614, %rd538, %rd483;
	shl.b64 	%rd539, %rd495, 1;
	or.b64  	%rd540, %rd539, %rd517;
	and.b64  	%rd541, %rd489, %rd1614;
	shl.b64 	%rd542, %rd541, 1;
	and.b64  	%rd543, %rd542, %rd540;
	and.b64  	%rd1613, %rd543, %rd489;
	shl.b64 	%rd544, %rd501, 1;
	or.b64  	%rd545, %rd544, %rd517;
	and.b64  	%rd546, %rd495, %rd1613;
	shl.b64 	%rd547, %rd546, 1;
	and.b64  	%rd548, %rd547, %rd545;
	and.b64  	%rd1612, %rd548, %rd495;
	shl.b64 	%rd549, %rd507, 1;
	or.b64  	%rd550, %rd549, %rd517;
	and.b64  	%rd551, %rd501, %rd1612;
	shl.b64 	%rd552, %rd551, 1;
	and.b64  	%rd553, %rd552, %rd550;
	and.b64  	%rd1611, %rd553, %rd501;
	shl.b64 	%rd554, %rd513, 1;
	or.b64  	%rd555, %rd554, %rd517;
	and.b64  	%rd556, %rd507, %rd1611;
	shl.b64 	%rd557, %rd556, 1;
	and.b64  	%rd558, %rd557, %rd555;
	and.b64  	%rd1610, %rd558, %rd507;
	sub.s32 	%r259, %r111, %r259;
	setp.eq.s32 	%p6, %r259, %r258;
	@%p6 bra 	$L__BB18_9;
	bra.uni 	$L__BB18_8;
$L__BB18_9:
	and.b32  	%r114, %r17, 1;
	setp.eq.b32 	%p7, %r114, 1;
	not.pred 	%p8, %p7;
	@%p8 bra 	$L__BB18_11;
	shl.b32 	%r115, %r258, 1;
	shr.u32 	%r116, %r14, %r115;
	shl.b32 	%r117, %r116, 3;
	cvt.u64.u32 	%rd559, %r117;
	and.b64  	%rd560, %rd559, 24;
	mov.u64 	%rd561, mask_array_64;
	add.s64 	%rd562, %rd561, %rd560;
	ld.const.u64 	%rd563, [%rd562];
	shl.b64 	%rd564, %rd1618, 1;
	or.b64  	%rd50, %rd564, %rd563;
	shl.b64 	%rd565, %rd1617, 1;
	or.b64  	%rd566, %rd565, %rd563;
	and.b64  	%rd567, %rd1618, %rd50;
	shl.b64 	%rd568, %rd567, 1;
	and.b64  	%rd569, %rd568, %rd566;
	and.b64  	%rd51, %rd569, %rd1618;
	shl.b64 	%rd570, %rd1616, 1;
	or.b64  	%rd571, %rd570, %rd563;
	and.b64  	%rd572, %rd1617, %rd51;
	shl.b64 	%rd573, %rd572, 1;
	and.b64  	%rd574, %rd573, %rd571;
	and.b64  	%rd52, %rd574, %rd1617;
	shl.b64 	%rd575, %rd1615, 1;
	or.b64  	%rd576, %rd575, %rd563;
	and.b64  	%rd577, %rd1616, %rd52;
	shl.b64 	%rd578, %rd577, 1;
	and.b64  	%rd579, %rd578, %rd576;
	and.b64  	%rd53, %rd579, %rd1616;
	shl.b64 	%rd580, %rd1614, 1;
	or.b64  	%rd581, %rd580, %rd563;
	and.b64  	%rd582, %rd1615, %rd53;
	shl.b64 	%rd583, %rd582, 1;
	and.b64  	%rd584, %rd583, %rd581;
	and.b64  	%rd54, %rd584, %rd1615;
	shl.b64 	%rd585, %rd1613, 1;
	or.b64  	%rd586, %rd585, %rd563;
	and.b64  	%rd587, %rd1614, %rd54;
	shl.b64 	%rd588, %rd587, 1;
	and.b64  	%rd589, %rd588, %rd586;
	and.b64  	%rd55, %rd589, %rd1614;
	shl.b64 	%rd590, %rd1612, 1;
	or.b64  	%rd591, %rd590, %rd563;
	and.b64  	%rd592, %rd1613, %rd55;
	shl.b64 	%rd593, %rd592, 1;
	and.b64  	%rd594, %rd593, %rd591;
	and.b64  	%rd56, %rd594, %rd1613;
	shl.b64 	%rd595, %rd1611, 1;
	or.b64  	%rd596, %rd595, %rd563;
	and.b64  	%rd597, %rd1612, %rd56;
	shl.b64 	%rd598, %rd597, 1;
	and.b64  	%rd599, %rd598, %rd596;
	and.b64  	%rd57, %rd599, %rd1612;
	shl.b64 	%rd600, %rd1610, 1;
	or.b64  	%rd601, %rd600, %rd563;
	and.b64  	%rd602, %rd1611, %rd57;
	shl.b64 	%rd603, %rd602, 1;
	and.b64  	%rd604, %rd603, %rd601;
	and.b64  	%rd1610, %rd604, %rd1611;
	add.s32 	%r258, %r258, 1;
	mov.u64 	%rd1611, %rd57;
	mov.u64 	%rd1612, %rd56;
	mov.u64 	%rd1613, %rd55;
	mov.u64 	%rd1614, %rd54;
	mov.u64 	%rd1615, %rd53;
	mov.u64 	%rd1616, %rd52;
	mov.u64 	%rd1617, %rd51;
	mov.u64 	%rd1618, %rd50;
$L__BB18_11:
	setp.gt.u32 	%p9, %r258, 15;
	@%p9 bra 	$L__BB18_18;
	ld.const.u32 	%r23, [max_match_count];
	ld.const.u32 	%r24, [character_count];
	ld.const.u64 	%rd605, [match];
	cvta.to.global.u64 	%rd68, %rd605;
	ld.const.u64 	%rd652, [test_bit_64];
	add.s32 	%r122, %r255, %r5;
	shl.b32 	%r123, %r122, 4;
$L__BB18_13:
	mov.u64 	%rd95, %rd1618;
	mov.u64 	%rd94, %rd1617;
	mov.u64 	%rd93, %rd1616;
	mov.u64 	%rd92, %rd1615;
	mov.u64 	%rd91, %rd1614;
	mov.u64 	%rd90, %rd1613;
	mov.u64 	%rd89, %rd1612;
	mov.u64 	%rd88, %rd1611;
	shl.b32 	%r118, %r258, 1;
	shr.u32 	%r119, %r14, %r118;
	shl.b32 	%r120, %r119, 3;
	cvt.u64.u32 	%rd606, %r120;
	and.b64  	%rd607, %rd606, 24;
	mov.u64 	%rd608, mask_array_64;
	add.s64 	%rd609, %rd608, %rd607;
	ld.const.u64 	%rd610, [%rd609];
	shl.b64 	%rd611, %rd95, 1;
	or.b64  	%rd1618, %rd611, %rd610;
	shl.b64 	%rd612, %rd94, 1;
	or.b64  	%rd613, %rd612, %rd610;
	and.b64  	%rd614, %rd95, %rd1618;
	shl.b64 	%rd615, %rd614, 1;
	and.b64  	%rd616, %rd615, %rd613;
	and.b64  	%rd1617, %rd616, %rd95;
	shl.b64 	%rd617, %rd93, 1;
	or.b64  	%rd618, %rd617, %rd610;
	and.b64  	%rd619, %rd94, %rd1617;
	shl.b64 	%rd620, %rd619, 1;
	and.b64  	%rd621, %rd620, %rd618;
	and.b64  	%rd1616, %rd621, %rd94;
	shl.b64 	%rd622, %rd92, 1;
	or.b64  	%rd623, %rd622, %rd610;
	and.b64  	%rd624, %rd93, %rd1616;
	shl.b64 	%rd625, %rd624, 1;
	and.b64  	%rd626, %rd625, %rd623;
	and.b64  	%rd1615, %rd626, %rd93;
	shl.b64 	%rd627, %rd91, 1;
	or.b64  	%rd628, %rd627, %rd610;
	and.b64  	%rd629, %rd92, %rd1615;
	shl.b64 	%rd630, %rd629, 1;
	and.b64  	%rd631, %rd630, %rd628;
	and.b64  	%rd1614, %rd631, %rd92;
	shl.b64 	%rd632, %rd90, 1;
	or.b64  	%rd633, %rd632, %rd610;
	and.b64  	%rd634, %rd91, %rd1614;
	shl.b64 	%rd635, %rd634, 1;
	and.b64  	%rd636, %rd635, %rd633;
	and.b64  	%rd1613, %rd636, %rd91;
	shl.b64 	%rd637, %rd89, 1;
	or.b64  	%rd638, %rd637, %rd610;
	and.b64  	%rd639, %rd90, %rd1613;
	shl.b64 	%rd640, %rd639, 1;
	and.b64  	%rd641, %rd640, %rd638;
	and.b64  	%rd1612, %rd641, %rd90;
	shl.b64 	%rd642, %rd88, 1;
	or.b64  	%rd643, %rd642, %rd610;
	and.b64  	%rd644, %rd89, %rd1612;
	shl.b64 	%rd645, %rd644, 1;
	and.b64  	%rd646, %rd645, %rd643;
	and.b64  	%rd1611, %rd646, %rd89;
	shl.b64 	%rd647, %rd1610, 1;
	or.b64  	%rd648, %rd647, %rd610;
	and.b64  	%rd649, %rd88, %rd1611;
	shl.b64 	%rd650, %rd649, 1;
	and.b64  	%rd651, %rd650, %rd648;
	and.b64  	%rd1610, %rd651, %rd88;
	and.b64  	%rd653, %rd652, %rd1610;
	setp.ne.s64 	%p10, %rd653, 0;
	@%p10 bra 	$L__BB18_17;
	ld.volatile.global.u32 	%r121, [match_count];
	setp.ge.u32 	%p11, %r121, %r23;
	@%p11 bra 	$L__BB18_17;
	add.s32 	%r28, %r258, %r123;
	setp.gt.u32 	%p12, %r28, %r24;
	@%p12 bra 	$L__BB18_17;
	atom.global.add.u32 	%r124, [match_count], 1;
	mul.wide.u32 	%rd654, %r124, 4;
	add.s64 	%rd655, %rd68, %rd654;
	st.global.u32 	[%rd655], %r28;
$L__BB18_17:
	add.s32 	%r258, %r258, 1;
	setp.ne.s32 	%p13, %r258, 16;
	@%p13 bra 	$L__BB18_13;
$L__BB18_18:
	shl.b32 	%r125, %r255, 9;
	mov.u32 	%r126, scodon_header;
	add.s32 	%r127, %r126, %r125;
	shl.b32 	%r128, %r3, 2;
	add.s32 	%r129, %r127, %r128;
	st.shared.u32 	[%r129], %r14;
	bar.sync 	0;
	add.s32 	%r261, %r255, 1;
	setp.gt.u32 	%p14, %r261, 255;
	@%p14 bra 	$L__BB18_85;
	ld.const.u64 	%rd114, [test_bit_64];
	ld.const.u32 	%r31, [max_match_count];
	ld.const.u32 	%r32, [character_count];
	ld.const.u64 	%rd656, [match];
	cvta.to.global.u64 	%rd115, %rd656;
$L__BB18_20:
	shl.b32 	%r130, %r261, 7;
	add.s32 	%r131, %r130, %r4;
	mul.wide.u32 	%rd657, %r131, 4;
	add.s64 	%rd658, %rd39, %rd657;
	ld.global.u32 	%r38, [%rd658];
	shl.b32 	%r132, %r38, 3;
	cvt.u64.u32 	%rd659, %r132;
	and.b64  	%rd660, %rd659, 24;
	mov.u64 	%rd661, mask_array_64;
	add.s64 	%rd662, %rd661, %rd660;
	ld.const.u64 	%rd663, [%rd662];
	shl.b64 	%rd664, %rd1618, 1;
	or.b64  	%rd136, %rd664, %rd663;
	shl.b64 	%rd665, %rd1617, 1;
	or.b64  	%rd666, %rd665, %rd663;
	and.b64  	%rd667, %rd1618, %rd136;
	shl.b64 	%rd668, %rd667, 1;
	and.b64  	%rd669, %rd668, %rd666;
	and.b64  	%rd137, %rd669, %rd1618;
	shl.b64 	%rd670, %rd1616, 1;
	or.b64  	%rd671, %rd670, %rd663;
	and.b64  	%rd672, %rd1617, %rd137;
	shl.b64 	%rd673, %rd672, 1;
	and.b64  	%rd674, %rd673, %rd671;
	and.b64  	%rd138, %rd674, %rd1617;
	shl.b64 	%rd675, %rd1615, 1;
	or.b64  	%rd676, %rd675, %rd663;
	and.b64  	%rd677, %rd1616, %rd138;
	shl.b64 	%rd678, %rd677, 1;
	and.b64  	%rd679, %rd678, %rd676;
	and.b64  	%rd139, %rd679, %rd1616;
	shl.b64 	%rd680, %rd1614, 1;
	or.b64  	%rd681, %rd680, %rd663;
	and.b64  	%rd682, %rd1615, %rd139;
	shl.b64 	%rd683, %rd682, 1;
	and.b64  	%rd684, %rd683, %rd681;
	and.b64  	%rd140, %rd684, %rd1615;
	shl.b64 	%rd685, %rd1613, 1;
	or.b64  	%rd686, %rd685, %rd663;
	and.b64  	%rd687, %rd1614, %rd140;
	shl.b64 	%rd688, %rd687, 1;
	and.b64  	%rd689, %rd688, %rd686;
	and.b64  	%rd141, %rd689, %rd1614;
	shl.b64 	%rd690, %rd1612, 1;
	or.b64  	%rd691, %rd690, %rd663;
	and.b64  	%rd692, %rd1613, %rd141;
	shl.b64 	%rd693, %rd692, 1;
	and.b64  	%rd694, %rd693, %rd691;
	and.b64  	%rd142, %rd694, %rd1613;
	shl.b64 	%rd695, %rd1611, 1;
	or.b64  	%rd696, %rd695, %rd663;
	and.b64  	%rd697, %rd1612, %rd142;
	shl.b64 	%rd698, %rd697, 1;
	and.b64  	%rd699, %rd698, %rd696;
	and.b64  	%rd143, %rd699, %rd1612;
	shl.b64 	%rd700, %rd1610, 1;
	or.b64  	%rd701, %rd700, %rd663;
	and.b64  	%rd702, %rd1611, %rd143;
	shl.b64 	%rd703, %rd702, 1;
	and.b64  	%rd704, %rd703, %rd701;
	and.b64  	%rd144, %rd704, %rd1611;
	and.b64  	%rd705, %rd114, %rd144;
	setp.ne.s64 	%p15, %rd705, 0;
	@%p15 bra 	$L__BB18_24;
	ld.volatile.global.u32 	%r133, [match_count];
	setp.ge.u32 	%p16, %r133, %r31;
	@%p16 bra 	$L__BB18_24;
	add.s32 	%r134, %r261, %r5;
	shl.b32 	%r39, %r134, 4;
	setp.gt.u32 	%p17, %r39, %r32;
	@%p17 bra 	$L__BB18_24;
	atom.global.add.u32 	%r135, [match_count], 1;
	mul.wide.u32 	%rd706, %r135, 4;
	add.s64 	%rd707, %rd115, %rd706;
	st.global.u32 	[%rd707], %r39;
$L__BB18_24:
	shl.b32 	%r136, %r38, 1;
	cvt.u64.u32 	%rd708, %r136;
	and.b64  	%rd709, %rd708, 24;
	mov.u64 	%rd710, mask_array_64;
	add.s64 	%rd711, %rd710, %rd709;
	ld.const.u64 	%rd712, [%rd711];
	shl.b64 	%rd713, %rd136, 1;
	or.b64  	%rd145, %rd713, %rd712;
	shl.b64 	%rd714, %rd137, 1;
	or.b64  	%rd715, %rd714, %rd712;
	and.b64  	%rd716, %rd136, %rd145;
	shl.b64 	%rd717, %rd716, 1;
	and.b64  	%rd718, %rd717, %rd715;
	and.b64  	%rd146, %rd718, %rd136;
	shl.b64 	%rd719, %rd138, 1;
	or.b64  	%rd720, %rd719, %rd712;
	and.b64  	%rd721, %rd137, %rd146;
	shl.b64 	%rd722, %rd721, 1;
	and.b64  	%rd723, %rd722, %rd720;
	and.b64  	%rd147, %rd723, %rd137;
	shl.b64 	%rd724, %rd139, 1;
	or.b64  	%rd725, %rd724, %rd712;
	and.b64  	%rd726, %rd138, %rd147;
	shl.b64 	%rd727, %rd726, 1;
	and.b64  	%rd728, %rd727, %rd725;
	and.b64  	%rd148, %rd728, %rd138;
	shl.b64 	%rd729, %rd140, 1;
	or.b64  	%rd730, %rd729, %rd712;
	and.b64  	%rd731, %rd139, %rd148;
	shl.b64 	%rd732, %rd731, 1;
	and.b64  	%rd733, %rd732, %rd730;
	and.b64  	%rd149, %rd733, %rd139;
	shl.b64 	%rd734, %rd141, 1;
	or.b64  	%rd735, %rd734, %rd712;
	and.b64  	%rd736, %rd140, %rd149;
	shl.b64 	%rd737, %rd736, 1;
	and.b64  	%rd738, %rd737, %rd735;
	and.b64  	%rd150, %rd738, %rd140;
	shl.b64 	%rd739, %rd142, 1;
	or.b64  	%rd740, %rd739, %rd712;
	and.b64  	%rd741, %rd141, %rd150;
	shl.b64 	%rd742, %rd741, 1;
	and.b64  	%rd743, %rd742, %rd740;
	and.b64  	%rd151, %rd743, %rd141;
	shl.b64 	%rd744, %rd143, 1;
	or.b64  	%rd745, %rd744, %rd712;
	and.b64  	%rd746, %rd142, %rd151;
	shl.b64 	%rd747, %rd746, 1;
	and.b64  	%rd748, %rd747, %rd745;
	and.b64  	%rd152, %rd748, %rd142;
	shl.b64 	%rd749, %rd144, 1;
	or.b64  	%rd750, %rd749, %rd712;
	and.b64  	%rd751, %rd143, %rd152;
	shl.b64 	%rd752, %rd751, 1;
	and.b64  	%rd753, %rd752, %rd750;
	and.b64  	%rd153, %rd753, %rd143;
	and.b64  	%rd754, %rd114, %rd153;
	setp.ne.s64 	%p18, %rd754, 0;
	@%p18 bra 	$L__BB18_28;
	ld.volatile.global.u32 	%r137, [match_count];
	setp.ge.u32 	%p19, %r137, %r31;
	@%p19 bra 	$L__BB18_28;
	add.s32 	%r138, %r261, %r5;
	shl.b32 	%r40, %r138, 4;
	setp.ge.u32 	%p20, %r40, %r32;
	@%p20 bra 	$L__BB18_28;
	add.s32 	%r139, %r40, 1;
	atom.global.add.u32 	%r140, [match_count], 1;
	mul.wide.u32 	%rd755, %r140, 4;
	add.s64 	%rd756, %rd115, %rd755;
	st.global.u32 	[%rd756], %r139;
$L__BB18_28:
	shr.u32 	%r141, %r38, 1;
	cvt.u64.u32 	%rd757, %r141;
	and.b64  	%rd758, %rd757, 24;
	mov.u64 	%rd759, mask_array_64;
	add.s64 	%rd760, %rd759, %rd758;
	ld.const.u64 	%rd761, [%rd760];
	shl.b64 	%rd762, %rd145, 1;
	or.b64  	%rd154, %rd762, %rd761;
	shl.b64 	%rd763, %rd146, 1;
	or.b64  	%rd764, %rd763, %rd761;
	and.b64  	%rd765, %rd145, %rd154;
	shl.b64 	%rd766, %rd765, 1;
	and.b64  	%rd767, %rd766, %rd764;
	and.b64  	%rd155, %rd767, %rd145;
	shl.b64 	%rd768, %rd147, 1;
	or.b64  	%rd769, %rd768, %rd761;
	and.b64  	%rd770, %rd146, %rd155;
	shl.b64 	%rd771, %rd770, 1;
	and.b64  	%rd772, %rd771, %rd769;
	and.b64  	%rd156, %rd772, %rd146;
	shl.b64 	%rd773, %rd148, 1;
	or.b64  	%rd774, %rd773, %rd761;
	and.b64  	%rd775, %rd147, %rd156;
	shl.b64 	%rd776, %rd775, 1;
	and.b64  	%rd777, %rd776, %rd774;
	and.b64  	%rd157, %rd777, %rd147;
	shl.b64 	%rd778, %rd149, 1;
	or.b64  	%rd779, %rd778, %rd761;
	and.b64  	%rd780, %rd148, %rd157;
	shl.b64 	%rd781, %rd780, 1;
	and.b64  	%rd782, %rd781, %rd779;
	and.b64  	%rd158, %rd782, %rd148;
	shl.b64 	%rd783, %rd150, 1;
	or.b64  	%rd784, %rd783, %rd761;
	and.b64  	%rd785, %rd149, %rd158;
	shl.b64 	%rd786, %rd785, 1;
	and.b64  	%rd787, %rd786, %rd784;
	and.b64  	%rd159, %rd787, %rd149;
	shl.b64 	%rd788, %rd151, 1;
	or.b64  	%rd789, %rd788, %rd761;
	and.b64  	%rd790, %rd150, %rd159;
	shl.b64 	%rd791, %rd790, 1;
	and.b64  	%rd792, %rd791, %rd789;
	and.b64  	%rd160, %rd792, %rd150;
	shl.b64 	%rd793, %rd152, 1;
	or.b64  	%rd794, %rd793, %rd761;
	and.b64  	%rd795, %rd151, %rd160;
	shl.b64 	%rd796, %rd795, 1;
	and.b64  	%rd797, %rd796, %rd794;
	and.b64  	%rd161, %rd797, %rd151;
	shl.b64 	%rd798, %rd153, 1;
	or.b64  	%rd799, %rd798, %rd761;
	and.b64  	%rd800, %rd152, %rd161;
	shl.b64 	%rd801, %rd800, 1;
	and.b64  	%rd802, %rd801, %rd799;
	and.b64  	%rd162, %rd802, %rd152;
	and.b64  	%rd803, %rd114, %rd162;
	setp.ne.s64 	%p21, %rd803, 0;
	@%p21 bra 	$L__BB18_32;
	ld.volatile.global.u32 	%r142, [match_count];
	setp.ge.u32 	%p22, %r142, %r31;
	@%p22 bra 	$L__BB18_32;
	add.s32 	%r143, %r261, %r5;
	shl.b32 	%r144, %r143, 4;
	or.b32  	%r41, %r144, 2;
	setp.gt.u32 	%p23, %r41, %r32;
	@%p23 bra 	$L__BB18_32;
	atom.global.add.u32 	%r145, [match_count], 1;
	mul.wide.u32 	%rd804, %r145, 4;
	add.s64 	%rd805, %rd115, %rd804;
	st.global.u32 	[%rd805], %r41;
$L__BB18_32:
	shr.u32 	%r146, %r38, 3;
	cvt.u64.u32 	%rd806, %r146;
	and.b64  	%rd807, %rd806, 24;
	mov.u64 	%rd808, mask_array_64;
	add.s64 	%rd809, %rd808, %rd807;
	ld.const.u64 	%rd810, [%rd809];
	shl.b64 	%rd811, %rd154, 1;
	or.b64  	%rd163, %rd811, %rd810;
	shl.b64 	%rd812, %rd155, 1;
	or.b64  	%rd813, %rd812, %rd810;
	and.b64  	%rd814, %rd154, %rd163;
	shl.b64 	%rd815, %rd814, 1;
	and.b64  	%rd816, %rd815, %rd813;
	and.b64  	%rd164, %rd816, %rd154;
	shl.b64 	%rd817, %rd156, 1;
	or.b64  	%rd818, %rd817, %rd810;
	and.b64  	%rd819, %rd155, %rd164;
	shl.b64 	%rd820, %rd819, 1;
	and.b64  	%rd821, %rd820, %rd818;
	and.b64  	%rd165, %rd821, %rd155;
	shl.b64 	%rd822, %rd157, 1;
	or.b64  	%rd823, %rd822, %rd810;
	and.b64  	%rd824, %rd156, %rd165;
	shl.b64 	%rd825, %rd824, 1;
	and.b64  	%rd826, %rd825, %rd823;
	and.b64  	%rd166, %rd826, %rd156;
	shl.b64 	%rd827, %rd158, 1;
	or.b64  	%rd828, %rd827, %rd810;
	and.b64  	%rd829, %rd157, %rd166;
	shl.b64 	%rd830, %rd829, 1;
	and.b64  	%rd831, %rd830, %rd828;
	and.b64  	%rd167, %rd831, %rd157;
	shl.b64 	%rd832, %rd159, 1;
	or.b64  	%rd833, %rd832, %rd810;
	and.b64  	%rd834, %rd158, %rd167;
	shl.b64 	%rd835, %rd834, 1;
	and.b64  	%rd836, %rd835, %rd833;
	and.b64  	%rd168, %rd836, %rd158;
	shl.b64 	%rd837, %rd160, 1;
	or.b64  	%rd838, %rd837, %rd810;
	and.b64  	%rd839, %rd159, %rd168;
	shl.b64 	%rd840, %rd839, 1;
	and.b64  	%rd841, %rd840, %rd838;
	and.b64  	%rd169, %rd841, %rd159;
	shl.b64 	%rd842, %rd161, 1;
	or.b64  	%rd843, %rd842, %rd810;
	and.b64  	%rd844, %rd160, %rd169;
	shl.b64 	%rd845, %rd844, 1;
	and.b64  	%rd846, %rd845, %rd843;
	and.b64  	%rd170, %rd846, %rd160;
	shl.b64 	%rd847, %rd162, 1;
	or.b64  	%rd848, %rd847, %rd810;
	and.b64  	%rd849, %rd161, %rd170;
	shl.b64 	%rd850, %rd849, 1;
	and.b64  	%rd851, %rd850, %rd848;
	and.b64  	%rd171, %rd851, %rd161;
	and.b64  	%rd852, %rd114, %rd171;
	setp.ne.s64 	%p24, %rd852, 0;
	@%p24 bra 	$L__BB18_36;
	ld.volatile.global.u32 	%r147, [match_count];
	setp.ge.u32 	%p25, %r147, %r31;
	@%p25 bra 	$L__BB18_36;
	add.s32 	%r148, %r261, %r5;
	shl.b32 	%r149, %r148, 4;
	or.b32  	%r42, %r149, 3;
	setp.gt.u32 	%p26, %r42, %r32;
	@%p26 bra 	$L__BB18_36;
	atom.global.add.u32 	%r150, [match_count], 1;
	mul.wide.u32 	%rd853, %r150, 4;
	add.s64 	%rd854, %rd115, %rd853;
	st.global.u32 	[%rd854], %r42;
$L__BB18_36:
	shr.u32 	%r151, %r38, 5;
	cvt.u64.u32 	%rd855, %r151;
	and.b64  	%rd856, %rd855, 24;
	mov.u64 	%rd857, mask_array_64;
	add.s64 	%rd858, %rd857, %rd856;
	ld.const.u64 	%rd859, [%rd858];
	shl.b64 	%rd860, %rd163, 1;
	or.b64  	%rd172, %rd860, %rd859;
	shl.b64 	%rd861, %rd164, 1;
	or.b64  	%rd862, %rd861, %rd859;
	and.b64  	%rd863, %rd163, %rd172;
	shl.b64 	%rd864, %rd863, 1;
	and.b64  	%rd865, %rd864, %rd862;
	and.b64  	%rd173, %rd865, %rd163;
	shl.b64 	%rd866, %rd165, 1;
	or.b64  	%rd867, %rd866, %rd859;
	and.b64  	%rd868, %rd164, %rd173;
	shl.b64 	%rd869, %rd868, 1;
	and.b64  	%rd870, %rd869, %rd867;
	and.b64  	%rd174, %rd870, %rd164;
	shl.b64 	%rd871, %rd166, 1;
	or.b64  	%rd872, %rd871, %rd859;
	and.b64  	%rd873, %rd165, %rd174;
	shl.b64 	%rd874, %rd873, 1;
	and.b64  	%rd875, %rd874, %rd872;
	and.b64  	%rd175, %rd875, %rd165;
	shl.b64 	%rd876, %rd167, 1;
	or.b64  	%rd877, %rd876, %rd859;
	and.b64  	%rd878, %rd166, %rd175;
	shl.b64 	%rd879, %rd878, 1;
	and.b64  	%rd880, %rd879, %rd877;
	and.b64  	%rd176, %rd880, %rd166;
	shl.b64 	%rd881, %rd168, 1;
	or.b64  	%rd882, %rd881, %rd859;
	and.b64  	%rd883, %rd167, %rd176;
	shl.b64 	%rd884, %rd883, 1;
	and.b64  	%rd885, %rd884, %rd882;
	and.b64  	%rd177, %rd885, %rd167;
	shl.b64 	%rd886, %rd169, 1;
	or.b64  	%rd887, %rd886, %rd859;
	and.b64  	%rd888, %rd168, %rd177;
	shl.b64 	%rd889, %rd888, 1;
	and.b64  	%rd890, %rd889, %rd887;
	and.b64  	%rd178, %rd890, %rd168;
	shl.b64 	%rd891, %rd170, 1;
	or.b64  	%rd892, %rd891, %rd859;
	and.b64  	%rd893, %rd169, %rd178;
	shl.b64 	%rd894, %rd893, 1;
	and.b64  	%rd895, %rd894, %rd892;
	and.b64  	%rd179, %rd895, %rd169;
	shl.b64 	%rd896, %rd171, 1;
	or.b64  	%rd897, %rd896, %rd859;
	and.b64  	%rd898, %rd170, %rd179;
	shl.b64 	%rd899, %rd898, 1;
	and.b64  	%rd900, %rd899, %rd897;
	and.b64  	%rd180, %rd900, %rd170;
	and.b64  	%rd901, %rd114, %rd180;
	setp.ne.s64 	%p27, %rd901, 0;
	@%p27 bra 	$L__BB18_40;
	ld.volatile.global.u32 	%r152, [match_count];
	setp.ge.u32 	%p28, %r152, %r31;
	@%p28 bra 	$L__BB18_40;
	add.s32 	%r153, %r261, %r5;
	shl.b32 	%r154, %r153, 4;
	or.b32  	%r43, %r154, 4;
	setp.gt.u32 	%p29, %r43, %r32;
	@%p29 bra 	$L__BB18_40;
	atom.global.add.u32 	%r155, [match_count], 1;
	mul.wide.u32 	%rd902, %r155, 4;
	add.s64 	%rd903, %rd115, %rd902;
	st.global.u32 	[%rd903], %r43;
$L__BB18_40:
	shr.u32 	%r156, %r38, 7;
	cvt.u64.u32 	%rd904, %r156;
	and.b64  	%rd905, %rd904, 24;
	mov.u64 	%rd906, mask_array_64;
	add.s64 	%rd907, %rd906, %rd905;
	ld.const.u64 	%rd908, [%rd907];
	shl.b64 	%rd909, %rd172, 1;
	or.b64  	%rd181, %rd909, %rd908;
	shl.b64 	%rd910, %rd173, 1;
	or.b64  	%rd911, %rd910, %rd908;
	and.b64  	%rd912, %rd172, %rd181;
	shl.b64 	%rd913, %rd912, 1;
	and.b64  	%rd914, %rd913, %rd911;
	and.b64  	%rd182, %rd914, %rd172;
	shl.b64 	%rd915, %rd174, 1;
	or.b64  	%rd916, %rd915, %rd908;
	and.b64  	%rd917, %rd173, %rd182;
	shl.b64 	%rd918, %rd917, 1;
	and.b64  	%rd919, %rd918, %rd916;
	and.b64  	%rd183, %rd919, %rd173;
	shl.b64 	%rd920, %rd175, 1;
	or.b64  	%rd921, %rd920, %rd908;
	and.b64  	%rd922, %rd174, %rd183;
	shl.b64 	%rd923, %rd922, 1;
	and.b64  	%rd924, %rd923, %rd921;
	and.b64  	%rd184, %rd924, %rd174;
	shl.b64 	%rd925, %rd176, 1;
	or.b64  	%rd926, %rd925, %rd908;
	and.b64  	%rd927, %rd175, %rd184;
	shl.b64 	%rd928, %rd927, 1;
	and.b64  	%rd929, %rd928, %rd926;
	and.b64  	%rd185, %rd929, %rd175;
	shl.b64 	%rd930, %rd177, 1;
	or.b64  	%rd931, %rd930, %rd908;
	and.b64  	%rd932, %rd176, %rd185;
	shl.b64 	%rd933, %rd932, 1;
	and.b64  	%rd934, %rd933, %rd931;
	and.b64  	%rd186, %rd934, %rd176;
	shl.b64 	%rd935, %rd178, 1;
	or.b64  	%rd936, %rd935, %rd908;
	and.b64  	%rd937, %rd177, %rd186;
	shl.b64 	%rd938, %rd937, 1;
	and.b64  	%rd939, %rd938, %rd936;
	and.b64  	%rd187, %rd939, %rd177;
	shl.b64 	%rd940, %rd179, 1;
	or.b64  	%rd941, %rd940, %rd908;
	and.b64  	%rd942, %rd178, %rd187;
	shl.b64 	%rd943, %rd942, 1;
	and.b64  	%rd944, %rd943, %rd941;
	and.b64  	%rd188, %rd944, %rd178;
	shl.b64 	%rd945, %rd180, 1;
	or.b64  	%rd946, %rd945, %rd908;
	and.b64  	%rd947, %rd179, %rd188;
	shl.b64 	%rd948, %rd947, 1;
	and.b64  	%rd949, %rd948, %rd946;
	and.b64  	%rd189, %rd949, %rd179;
	and.b64  	%rd950, %rd114, %rd189;
	setp.ne.s64 	%p30, %rd950, 0;
	@%p30 bra 	$L__BB18_44;
	ld.volatile.global.u32 	%r157, [match_count];
	setp.ge.u32 	%p31, %r157, %r31;
	@%p31 bra 	$L__BB18_44;
	add.s32 	%r158, %r261, %r5;
	shl.b32 	%r159, %r158, 4;
	or.b32  	%r44, %r159, 5;
	setp.gt.u32 	%p32, %r44, %r32;
	@%p32 bra 	$L__BB18_44;
	atom.global.add.u32 	%r160, [match_count], 1;
	mul.wide.u32 	%rd951, %r160, 4;
	add.s64 	%rd952, %rd115, %rd951;
	st.global.u32 	[%rd952], %r44;
$L__BB18_44:
	shr.u32 	%r161, %r38, 9;
	cvt.u64.u32 	%rd953, %r161;
	and.b64  	%rd954, %rd953, 24;
	mov.u64 	%rd955, mask_array_64;
	add.s64 	%rd956, %rd955, %rd954;
	ld.const.u64 	%rd957, [%rd956];
	shl.b64 	%rd958, %rd181, 1;
	or.b64  	%rd190, %rd958, %rd957;
	shl.b64 	%rd959, %rd182, 1;
	or.b64  	%rd960, %rd959, %rd957;
	and.b64  	%rd961, %rd181, %rd190;
	shl.b64 	%rd962, %rd961, 1;
	and.b64  	%rd963, %rd962, %rd960;
	and.b64  	%rd191, %rd963, %rd181;
	shl.b64 	%rd964, %rd183, 1;
	or.b64  	%rd965, %rd964, %rd957;
	and.b64  	%rd966, %rd182, %rd191;
	shl.b64 	%rd967, %rd966, 1;
	and.b64  	%rd968, %rd967, %rd965;
	and.b64  	%rd192, %rd968, %rd182;
	shl.b64 	%rd969, %rd184, 1;
	or.b64  	%rd970, %rd969, %rd957;
	and.b64  	%rd971, %rd183, %rd192;
	shl.b64 	%rd972, %rd971, 1;
	and.b64  	%rd973, %rd972, %rd970;
	and.b64  	%rd193, %rd973, %rd183;
	shl.b64 	%rd974, %rd185, 1;
	or.b64  	%rd975, %rd974, %rd957;
	and.b64  	%rd976, %rd184, %rd193;
	shl.b64 	%rd977, %rd976, 1;
	and.b64  	%rd978, %rd977, %rd975;
	and.b64  	%rd194, %rd978, %rd184;
	shl.b64 	%rd979, %rd186, 1;
	or.b64  	%rd980, %rd979, %rd957;
	and.b64  	%rd981, %rd185, %rd194;
	shl.b64 	%rd982, %rd981, 1;
	and.b64  	%rd983, %rd982, %rd980;
	and.b64  	%rd195, %rd983, %rd185;
	shl.b64 	%rd984, %rd187, 1;
	or.b64  	%rd985, %rd984, %rd957;
	and.b64  	%rd986, %rd186, %rd195;
	shl.b64 	%rd987, %rd986, 1;
	and.b64  	%rd988, %rd987, %rd985;
	and.b64  	%rd196, %rd988, %rd186;
	shl.b64 	%rd989, %rd188, 1;
	or.b64  	%rd990, %rd989, %rd957;
	and.b64  	%rd991, %rd187, %rd196;
	shl.b64 	%rd992, %rd991, 1;
	and.b64  	%rd993, %rd992, %rd990;
	and.b64  	%rd197, %rd993, %rd187;
	shl.b64 	%rd994, %rd189, 1;
	or.b64  	%rd995, %rd994, %rd957;
	and.b64  	%rd996, %rd188, %rd197;
	shl.b64 	%rd997, %rd996, 1;
	and.b64  	%rd998, %rd997, %rd995;
	and.b64  	%rd198, %rd998, %rd188;
	and.b64  	%rd999, %rd114, %rd198;
	setp.ne.s64 	%p33, %rd999, 0;
	@%p33 bra 	$L__BB18_48;
	ld.volatile.global.u32 	%r162, [match_count];
	setp.ge.u32 	%p34, %r162, %r31;
	@%p34 bra 	$L__BB18_48;
	add.s32 	%r163, %r261, %r5;
	shl.b32 	%r164, %r163, 4;
	or.b32  	%r45, %r164, 6;
	setp.gt.u32 	%p35, %r45, %r32;
	@%p35 bra 	$L__BB18_48;
	atom.global.add.u32 	%r165, [match_count], 1;
	mul.wide.u32 	%rd1000, %r165, 4;
	add.s64 	%rd1001, %rd115, %rd1000;
	st.global.u32 	[%rd1001], %r45;
$L__BB18_48:
	shr.u32 	%r166, %r38, 11;
	cvt.u64.u32 	%rd1002, %r166;
	and.b64  	%rd1003, %rd1002, 24;
	mov.u64 	%rd1004, mask_array_64;
	add.s64 	%rd1005, %rd1004, %rd1003;
	ld.const.u64 	%rd1006, [%rd1005];
	shl.b64 	%rd1007, %rd190, 1;
	or.b64  	%rd199, %rd1007, %rd1006;
	shl.b64 	%rd1008, %rd191, 1;
	or.b64  	%rd1009, %rd1008, %rd1006;
	and.b64  	%rd1010, %rd190, %rd199;
	shl.b64 	%rd1011, %rd1010, 1;
	and.b64  	%rd1012, %rd1011, %rd1009;
	and.b64  	%rd200, %rd1012, %rd190;
	shl.b64 	%rd1013, %rd192, 1;
	or.b64  	%rd1014, %rd1013, %rd1006;
	and.b64  	%rd1015, %rd191, %rd200;
	shl.b64 	%rd1016, %rd1015, 1;
	and.b64  	%rd1017, %rd1016, %rd1014;
	and.b64  	%rd201, %rd1017, %rd191;
	shl.b64 	%rd1018, %rd193, 1;
	or.b64  	%rd1019, %rd1018, %rd1006;
	and.b64  	%rd1020, %rd192, %rd201;
	shl.b64 	%rd1021, %rd1020, 1;
	and.b64  	%rd1022, %rd1021, %rd1019;
	and.b64  	%rd202, %rd1022, %rd192;
	shl.b64 	%rd1023, %rd194, 1;
	or.b64  	%rd1024, %rd1023, %rd1006;
	and.b64  	%rd1025, %rd193, %rd202;
	shl.b64 	%rd1026, %rd1025, 1;
	and.b64  	%rd1027, %rd1026, %rd1024;
	and.b64  	%rd203, %rd1027, %rd193;
	shl.b64 	%rd1028, %rd195, 1;
	or.b64  	%rd1029, %rd1028, %rd1006;
	and.b64  	%rd1030, %rd194, %rd203;
	shl.b64 	%rd1031, %rd1030, 1;
	and.b64  	%rd1032, %rd1031, %rd1029;
	and.b64  	%rd204, %rd1032, %rd194;
	shl.b64 	%rd1033, %rd196, 1;
	or.b64  	%rd1034, %rd1033, %rd1006;
	and.b64  	%rd1035, %rd195, %rd204;
	shl.b64 	%rd1036, %rd1035, 1;
	and.b64  	%rd1037, %rd1036, %rd1034;
	and.b64  	%rd205, %rd1037, %rd195;
	shl.b64 	%rd1038, %rd197, 1;
	or.b64  	%rd1039, %rd1038, %rd1006;
	and.b64  	%rd1040, %rd196, %rd205;
	shl.b64 	%rd1041, %rd1040, 1;
	and.b64  	%rd1042, %rd1041, %rd1039;
	and.b64  	%rd206, %rd1042, %rd196;
	shl.b64 	%rd1043, %rd198, 1;
	or.b64  	%rd1044, %rd1043, %rd1006;
	and.b64  	%rd1045, %rd197, %rd206;
	shl.b64 	%rd1046, %rd1045, 1;
	and.b64  	%rd1047, %rd1046, %rd1044;
	and.b64  	%rd207, %rd1047, %rd197;
	and.b64  	%rd1048, %rd114, %rd207;
	setp.ne.s64 	%p36, %rd1048, 0;
	@%p36 bra 	$L__BB18_52;
	ld.volatile.global.u32 	%r167, [match_count];
	setp.ge.u32 	%p37, %r167, %r31;
	@%p37 bra 	$L__BB18_52;
	add.s32 	%r168, %r261, %r5;
	shl.b32 	%r169, %r168, 4;
	or.b32  	%r46, %r169, 7;
	setp.gt.u32 	%p38, %r46, %r32;
	@%p38 bra 	$L__BB18_52;
	atom.global.add.u32 	%r170, [match_count], 1;
	mul.wide.u32 	%rd1049, %r170, 4;
	add.s64 	%rd1050, %rd115, %rd1049;
	st.global.u32 	[%rd1050], %r46;
$L__BB18_52:
	shr.u32 	%r171, %r38, 13;
	cvt.u64.u32 	%rd1051, %r171;
	and.b64  	%rd1052, %rd1051, 24;
	mov.u64 	%rd1053, mask_array_64;
	add.s64 	%rd1054, %rd1053, %rd1052;
	ld.const.u64 	%rd1055, [%rd1054];
	shl.b64 	%rd1056, %rd199, 1;
	or.b64  	%rd208, %rd1056, %rd1055;
	shl.b64 	%rd1057, %rd200, 1;
	or.b64  	%rd1058, %rd1057, %rd1055;
	and.b64  	%rd1059, %rd199, %rd208;
	shl.b64 	%rd1060, %rd1059, 1;
	and.b64  	%rd1061, %rd1060, %rd1058;
	and.b64  	%rd209, %rd1061, %rd199;
	shl.b64 	%rd1062, %rd201, 1;
	or.b64  	%rd1063, %rd1062, %rd1055;
	and.b64  	%rd1064, %rd200, %rd209;
	shl.b64 	%rd1065, %rd1064, 1;
	and.b64  	%rd1066, %rd1065, %rd1063;
	and.b64  	%rd210, %rd1066, %rd200;
	shl.b64 	%rd1067, %rd202, 1;
	or.b64  	%rd1068, %rd1067, %rd1055;
	and.b64  	%rd1069, %rd201, %rd210;
	shl.b64 	%rd1070, %rd1069, 1;
	and.b64  	%rd1071, %rd1070, %rd1068;
	and.b64  	%rd211, %rd1071, %rd201;
	shl.b64 	%rd1072, %rd203, 1;
	or.b64  	%rd1073, %rd1072, %rd1055;
	and.b64  	%rd1074, %rd202, %rd211;
	shl.b64 	%rd1075, %rd1074, 1;
	and.b64  	%rd1076, %rd1075, %rd1073;
	and.b64  	%rd212, %rd1076, %rd202;
	shl.b64 	%rd1077, %rd204, 1;
	or.b64  	%rd1078, %rd1077, %rd1055;
	and.b64  	%rd1079, %rd203, %rd212;
	shl.b64 	%rd1080, %rd1079, 1;
	and.b64  	%rd1081, %rd1080, %rd1078;
	and.b64  	%rd213, %rd1081, %rd203;
	shl.b64 	%rd1082, %rd205, 1;
	or.b64  	%rd1083, %rd1082, %rd1055;
	and.b64  	%rd1084, %rd204, %rd213;
	shl.b64 	%rd1085, %rd1084, 1;
	and.b64  	%rd1086, %rd1085, %rd1083;
	and.b64  	%rd214, %rd1086, %rd204;
	shl.b64 	%rd1087, %rd206, 1;
	or.b64  	%rd1088, %rd1087, %rd1055;
	and.b64  	%rd1089, %rd205, %rd214;
	shl.b64 	%rd1090, %rd1089, 1;
	and.b64  	%rd1091, %rd1090, %rd1088;
	and.b64  	%rd215, %rd1091, %rd205;
	shl.b64 	%rd1092, %rd207, 1;
	or.b64  	%rd1093, %rd1092, %rd1055;
	and.b64  	%rd1094, %rd206, %rd215;
	shl.b64 	%rd1095, %rd1094, 1;
	and.b64  	%rd1096, %rd1095, %rd1093;
	and.b64  	%rd216, %rd1096, %rd206;
	and.b64  	%rd1097, %rd114, %rd216;
	setp.ne.s64 	%p39, %rd1097, 0;
	@%p39 bra 	$L__BB18_56;
	ld.volatile.global.u32 	%r172, [match_count];
	setp.ge.u32 	%p40, %r172, %r31;
	@%p40 bra 	$L__BB18_56;
	add.s32 	%r173, %r261, %r5;
	shl.b32 	%r174, %r173, 4;
	or.b32  	%r47, %r174, 8;
	setp.gt.u32 	%p41, %r47, %r32;
	@%p41 bra 	$L__BB18_56;
	atom.global.add.u32 	%r175, [match_count], 1;
	mul.wide.u32 	%rd1098, %r175, 4;
	add.s64 	%rd1099, %rd115, %rd1098;
	st.global.u32 	[%rd1099], %r47;
$L__BB18_56:
	shr.u32 	%r176, %r38, 15;
	cvt.u64.u32 	%rd1100, %r176;
	and.b64  	%rd1101, %rd1100, 24;
	mov.u64 	%rd1102, mask_array_64;
	add.s64 	%rd1103, %rd1102, %rd1101;
	ld.const.u64 	%rd1104, [%rd1103];
	shl.b64 	%rd1105, %rd208, 1;
	or.b64  	%rd217, %rd1105, %rd1104;
	shl.b64 	%rd1106, %rd209, 1;
	or.b64  	%rd1107, %rd1106, %rd1104;
	and.b64  	%rd1108, %rd208, %rd217;
	shl.b64 	%rd1109, %rd1108, 1;
	and.b64  	%rd1110, %rd1109, %rd1107;
	and.b64  	%rd218, %rd1110, %rd208;
	shl.b64 	%rd1111, %rd210, 1;
	or.b64  	%rd1112, %rd1111, %rd1104;
	and.b64  	%rd1113, %rd209, %rd218;
	shl.b64 	%rd1114, %rd1113, 1;
	and.b64  	%rd1115, %rd1114, %rd1112;
	and.b64  	%rd219, %rd1115, %rd209;
	shl.b64 	%rd1116, %rd211, 1;
	or.b64  	%rd1117, %rd1116, %rd1104;
	and.b64  	%rd1118, %rd210, %rd219;
	shl.b64 	%rd1119, %rd1118, 1;
	and.b64  	%rd1120, %rd1119, %rd1117;
	and.b64  	%rd220, %rd1120, %rd210;
	shl.b64 	%rd1121, %rd212, 1;
	or.b64  	%rd1122, %rd1121, %rd1104;
	and.b64  	%rd1123, %rd211, %rd220;
	shl.b64 	%rd1124, %rd1123, 1;
	and.b64  	%rd1125, %rd1124, %rd1122;
	and.b64  	%rd221, %rd1125, %rd211;
	shl.b64 	%rd1126, %rd213, 1;
	or.b64  	%rd1127, %rd1126, %rd1104;
	and.b64  	%rd1128, %rd212, %rd221;
	shl.b64 	%rd1129, %rd1128, 1;
	and.b64  	%rd1130, %rd1129, %rd1127;
	and.b64  	%rd222, %rd1130, %rd212;
	shl.b64 	%rd1131, %rd214, 1;
	or.b64  	%rd1132, %rd1131, %rd1104;
	and.b64  	%rd1133, %rd213, %rd222;
	shl.b64 	%rd1134, %rd1133, 1;
	and.b64  	%rd1135, %rd1134, %rd1132;
	and.b64  	%rd223, %rd1135, %rd213;
	shl.b64 	%rd1136, %rd215, 1;
	or.b64  	%rd1137, %rd1136, %rd1104;
	and.b64  	%rd1138, %rd214, %rd223;
	shl.b64 	%rd1139, %rd1138, 1;
	and.b64  	%rd1140, %rd1139, %rd1137;
	and.b64  	%rd224, %rd1140, %rd214;
	shl.b64 	%rd1141, %rd216, 1;
	or.b64  	%rd1142, %rd1141, %rd1104;
	and.b64  	%rd1143, %rd215, %rd224;
	shl.b64 	%rd1144, %rd1143, 1;
	and.b64  	%rd1145, %rd1144, %rd1142;
	and.b64  	%rd225, %rd1145, %rd215;
	and.b64  	%rd1146, %rd114, %rd225;
	setp.ne.s64 	%p42, %rd1146, 0;
	@%p42 bra 	$L__BB18_60;
	ld.volatile.global.u32 	%r177, [match_count];
	setp.ge.u32 	%p43, %r177, %r31;
	@%p43 bra 	$L__BB18_60;
	add.s32 	%r178, %r261, %r5;
	shl.b32 	%r179, %r178, 4;
	or.b32  	%r48, %r179, 9;
	setp.gt.u32 	%p44, %r48, %r32;
	@%p44 bra 	$L__BB18_60;
	atom.global.add.u32 	%r180, [match_count], 1;
	mul.wide.u32 	%rd1147, %r180, 4;
	add.s64 	%rd1148, %rd115, %rd1147;
	st.global.u32 	[%rd1148], %r48;
$L__BB18_60:
	shr.u32 	%r181, %r38, 17;
	cvt.u64.u32 	%rd1149, %r181;
	and.b64  	%rd1150, %rd1149, 24;
	mov.u64 	%rd1151, mask_array_64;
	add.s64 	%rd1152, %rd1151, %rd1150;
	ld.const.u64 	%rd1153, [%rd1152];
	shl.b64 	%rd1154, %rd217, 1;
	or.b64  	%rd226, %rd1154, %rd1153;
	shl.b64 	%rd1155, %rd218, 1;
	or.b64  	%rd1156, %rd1155, %rd1153;
	and.b64  	%rd1157, %rd217, %rd226;
	shl.b64 	%rd1158, %rd1157, 1;
	and.b64  	%rd1159, %rd1158, %rd1156;
	and.b64  	%rd227, %rd1159, %rd217;
	shl.b64 	%rd1160, %rd219, 1;
	or.b64  	%rd1161, %rd1160, %rd1153;
	and.b64  	%rd1162, %rd218, %rd227;
	shl.b64 	%rd1163, %rd1162, 1;
	and.b64  	%rd1164, %rd1163, %rd1161;
	and.b64  	%rd228, %rd1164, %rd218;
	shl.b64 	%rd1165, %rd220, 1;
	or.b64  	%rd1166, %rd1165, %rd1153;
	and.b64  	%rd1167, %rd219, %rd228;
	shl.b64 	%rd1168, %rd1167, 1;
	and.b64  	%rd1169, %rd1168, %rd1166;
	and.b64  	%rd229, %rd1169, %rd219;
	shl.b64 	%rd1170, %rd221, 1;
	or.b64  	%rd1171, %rd1170, %rd1153;
	and.b64  	%rd1172, %rd220, %rd229;
	shl.b64 	%rd1173, %rd1172, 1;
	and.b64  	%rd1174, %rd1173, %rd1171;
	and.b64  	%rd230, %rd1174, %rd220;
	shl.b64 	%rd1175, %rd222, 1;
	or.b64  	%rd1176, %rd1175, %rd1153;
	and.b64  	%rd1177, %rd221, %rd230;
	shl.b64 	%rd1178, %rd1177, 1;
	and.b64  	%rd1179, %rd1178, %rd1176;
	and.b64  	%rd231, %rd1179, %rd221;
	shl.b64 	%rd1180, %rd223, 1;
	or.b64  	%rd1181, %rd1180, %rd1153;
	and.b64  	%rd1182, %rd222, %rd231;
	shl.b64 	%rd1183, %rd1182, 1;
	and.b64  	%rd1184, %rd1183, %rd1181;
	and.b64  	%rd232, %rd1184, %rd222;
	shl.b64 	%rd1185, %rd224, 1;
	or.b64  	%rd1186, %rd1185, %rd1153;
	and.b64  	%rd1187, %rd223, %rd232;
	shl.b64 	%rd1188, %rd1187, 1;
	and.b64  	%rd1189, %rd1188, %rd1186;
	and.b64  	%rd233, %rd1189, %rd223;
	shl.b64 	%rd1190, %rd225, 1;
	or.b64  	%rd1191, %rd1190, %rd1153;
	and.b64  	%rd1192, %rd224, %rd233;
	shl.b64 	%rd1193, %rd1192, 1;
	and.b64  	%rd1194, %rd1193, %rd1191;
	and.b64  	%rd234, %rd1194, %rd224;
	and.b64  	%rd1195, %rd114, %rd234;
	setp.ne.s64 	%p45, %rd1195, 0;
	@%p45 bra 	$L__BB18_64;
	ld.volatile.global.u32 	%r182, [match_count];
	setp.ge.u32 	%p46, %r182, %r31;
	@%p46 bra 	$L__BB18_64;
	add.s32 	%r183, %r261, %r5;
	shl.b32 	%r184, %r183, 4;
	or.b32  	%r49, %r184, 10;
	setp.gt.u32 	%p47, %r49, %r32;
	@%p47 bra 	$L__BB18_64;
	atom.global.add.u32 	%r185, [match_count], 1;
	mul.wide.u32 	%rd1196, %r185, 4;
	add.s64 	%rd1197, %rd115, %rd1196;
	st.global.u32 	[%rd1197], %r49;
$L__BB18_64:
	shr.u32 	%r186, %r38, 19;
	cvt.u64.u32 	%rd1198, %r186;
	and.b64  	%rd1199, %rd1198, 24;
	mov.u64 	%rd1200, mask_array_64;
	add.s64 	%rd1201, %rd1200, %rd1199;
	ld.const.u64 	%rd1202, [%rd1201];
	shl.b64 	%rd1203, %rd226, 1;
	or.b64  	%rd235, %rd1203, %rd1202;
	shl.b64 	%rd1204, %rd227, 1;
	or.b64  	%rd1205, %rd1204, %rd1202;
	and.b64  	%rd1206, %rd226, %rd235;
	shl.b64 	%rd1207, %rd1206, 1;
	and.b64  	%rd1208, %rd1207, %rd1205;
	and.b64  	%rd236, %rd1208, %rd226;
	shl.b64 	%rd1209, %rd228, 1;
	or.b64  	%rd1210, %rd1209, %rd1202;
	and.b64  	%rd1211, %rd227, %rd236;
	shl.b64 	%rd1212, %rd1211, 1;
	and.b64  	%rd1213, %rd1212, %rd1210;
	and.b64  	%rd237, %rd1213, %rd227;
	shl.b64 	%rd1214, %rd229, 1;
	or.b64  	%rd1215, %rd1214, %rd1202;
	and.b64  	%rd1216, %rd228, %rd237;
	shl.b64 	%rd1217, %rd1216, 1;
	and.b64  	%rd1218, %rd1217, %rd1215;
	and.b64  	%rd238, %rd1218, %rd228;
	shl.b64 	%rd1219, %rd230, 1;
	or.b64  	%rd1220, %rd1219, %rd1202;
	and.b64  	%rd1221, %rd229, %rd238;
	shl.b64 	%rd1222, %rd1221, 1;
	and.b64  	%rd1223, %rd1222, %rd1220;
	and.b64  	%rd239, %rd1223, %rd229;
	shl.b64 	%rd1224, %rd231, 1;
	or.b64  	%rd1225, %rd1224, %rd1202;
	and.b64  	%rd1226, %rd230, %rd239;
	shl.b64 	%rd1227, %rd1226, 1;
	and.b64  	%rd1228, %rd1227, %rd1225;
	and.b64  	%rd240, %rd1228, %rd230;
	shl.b64 	%rd1229, %rd232, 1;
	or.b64  	%rd1230, %rd1229, %rd1202;
	and.b64  	%rd1231, %rd231, %rd240;
	shl.b64 	%rd1232, %rd1231, 1;
	and.b64  	%rd1233, %rd1232, %rd1230;
	and.b64  	%rd241, %rd1233, %rd231;
	shl.b64 	%rd1234, %rd233, 1;
	or.b64  	%rd1235, %rd1234, %rd1202;
	and.b64  	%rd1236, %rd232, %rd241;
	shl.b64 	%rd1237, %rd1236, 1;
	and.b64  	%rd1238, %rd1237, %rd1235;
	and.b64  	%rd242, %rd1238, %rd232;
	shl.b64 	%rd1239, %rd234, 1;
	or.b64  	%rd1240, %rd1239, %rd1202;
	and.b64  	%rd1241, %rd233, %rd242;
	shl.b64 	%rd1242, %rd1241, 1;
	and.b64  	%rd1243, %rd1242, %rd1240;
	and.b64  	%rd243, %rd1243, %rd233;
	and.b64  	%rd1244, %rd114, %rd243;
	setp.ne.s64 	%p48, %rd1244, 0;
	@%p48 bra 	$L__BB18_68;
	ld.volatile.global.u32 	%r187, [match_count];
	setp.ge.u32 	%p49, %r187, %r31;
	@%p49 bra 	$L__BB18_68;
	add.s32 	%r188, %r261, %r5;
	shl.b32 	%r189, %r188, 4;
	or.b32  	%r50, %r189, 11;
	setp.gt.u32 	%p50, %r50, %r32;
	@%p50 bra 	$L__BB18_68;
	atom.global.add.u32 	%r190, [match_count], 1;
	mul.wide.u32 	%rd1245, %r190, 4;
	add.s64 	%rd1246, %rd115, %rd1245;
	st.global.u32 	[%rd1246], %r50;
$L__BB18_68:
	shr.u32 	%r191, %r38, 21;
	cvt.u64.u32 	%rd1247, %r191;
	and.b64  	%rd1248, %rd1247, 24;
	mov.u64 	%rd1249, mask_array_64;
	add.s64 	%rd1250, %rd1249, %rd1248;
	ld.const.u64 	%rd1251, [%rd1250];
	shl.b64 	%rd1252, %rd235, 1;
	or.b64  	%rd244, %rd1252, %rd1251;
	shl.b64 	%rd1253, %rd236, 1;
	or.b64  	%rd1254, %rd1253, %rd1251;
	and.b64  	%rd1255, %rd235, %rd244;
	shl.b64 	%rd1256, %rd1255, 1;
	and.b64  	%rd1257, %rd1256, %rd1254;
	and.b64  	%rd245, %rd1257, %rd235;
	shl.b64 	%rd1258, %rd237, 1;
	or.b64  	%rd1259, %rd1258, %rd1251;
	and.b64  	%rd1260, %rd236, %rd245;
	shl.b64 	%rd1261, %rd1260, 1;
	and.b64  	%rd1262, %rd1261, %rd1259;
	and.b64  	%rd246, %rd1262, %rd236;
	shl.b64 	%rd1263, %rd238, 1;
	or.b64  	%rd1264, %rd1263, %rd1251;
	and.b64  	%rd1265, %rd237, %rd246;
	shl.b64 	%rd1266, %rd1265, 1;
	and.b64  	%rd1267, %rd1266, %rd1264;
	and.b64  	%rd247, %rd1267, %rd237;
	shl.b64 	%rd1268, %rd239, 1;
	or.b64  	%rd1269, %rd1268, %rd1251;
	and.b64  	%rd1270, %rd238, %rd247;
	shl.b64 	%rd1271, %rd1270, 1;
	and.b64  	%rd1272, %rd1271, %rd1269;
	and.b64  	%rd248, %rd1272, %rd238;
	shl.b64 	%rd1273, %rd240, 1;
	or.b64  	%rd1274, %rd1273, %rd1251;
	and.b64  	%rd1275, %rd239, %rd248;
	shl.b64 	%rd1276, %rd1275, 1;
	and.b64  	%rd1277, %rd1276, %rd1274;
	and.b64  	%rd249, %rd1277, %rd239;
	shl.b64 	%rd1278, %rd241, 1;
	or.b64  	%rd1279, %rd1278, %rd1251;
	and.b64  	%rd1280, %rd240, %rd249;
	shl.b64 	%rd1281, %rd1280, 1;
	and.b64  	%rd1282, %rd1281, %rd1279;
	and.b64  	%rd250, %rd1282, %rd240;
	shl.b64 	%rd1283, %rd242, 1;
	or.b64  	%rd1284, %rd1283, %rd1251;
	and.b64  	%rd1285, %rd241, %rd250;
	shl.b64 	%rd1286, %rd1285, 1;
	and.b64  	%rd1287, %rd1286, %rd1284;
	and.b64  	%rd251, %rd1287, %rd241;
	shl.b64 	%rd1288, %rd243, 1;
	or.b64  	%rd1289, %rd1288, %rd1251;
	and.b64  	%rd1290, %rd242, %rd251;
	shl.b64 	%rd1291, %rd1290, 1;
	and.b64  	%rd1292, %rd1291, %rd1289;
	and.b64  	%rd252, %rd1292, %rd242;
	and.b64  	%rd1293, %rd114, %rd252;
	setp.ne.s64 	%p51, %rd1293, 0;
	@%p51 bra 	$L__BB18_72;
	ld.volatile.global.u32 	%r192, [match_count];
	setp.ge.u32 	%p52, %r192, %r31;
	@%p52 bra 	$L__BB18_72;
	add.s32 	%r193, %r261, %r5;
	shl.b32 	%r194, %r193, 4;
	or.b32  	%r51, %r194, 12;
	setp.gt.u32 	%p53, %r51, %r32;
	@%p53 bra 	$L__BB18_72;
	atom.global.add.u32 	%r195, [match_count], 1;
	mul.wide.u32 	%rd1294, %r195, 4;
	add.s64 	%rd1295, %rd115, %rd1294;
	st.global.u32 	[%rd1295], %r51;
$L__BB18_72:
	shr.u32 	%r196, %r38, 23;
	cvt.u64.u32 	%rd1296, %r196;
	and.b64  	%rd1297, %rd1296, 24;
	mov.u64 	%rd1298, mask_array_64;
	add.s64 	%rd1299, %rd1298, %rd1297;
	ld.const.u64 	%rd1300, [%rd1299];
	shl.b64 	%rd1301, %rd244, 1;
	or.b64  	%rd253, %rd1301, %rd1300;
	shl.b64 	%rd1302, %rd245, 1;
	or.b64  	%rd1303, %rd1302, %rd1300;
	and.b64  	%rd1304, %rd244, %rd253;
	shl.b64 	%rd1305, %rd1304, 1;
	and.b64  	%rd1306, %rd1305, %rd1303;
	and.b64  	%rd254, %rd1306, %rd244;
	shl.b64 	%rd1307, %rd246, 1;
	or.b64  	%rd1308, %rd1307, %rd1300;
	and.b64  	%rd1309, %rd245, %rd254;
	shl.b64 	%rd1310, %rd1309, 1;
	and.b64  	%rd1311, %rd1310, %rd1308;
	and.b64  	%rd255, %rd1311, %rd245;
	shl.b64 	%rd1312, %rd247, 1;
	or.b64  	%rd1313, %rd1312, %rd1300;
	and.b64  	%rd1314, %rd246, %rd255;
	shl.b64 	%rd1315, %rd1314, 1;
	and.b64  	%rd1316, %rd1315, %rd1313;
	and.b64  	%rd256, %rd1316, %rd246;
	shl.b64 	%rd1317, %rd248, 1;
	or.b64  	%rd1318, %rd1317, %rd1300;
	and.b64  	%rd1319, %rd247, %rd256;
	shl.b64 	%rd1320, %rd1319, 1;
	and.b64  	%rd1321, %rd1320, %rd1318;
	and.b64  	%rd257, %rd1321, %rd247;
	shl.b64 	%rd1322, %rd249, 1;
	or.b64  	%rd1323, %rd1322, %rd1300;
	and.b64  	%rd1324, %rd248, %rd257;
	shl.b64 	%rd1325, %rd1324, 1;
	and.b64  	%rd1326, %rd1325, %rd1323;
	and.b64  	%rd258, %rd1326, %rd248;
	shl.b64 	%rd1327, %rd250, 1;
	or.b64  	%rd1328, %rd1327, %rd1300;
	and.b64  	%rd1329, %rd249, %rd258;
	shl.b64 	%rd1330, %rd1329, 1;
	and.b64  	%rd1331, %rd1330, %rd1328;
	and.b64  	%rd259, %rd1331, %rd249;
	shl.b64 	%rd1332, %rd251, 1;
	or.b64  	%rd1333, %rd1332, %rd1300;
	and.b64  	%rd1334, %rd250, %rd259;
	shl.b64 	%rd1335, %rd1334, 1;
	and.b64  	%rd1336, %rd1335, %rd1333;
	and.b64  	%rd260, %rd1336, %rd250;
	shl.b64 	%rd1337, %rd252, 1;
	or.b64  	%rd1338, %rd1337, %rd1300;
	and.b64  	%rd1339, %rd251, %rd260;
	shl.b64 	%rd1340, %rd1339, 1;
	and.b64  	%rd1341, %rd1340, %rd1338;
	and.b64  	%rd261, %rd1341, %rd251;
	and.b64  	%rd1342, %rd114, %rd261;
	setp.ne.s64 	%p54, %rd1342, 0;
	@%p54 bra 	$L__BB18_76;
	ld.volatile.global.u32 	%r197, [match_count];
	setp.ge.u32 	%p55, %r197, %r31;
	@%p55 bra 	$L__BB18_76;
	add.s32 	%r198, %r261, %r5;
	shl.b32 	%r199, %r198, 4;
	or.b32  	%r52, %r199, 13;
	setp.gt.u32 	%p56, %r52, %r32;
	@%p56 bra 	$L__BB18_76;
	atom.global.add.u32 	%r200, [match_count], 1;
	mul.wide.u32 	%rd1343, %r200, 4;
	add.s64 	%rd1344, %rd115, %rd1343;
	st.global.u32 	[%rd1344], %r52;
$L__BB18_76:
	shr.u32 	%r201, %r38, 25;
	cvt.u64.u32 	%rd1345, %r201;
	and.b64  	%rd1346, %rd1345, 24;
	mov.u64 	%rd1347, mask_array_64;
	add.s64 	%rd1348, %rd1347, %rd1346;
	ld.const.u64 	%rd1349, [%rd1348];
	shl.b64 	%rd1350, %rd253, 1;
	or.b64  	%rd262, %rd1350, %rd1349;
	shl.b64 	%rd1351, %rd254, 1;
	or.b64  	%rd1352, %rd1351, %rd1349;
	and.b64  	%rd1353, %rd253, %rd262;
	shl.b64 	%rd1354, %rd1353, 1;
	and.b64  	%rd1355, %rd1354, %rd1352;
	and.b64  	%rd263, %rd1355, %rd253;
	shl.b64 	%rd1356, %rd255, 1;
	or.b64  	%rd1357, %rd1356, %rd1349;
	and.b64  	%rd1358, %rd254, %rd263;
	shl.b64 	%rd1359, %rd1358, 1;
	and.b64  	%rd1360, %rd1359, %rd1357;
	and.b64  	%rd264, %rd1360, %rd254;
	shl.b64 	%rd1361, %rd256, 1;
	or.b64  	%rd1362, %rd1361, %rd1349;
	and.b64  	%rd1363, %rd255, %rd264;
	shl.b64 	%rd1364, %rd1363, 1;
	and.b64  	%rd1365, %rd1364, %rd1362;
	and.b64  	%rd265, %rd1365, %rd255;
	shl.b64 	%rd1366, %rd257, 1;
	or.b64  	%rd1367, %rd1366, %rd1349;
	and.b64  	%rd1368, %rd256, %rd265;
	shl.b64 	%rd1369, %rd1368, 1;
	and.b64  	%rd1370, %rd1369, %rd1367;
	and.b64  	%rd266, %rd1370, %rd256;
	shl.b64 	%rd1371, %rd258, 1;
	or.b64  	%rd1372, %rd1371, %rd1349;
	and.b64  	%rd1373, %rd257, %rd266;
	shl.b64 	%rd1374, %rd1373, 1;
	and.b64  	%rd1375, %rd1374, %rd1372;
	and.b64  	%rd267, %rd1375, %rd257;
	shl.b64 	%rd1376, %rd259, 1;
	or.b64  	%rd1377, %rd1376, %rd1349;
	and.b64  	%rd1378, %rd258, %rd267;
	shl.b64 	%rd1379, %rd1378, 1;
	and.b64  	%rd1380, %rd1379, %rd1377;
	and.b64  	%rd268, %rd1380, %rd258;
	shl.b64 	%rd1381, %rd260, 1;
	or.b64  	%rd1382, %rd1381, %rd1349;
	and.b64  	%rd1383, %rd259, %rd268;
	shl.b64 	%rd1384, %rd1383, 1;
	and.b64  	%rd1385, %rd1384, %rd1382;
	and.b64  	%rd269, %rd1385, %rd259;
	shl.b64 	%rd1386, %rd261, 1;
	or.b64  	%rd1387, %rd1386, %rd1349;
	and.b64  	%rd1388, %rd260, %rd269;
	shl.b64 	%rd1389, %rd1388, 1;
	and.b64  	%rd1390, %rd1389, %rd1387;
	and.b64  	%rd270, %rd1390, %rd260;
	and.b64  	%rd1391, %rd114, %rd270;
	setp.ne.s64 	%p57, %rd1391, 0;
	@%p57 bra 	$L__BB18_80;
	ld.volatile.global.u32 	%r202, [match_count];
	setp.ge.u32 	%p58, %r202, %r31;
	@%p58 bra 	$L__BB18_80;
	add.s32 	%r203, %r261, %r5;
	shl.b32 	%r204, %r203, 4;
	or.b32  	%r53, %r204, 14;
	setp.gt.u32 	%p59, %r53, %r32;
	@%p59 bra 	$L__BB18_80;
	atom.global.add.u32 	%r205, [match_count], 1;
	mul.wide.u32 	%rd1392, %r205, 4;
	add.s64 	%rd1393, %rd115, %rd1392;
	st.global.u32 	[%rd1393], %r53;
$L__BB18_80:
	shr.u32 	%r206, %r38, 30;
	mul.wide.u32 	%rd1394, %r206, 8;
	mov.u64 	%rd1395, mask_array_64;
	add.s64 	%rd1396, %rd1395, %rd1394;
	ld.const.u64 	%rd1397, [%rd1396];
	shl.b64 	%rd1398, %rd262, 1;
	or.b64  	%rd1618, %rd1398, %rd1397;
	shl.b64 	%rd1399, %rd263, 1;
	or.b64  	%rd1400, %rd1399, %rd1397;
	and.b64  	%rd1401, %rd262, %rd1618;
	shl.b64 	%rd1402, %rd1401, 1;
	and.b64  	%rd1403, %rd1402, %rd1400;
	and.b64  	%rd1617, %rd1403, %rd262;
	shl.b64 	%rd1404, %rd264, 1;
	or.b64  	%rd1405, %rd1404, %rd1397;
	and.b64  	%rd1406, %rd263, %rd1617;
	shl.b64 	%rd1407, %rd1406, 1;
	and.b64  	%rd1408, %rd1407, %rd1405;
	and.b64  	%rd1616, %rd1408, %rd263;
	shl.b64 	%rd1409, %rd265, 1;
	or.b64  	%rd1410, %rd1409, %rd1397;
	and.b64  	%rd1411, %rd264, %rd1616;
	shl.b64 	%rd1412, %rd1411, 1;
	and.b64  	%rd1413, %rd1412, %rd1410;
	and.b64  	%rd1615, %rd1413, %rd264;
	shl.b64 	%rd1414, %rd266, 1;
	or.b64  	%rd1415, %rd1414, %rd1397;
	and.b64  	%rd1416, %rd265, %rd1615;
	shl.b64 	%rd1417, %rd1416, 1;
	and.b64  	%rd1418, %rd1417, %rd1415;
	and.b64  	%rd1614, %rd1418, %rd265;
	shl.b64 	%rd1419, %rd267, 1;
	or.b64  	%rd1420, %rd1419, %rd1397;
	and.b64  	%rd1421, %rd266, %rd1614;
	shl.b64 	%rd1422, %rd1421, 1;
	and.b64  	%rd1423, %rd1422, %rd1420;
	and.b64  	%rd1613, %rd1423, %rd266;
	shl.b64 	%rd1424, %rd268, 1;
	or.b64  	%rd1425, %rd1424, %rd1397;
	and.b64  	%rd1426, %rd267, %rd1613;
	shl.b64 	%rd1427, %rd1426, 1;
	and.b64  	%rd1428, %rd1427, %rd1425;
	and.b64  	%rd1612, %rd1428, %rd267;
	shl.b64 	%rd1429, %rd269, 1;
	or.b64  	%rd1430, %rd1429, %rd1397;
	and.b64  	%rd1431, %rd268, %rd1612;
	shl.b64 	%rd1432, %rd1431, 1;
	and.b64  	%rd1433, %rd1432, %rd1430;
	and.b64  	%rd1611, %rd1433, %rd268;
	shl.b64 	%rd1434, %rd270, 1;
	or.b64  	%rd1435, %rd1434, %rd1397;
	and.b64  	%rd1436, %rd269, %rd1611;
	shl.b64 	%rd1437, %rd1436, 1;
	and.b64  	%rd1438, %rd1437, %rd1435;
	and.b64  	%rd1610, %rd1438, %rd269;
	and.b64  	%rd1439, %rd114, %rd1610;
	setp.ne.s64 	%p60, %rd1439, 0;
	@%p60 bra 	$L__BB18_84;
	ld.volatile.global.u32 	%r207, [match_count];
	setp.ge.u32 	%p61, %r207, %r31;
	@%p61 bra 	$L__BB18_84;
	add.s32 	%r208, %r261, %r5;
	shl.b32 	%r209, %r208, 4;
	or.b32  	%r54, %r209, 15;
	setp.gt.u32 	%p62, %r54, %r32;
	@%p62 bra 	$L__BB18_84;
	atom.global.add.u32 	%r210, [match_count], 1;
	mul.wide.u32 	%rd1440, %r210, 4;
	add.s64 	%rd1441, %rd115, %rd1440;
	st.global.u32 	[%rd1441], %r54;
$L__BB18_84:
	add.s32 	%r261, %r261, 1;
	setp.eq.s32 	%p63, %r261, 256;
	@%p63 bra 	$L__BB18_85;
	bra.uni 	$L__BB18_20;
$L__BB18_85:
	setp.eq.s32 	%p64, %r6, 1;
	mov.b32 	%r267, 0;
	@%p64 bra 	$L__BB18_97;
	mov.u32 	%r213, %ntid.x;
	add.s32 	%r33, %r213, -1;
	ld.const.u64 	%rd125, [test_bit_64];
	ld.const.u32 	%r34, [max_match_count];
	ld.const.u32 	%r35, [character_count];
	ld.const.u64 	%rd1442, [match];
	cvta.to.global.u64 	%rd126, %rd1442;
	add.s32 	%r267, %r6, -1;
	mov.b32 	%r262, 0;
$L__BB18_87:
	setp.ne.s32 	%p65, %r3, %r33;
	@%p65 bra 	$L__BB18_89;
	shl.b32 	%r219, %r262, 7;
	add.s32 	%r220, %r2, %r219;
	add.s32 	%r221, %r220, 32768;
	mul.wide.u32 	%rd1443, %r221, 4;
	add.s64 	%rd1444, %rd39, %rd1443;
	ld.global.u32 	%r263, [%rd1444];
	bra.uni 	$L__BB18_90;
$L__BB18_89:
	shl.b32 	%r214, %r3, 2;
	mov.u32 	%r215, scodon_header;
	add.s32 	%r216, %r215, %r214;
	shl.b32 	%r217, %r262, 9;
	add.s32 	%r218, %r216, %r217;
	ld.shared.u32 	%r263, [%r218+4];
$L__BB18_90:
	shl.b32 	%r224, %r262, 4;
	shl.b32 	%r225, %r1, 19;
	shl.b32 	%r226, %r3, 12;
	add.s32 	%r227, %r225, %r226;
	add.s32 	%r265, %r227, %r224;
	mov.b32 	%r266, 4096;
	mov.b32 	%r264, 0;
$L__BB18_91:
	mov.u64 	%rd297, %rd1618;
	mov.u64 	%rd296, %rd1617;
	mov.u64 	%rd295, %rd1616;
	mov.u64 	%rd294, %rd1615;
	mov.u64 	%rd293, %rd1614;
	mov.u64 	%rd292, %rd1613;
	mov.u64 	%rd291, %rd1612;
	mov.u64 	%rd290, %rd1611;
	shr.u32 	%r228, %r263, %r264;
	shl.b32 	%r229, %r228, 3;
	cvt.u64.u32 	%rd1445, %r229;
	and.b64  	%rd1446, %rd1445, 24;
	mov.u64 	%rd1447, mask_array_64;
	add.s64 	%rd1448, %rd1447, %rd1446;
	ld.const.u64 	%rd1449, [%rd1448];
	shl.b64 	%rd1450, %rd297, 1;
	or.b64  	%rd1618, %rd1450, %rd1449;
	shl.b64 	%rd1451, %rd296, 1;
	or.b64  	%rd1452, %rd1451, %rd1449;
	and.b64  	%rd1453, %rd297, %rd1618;
	shl.b64 	%rd1454, %rd1453, 1;
	and.b64  	%rd1455, %rd1454, %rd1452;
	and.b64  	%rd1617, %rd1455, %rd297;
	shl.b64 	%rd1456, %rd295, 1;
	or.b64  	%rd1457, %rd1456, %rd1449;
	and.b64  	%rd1458, %rd296, %rd1617;
	shl.b64 	%rd1459, %rd1458, 1;
	and.b64  	%rd1460, %rd1459, %rd1457;
	and.b64  	%rd1616, %rd1460, %rd296;
	shl.b64 	%rd1461, %rd294, 1;
	or.b64  	%rd1462, %rd1461, %rd1449;
	and.b64  	%rd1463, %rd295, %rd1616;
	shl.b64 	%rd1464, %rd1463, 1;
	and.b64  	%rd1465, %rd1464, %rd1462;
	and.b64  	%rd1615, %rd1465, %rd295;
	shl.b64 	%rd1466, %rd293, 1;
	or.b64  	%rd1467, %rd1466, %rd1449;
	and.b64  	%rd1468, %rd294, %rd1615;
	shl.b64 	%rd1469, %rd1468, 1;
	and.b64  	%rd1470, %rd1469, %rd1467;
	and.b64  	%rd1614, %rd1470, %rd294;
	shl.b64 	%rd1471, %rd292, 1;
	or.b64  	%rd1472, %rd1471, %rd1449;
	and.b64  	%rd1473, %rd293, %rd1614;
	shl.b64 	%rd1474, %rd1473, 1;
	and.b64  	%rd1475, %rd1474, %rd1472;
	and.b64  	%rd1613, %rd1475, %rd293;
	shl.b64 	%rd1476, %rd291, 1;
	or.b64  	%rd1477, %rd1476, %rd1449;
	and.b64  	%rd1478, %rd292, %rd1613;
	shl.b64 	%rd1479, %rd1478, 1;
	and.b64  	%rd1480, %rd1479, %rd1477;
	and.b64  	%rd1612, %rd1480, %rd292;
	shl.b64 	%rd1481, %rd290, 1;
	or.b64  	%rd1482, %rd1481, %rd1449;
	and.b64  	%rd1483, %rd291, %rd1612;
	shl.b64 	%rd1484, %rd1483, 1;
	and.b64  	%rd1485, %rd1484, %rd1482;
	and.b64  	%rd1611, %rd1485, %rd291;
	shl.b64 	%rd1486, %rd1610, 1;
	or.b64  	%rd1487, %rd1486, %rd1449;
	and.b64  	%rd1488, %rd290, %rd1611;
	shl.b64 	%rd1489, %rd1488, 1;
	and.b64  	%rd1490, %rd1489, %rd1487;
	and.b64  	%rd1610, %rd1490, %rd290;
	and.b64  	%rd1491, %rd125, %rd1610;
	setp.ne.s64 	%p66, %rd1491, 0;
	@%p66 bra 	$L__BB18_95;
	ld.volatile.global.u32 	%r230, [match_count];
	setp.ge.u32 	%p67, %r230, %r34;
	@%p67 bra 	$L__BB18_95;
	add.s32 	%r64, %r265, 4096;
	setp.gt.u32 	%p68, %r64, %r35;
	@%p68 bra 	$L__BB18_95;
	atom.global.add.u32 	%r231, [match_count], 1;
	mul.wide.u32 	%rd1492, %r231, 4;
	add.s64 	%rd1493, %rd126, %rd1492;
	st.global.u32 	[%rd1493], %r64;
$L__BB18_95:
	add.s32 	%r266, %r266, 1;
	add.s32 	%r265, %r265, 1;
	add.s32 	%r264, %r264, 2;
	setp.ne.s32 	%p69, %r266, 4112;
	@%p69 bra 	$L__BB18_91;
	add.s32 	%r262, %r262, 1;
	setp.ne.s32 	%p70, %r262, %r267;
	@%p70 bra 	$L__BB18_87;
$L__BB18_97:
	mov.u32 	%r232, %ntid.x;
	add.s32 	%r233, %r232, -1;
	setp.ne.s32 	%p71, %r3, %r233;
	@%p71 bra 	$L__BB18_99;
	shl.b32 	%r239, %r267, 7;
	add.s32 	%r240, %r2, %r239;
	add.s32 	%r241, %r240, 32768;
	mul.wide.u32 	%rd1494, %r241, 4;
	add.s64 	%rd1495, %rd39, %rd1494;
	ld.global.u32 	%r268, [%rd1495];
	bra.uni 	$L__BB18_100;
$L__BB18_99:
	shl.b32 	%r234, %r267, 9;
	mov.u32 	%r235, scodon_header;
	add.s32 	%r236, %r235, %r234;
	shl.b32 	%r237, %r3, 2;
	add.s32 	%r238, %r236, %r237;
	ld.shared.u32 	%r268, [%r238+4];
$L__BB18_100:
	setp.eq.s32 	%p72, %r15, %r16;
	@%p72 bra 	$L__BB18_107;
	ld.const.u64 	%rd316, [test_bit_64];
	ld.const.u32 	%r73, [max_match_count];
	ld.const.u32 	%r74, [character_count];
	ld.const.u64 	%rd1496, [match];
	cvta.to.global.u64 	%rd317, %rd1496;
	sub.s32 	%r243, %r15, %r16;
	max.u32 	%r244, %r243, 1;
	neg.s32 	%r271, %r244;
	shl.b32 	%r245, %r1, 19;
	shl.b32 	%r246, %r3, 12;
	add.s32 	%r247, %r245, %r246;
	shl.b32 	%r248, %r267, 4;
	add.s32 	%r270, %r247, %r248;
	mov.b32 	%r269, 0;
	mov.u64 	%rd1499, mask_array_64;
$L__BB18_102:
	mov.u64 	%rd326, %rd1618;
	mov.u64 	%rd325, %rd1617;
	mov.u64 	%rd324, %rd1616;
	mov.u64 	%rd323, %rd1615;
	mov.u64 	%rd322, %rd1614;
	mov.u64 	%rd321, %rd1613;
	mov.u64 	%rd320, %rd1612;
	mov.u64 	%rd319, %rd1611;
	shr.u32 	%r249, %r268, %r269;
	shl.b32 	%r250, %r249, 3;
	cvt.u64.u32 	%rd1497, %r250;
	and.b64  	%rd1498, %rd1497, 24;
	add.s64 	%rd1500, %rd1499, %rd1498;
	ld.const.u64 	%rd1501, [%rd1500];
	shl.b64 	%rd1502, %rd326, 1;
	or.b64  	%rd1618, %rd1502, %rd1501;
	shl.b64 	%rd1503, %rd325, 1;
	or.b64  	%rd1504, %rd1503, %rd1501;
	and.b64  	%rd1505, %rd326, %rd1618;
	shl.b64 	%rd1506, %rd1505, 1;
	and.b64  	%rd1507, %rd1506, %rd1504;
	and.b64  	%rd1617, %rd1507, %rd326;
	shl.b64 	%rd1508, %rd324, 1;
	or.b64  	%rd1509, %rd1508, %rd1501;
	and.b64  	%rd1510, %rd325, %rd1617;
	shl.b64 	%rd1511, %rd1510, 1;
	and.b64  	%rd1512, %rd1511, %rd1509;
	and.b64  	%rd1616, %rd1512, %rd325;
	shl.b64 	%rd1513, %rd323, 1;
	or.b64  	%rd1514, %rd1513, %rd1501;
	and.b64  	%rd1515, %rd324, %rd1616;
	shl.b64 	%rd1516, %rd1515, 1;
	and.b64  	%rd1517, %rd1516, %rd1514;
	and.b64  	%rd1615, %rd1517, %rd324;
	shl.b64 	%rd1518, %rd322, 1;
	or.b64  	%rd1519, %rd1518, %rd1501;
	and.b64  	%rd1520, %rd323, %rd1615;
	shl.b64 	%rd1521, %rd1520, 1;
	and.b64  	%rd1522, %rd1521, %rd1519;
	and.b64  	%rd1614, %rd1522, %rd323;
	shl.b64 	%rd1523, %rd321, 1;
	or.b64  	%rd1524, %rd1523, %rd1501;
	and.b64  	%rd1525, %rd322, %rd1614;
	shl.b64 	%rd1526, %rd1525, 1;
	and.b64  	%rd1527, %rd1526, %rd1524;
	and.b64  	%rd1613, %rd1527, %rd322;
	shl.b64 	%rd1528, %rd320, 1;
	or.b64  	%rd1529, %rd1528, %rd1501;
	and.b64  	%rd1530, %rd321, %rd1613;
	shl.b64 	%rd1531, %rd1530, 1;
	and.b64  	%rd1532, %rd1531, %rd1529;
	and.b64  	%rd1612, %rd1532, %rd321;
	shl.b64 	%rd1533, %rd319, 1;
	or.b64  	%rd1534, %rd1533, %rd1501;
	and.b64  	%rd1535, %rd320, %rd1612;
	shl.b64 	%rd1536, %rd1535, 1;
	and.b64  	%rd1537, %rd1536, %rd1534;
	and.b64  	%rd1611, %rd1537, %rd320;
	shl.b64 	%rd1538, %rd1610, 1;
	or.b64  	%rd1539, %rd1538, %rd1501;
	and.b64  	%rd1540, %rd319, %rd1611;
	shl.b64 	%rd1541, %rd1540, 1;
	and.b64  	%rd1542, %rd1541, %rd1539;
	and.b64  	%rd1610, %rd1542, %rd319;
	and.b64  	%rd1543, %rd316, %rd1610;
	setp.ne.s64 	%p73, %rd1543, 0;
	@%p73 bra 	$L__BB18_106;
	ld.volatile.global.u32 	%r251, [match_count];
	setp.ge.u32 	%p74, %r251, %r73;
	@%p74 bra 	$L__BB18_106;
	add.s32 	%r80, %r270, 4096;
	setp.gt.u32 	%p75, %r80, %r74;
	@%p75 bra 	$L__BB18_106;
	atom.global.add.u32 	%r252, [match_count], 1;
	mul.wide.u32 	%rd1544, %r252, 4;
	add.s64 	%rd1545, %rd317, %rd1544;
	st.global.u32 	[%rd1545], %r80;
$L__BB18_106:
	add.s32 	%r271, %r271, 1;
	setp.ne.s32 	%p76, %r271, 0;
	add.s32 	%r270, %r270, 1;
	add.s32 	%r269, %r269, 2;
	@%p76 bra 	$L__BB18_102;
$L__BB18_107:
	ret;

}
	// .globl	_Z15agrepKernel64K9v
.visible .entry _Z15agrepKernel64K9v()
{
	.reg .pred 	%p<74>;
	.reg .b32 	%r<255>;
	.reg .b64 	%rd<1633>;

	mov.u32 	%r1, %ctaid.x;
	shl.b32 	%r2, %r1, 15;
	mov.u32 	%r3, %tid.x;
	or.b32  	%r4, %r2, %r3;
	mad.lo.s32 	%r5, %r3, 255, %r4;
	ld.const.u32 	%r6, [overlapping_scodon_count];
	setp.eq.s32 	%p1, %r6, 1;
	mov.b32 	%r240, 0;
	mov.b64 	%rd1552, -1;
	mov.b64 	%rd1551, -2;
	mov.b64 	%rd1550, -4;
	mov.b64 	%rd1549, -8;
	mov.b64 	%rd1548, -16;
	mov.b64 	%rd1547, -32;
	mov.b64 	%rd1546, -64;
	mov.b64 	%rd1545, -128;
	mov.b64 	%rd1544, -256;
	mov.b64 	%rd1523, -512;
	ld.const.u64 	%rd1, [scodon];
	@%p1 bra 	$L__BB19_5;
	cvta.to.global.u64 	%rd2, %rd1;
	add.s32 	%r240, %r6, -1;
	mov.b32 	%r238, 0;
	mov.b64 	%rd1532, -1;
	mov.b64 	%rd1531, -2;
	mov.b64 	%rd1530, -4;
	mov.b64 	%rd1529, -8;
	mov.b64 	%rd1528, -16;
	mov.b64 	%rd1527, -32;
	mov.b64 	%rd1526, -64;
	mov.b64 	%rd1525, -128;
	mov.b64 	%rd1524, -256;
	mov.b64 	%rd1523, -512;
$L__BB19_2:
	shl.b32 	%r80, %r238, 7;
	add.s32 	%r81, %r80, %r4;
	mul.wide.u32 	%rd370, %r81, 4;
	add.s64 	%rd371, %rd2, %rd370;
	ld.global.u32 	%r9, [%rd371];
	mov.b32 	%r239, 0;
$L__BB19_3:
	shl.b32 	%r82, %r239, 1;
	shr.u32 	%r83, %r9, %r82;
	shl.b32 	%r84, %r83, 3;
	cvt.u64.u32 	%rd372, %r84;
	and.b64  	%rd373, %rd372, 24;
	mov.u64 	%rd374, mask_array_64;
	add.s64 	%rd375, %rd374, %rd373;
	ld.const.u64 	%rd376, [%rd375];
	shl.b64 	%rd377, %rd1532, 1;
	or.b64  	%rd1552, %rd377, %rd376;
	shl.b64 	%rd378, %rd1531, 1;
	or.b64  	%rd379, %rd378, %rd376;
	and.b64  	%rd380, %rd1532, %rd1552;
	shl.b64 	%rd381, %rd380, 1;
	and.b64  	%rd382, %rd381, %rd379;
	and.b64  	%rd1551, %rd382, %rd1532;
	shl.b64 	%rd383, %rd1530, 1;
	or.b64  	%rd384, %rd383, %rd376;
	and.b64  	%rd385, %rd1531, %rd1551;
	shl.b64 	%rd386, %rd385, 1;
	and.b64  	%rd387, %rd386, %rd384;
	and.b64  	%rd1550, %rd387, %rd1531;
	shl.b64 	%rd388, %rd1529, 1;
	or.b64  	%rd389, %rd388, %rd376;
	and.b64  	%rd390, %rd1530, %rd1550;
	shl.b64 	%rd391, %rd390, 1;
	and.b64  	%rd392, %rd391, %rd389;
	and.b64  	%rd1549, %rd392, %rd1530;
	shl.b64 	%rd393, %rd1528, 1;
	or.b64  	%rd394, %rd393, %rd376;
	and.b64  	%rd395, %rd1529, %rd1549;
	shl.b64 	%rd396, %rd395, 1;
	and.b64  	%rd397, %rd396, %rd394;
	and.b64  	%rd1548, %rd397, %rd1529;
	shl.b64 	%rd398, %rd1527, 1;
	or.b64  	%rd399, %rd398, %rd376;
	and.b64  	%rd400, %rd1528, %rd1548;
	shl.b64 	%rd401, %rd400, 1;
	and.b64  	%rd402, %rd401, %rd399;
	and.b64  	%rd1547, %rd402, %rd1528;
	shl.b64 	%rd403, %rd1526, 1;
	or.b64  	%rd404, %rd403, %rd376;
	and.b64  	%rd405, %rd1527, %rd1547;
	shl.b64 	%rd406, %rd405, 1;
	and.b64  	%rd407, %rd406, %rd404;
	and.b64  	%rd1546, %rd407, %rd1527;
	shl.b64 	%rd408, %rd1525, 1;
	or.b64  	%rd409, %rd408, %rd376;
	and.b64  	%rd410, %rd1526, %rd1546;
	shl.b64 	%rd411, %rd410, 1;
	and.b64  	%rd412, %rd411, %rd409;
	and.b64  	%rd1545, %rd412, %rd1526;
	shl.b64 	%rd413, %rd1524, 1;
	or.b64  	%rd414, %rd413, %rd376;
	and.b64  	%rd415, %rd1525, %rd1545;
	shl.b64 	%rd416, %rd415, 1;
	and.b64  	%rd417, %rd416, %rd414;
	and.b64  	%rd1544, %rd417, %rd1525;
	shl.b64 	%rd418, %rd1523, 1;
	or.b64  	%rd419, %rd418, %rd376;
	and.b64  	%rd420, %rd1524, %rd1544;
	shl.b64 	%rd421, %rd420, 1;
	and.b64  	%rd422, %rd421, %rd419;
	and.b64  	%rd1523, %rd422, %rd1524;
	add.s32 	%r239, %r239, 1;
	setp.ne.s32 	%p2, %r239, 16;
	mov.u64 	%rd1524, %rd1544;
	mov.u64 	%rd1525, %rd1545;
	mov.u64 	%rd1526, %rd1546;
	mov.u64 	%rd1527, %rd1547;
	mov.u64 	%rd1528, %rd1548;
	mov.u64 	%rd1529, %rd1549;
	mov.u64 	%rd1530, %rd1550;
	mov.u64 	%rd1531, %rd1551;
	mov.u64 	%rd1532, %rd1552;
	@%p2 bra 	$L__BB19_3;
	shl.b32 	%r85, %r3, 2;
	mov.u32 	%r86, scodon_header;
	add.s32 	%r87, %r86, %r85;
	shl.b32 	%r88, %r238, 9;
	add.s32 	%r89, %r87, %r88;
	st.shared.u32 	[%r89], %r9;
	add.s32 	%r238, %r238, 1;
	setp.ne.s32 	%p3, %r238, %r240;
	mov.u64 	%rd1524, %rd1544;
	mov.u64 	%rd1525, %rd1545;
	mov.u64 	%rd1526, %rd1546;
	mov.u64 	%rd1527, %rd1547;
	mov.u64 	%rd1528, %rd1548;
	mov.u64 	%rd1529, %rd1549;
	mov.u64 	%rd1530, %rd1550;
	mov.u64 	%rd1531, %rd1551;
	mov.u64 	%rd1532, %rd1552;
	@%p3 bra 	$L__BB19_2;
$L__BB19_5:
	cvta.to.global.u64 	%rd43, %rd1;
	shl.b32 	%r91, %r240, 7;
	add.s32 	%r92, %r91, %r4;
	mul.wide.u32 	%rd423, %r92, 4;
	add.s64 	%rd424, %rd43, %rd423;
	ld.global.u32 	%r14, [%rd424];
	ld.const.u32 	%r93, [overlapping_character_count];
	add.s32 	%r15, %r93, 16;
	shl.b32 	%r16, %r6, 4;
	setp.eq.s32 	%p4, %r15, %r16;
	mov.b32 	%r241, 0;
	@%p4 bra 	$L__BB19_8;
	sub.s32 	%r95, %r15, %r16;
	max.u32 	%r241, %r95, 1;
	mov.b32 	%r242, 0;
	mov.u64 	%rd1554, %rd1544;
	mov.u64 	%rd1555, %rd1545;
	mov.u64 	%rd1556, %rd1546;
	mov.u64 	%rd1557, %rd1547;
	mov.u64 	%rd1558, %rd1548;
	mov.u64 	%rd1559, %rd1549;
	mov.u64 	%rd1560, %rd1550;
	mov.u64 	%rd1561, %rd1551;
	mov.u64 	%rd1562, %rd1552;
$L__BB19_7:
	shl.b32 	%r96, %r242, 1;
	shr.u32 	%r97, %r14, %r96;
	shl.b32 	%r98, %r97, 3;
	cvt.u64.u32 	%rd425, %r98;
	and.b64  	%rd426, %rd425, 24;
	mov.u64 	%rd427, mask_array_64;
	add.s64 	%rd428, %rd427, %rd426;
	ld.const.u64 	%rd429, [%rd428];
	shl.b64 	%rd430, %rd1562, 1;
	or.b64  	%rd1552, %rd430, %rd429;
	shl.b64 	%rd431, %rd1561, 1;
	or.b64  	%rd432, %rd431, %rd429;
	and.b64  	%rd433, %rd1562, %rd1552;
	shl.b64 	%rd434, %rd433, 1;
	and.b64  	%rd435, %rd434, %rd432;
	and.b64  	%rd1551, %rd435, %rd1562;
	shl.b64 	%rd436, %rd1560, 1;
	or.b64  	%rd437, %rd436, %rd429;
	and.b64  	%rd438, %rd1561, %rd1551;
	shl.b64 	%rd439, %rd438, 1;
	and.b64  	%rd440, %rd439, %rd437;
	and.b64  	%rd1550, %rd440, %rd1561;
	shl.b64 	%rd441, %rd1559, 1;
	or.b64  	%rd442, %rd441, %rd429;
	and.b64  	%rd443, %rd1560, %rd1550;
	shl.b64 	%rd444, %rd443, 1;
	and.b64  	%rd445, %rd444, %rd442;
	and.b64  	%rd1549, %rd445, %rd1560;
	shl.b64 	%rd446, %rd1558, 1;
	or.b64  	%rd447, %rd446, %rd429;
	and.b64  	%rd448, %rd1559, %rd1549;
	shl.b64 	%rd449, %rd448, 1;
	and.b64  	%rd450, %rd449, %rd447;
	and.b64  	%rd1548, %rd450, %rd1559;
	shl.b64 	%rd451, %rd1557, 1;
	or.b64  	%rd452, %rd451, %rd429;
	and.b64  	%rd453, %rd1558, %rd1548;
	shl.b64 	%rd454, %rd453, 1;
	and.b64  	%rd455, %rd454, %rd452;
	and.b64  	%rd1547, %rd455, %rd1558;
	shl.b64 	%rd456, %rd1556, 1;
	or.b64  	%rd457, %rd456, %rd429;
	and.b64  	%rd458, %rd1557, %rd1547;
	shl.b64 	%rd459, %rd458, 1;
	and.b64  	%rd460, %rd459, %rd457;
	and.b64  	%rd1546, %rd460, %rd1557;
	shl.b64 	%rd461, %rd1555, 1;
	or.b64  	%rd462, %rd461, %rd429;
	and.b64  	%rd463, %rd1556, %rd1546;
	shl.b64 	%rd464, %rd463, 1;
	and.b64  	%rd465, %rd464, %rd462;
	and.b64  	%rd1545, %rd465, %rd1556;
	shl.b64 	%rd466, %rd1554, 1;
	or.b64  	%rd467, %rd466, %rd429;
	and.b64  	%rd468, %rd1555, %rd1545;
	shl.b64 	%rd469, %rd468, 1;
	and.b64  	%rd470, %rd469, %rd467;
	and.b64  	%rd1544, %rd470, %rd1555;
	shl.b64 	%rd471, %rd1523, 1;
	or.b64  	%rd472, %rd471, %rd429;
	and.b64  	%rd473, %rd1554, %rd1544;
	shl.b64 	%rd474, %rd473, 1;
	and.b64  	%rd475, %rd474, %rd472;
	and.b64  	%rd1523, %rd475, %rd1554;
	add.s32 	%r242, %r242, 1;
	setp.eq.s32 	%p5, %r242, %r241;
	mov.u64 	%rd1554, %rd1544;
	mov.u64 	%rd1555, %rd1545;
	mov.u64 	%rd1556, %rd1546;
	mov.u64 	%rd1557, %rd1547;
	mov.u64 	%rd1558, %rd1548;
	mov.u64 	%rd1559, %rd1549;
	mov.u64 	%rd1560, %rd1550;
	mov.u64 	%rd1561, %rd1551;
	mov.u64 	%rd1562, %rd1552;
	@%p5 bra 	$L__BB19_8;
	bra.uni 	$L__BB19_7;
$L__BB19_8:
	setp.gt.u32 	%p6, %r241, 15;
	@%p6 bra 	$L__BB19_14;
$L__BB19_9:
	mov.u64 	%rd83, %rd1552;
	mov.u64 	%rd82, %rd1551;
	mov.u64 	%rd81, %rd1550;
	mov.u64 	%rd80, %rd1549;
	mov.u64 	%rd79, %rd1548;
	mov.u64 	%rd78, %rd1547;
	mov.u64 	%rd77, %rd1546;
	mov.u64 	%rd76, %rd1545;
	mov.u64 	%rd75, %rd1544;
	shl.b32 	%r99, %r241, 1;
	shr.u32 	%r100, %r14, %r99;
	shl.b32 	%r101, %r100, 3;
	cvt.u64.u32 	%rd476, %r101;
	and.b64  	%rd477, %rd476, 24;
	mov.u64 	%rd478, mask_array_64;
	add.s64 	%rd479, %rd478, %rd477;
	ld.const.u64 	%rd480, [%rd479];
	shl.b64 	%rd481, %rd83, 1;
	or.b64  	%rd1552, %rd481, %rd480;
	shl.b64 	%rd482, %rd82, 1;
	or.b64  	%rd483, %rd482, %rd480;
	and.b64  	%rd484, %rd83, %rd1552;
	shl.b64 	%rd485, %rd484, 1;
	and.b64  	%rd486, %rd485, %rd483;
	and.b64  	%rd1551, %rd486, %rd83;
	shl.b64 	%rd487, %rd81, 1;
	or.b64  	%rd488, %rd487, %rd480;
	and.b64  	%rd489, %rd82, %rd1551;
	shl.b64 	%rd490, %rd489, 1;
	and.b64  	%rd491, %rd490, %rd488;
	and.b64  	%rd1550, %rd491, %rd82;
	shl.b64 	%rd492, %rd80, 1;
	or.b64  	%rd493, %rd492, %rd480;
	and.b64  	%rd494, %rd81, %rd1550;
	shl.b64 	%rd495, %rd494, 1;
	and.b64  	%rd496, %rd495, %rd493;
	and.b64  	%rd1549, %rd496, %rd81;
	shl.b64 	%rd497, %rd79, 1;
	or.b64  	%rd498, %rd497, %rd480;
	and.b64  	%rd499, %rd80, %rd1549;
	shl.b64 	%rd500, %rd499, 1;
	and.b64  	%rd501, %rd500, %rd498;
	and.b64  	%rd1548, %rd501, %rd80;
	shl.b64 	%rd502, %rd78, 1;
	or.b64  	%rd503, %rd502, %rd480;
	and.b64  	%rd504, %rd79, %rd1548;
	shl.b64 	%rd505, %rd504, 1;
	and.b64  	%rd506, %rd505, %rd503;
	and.b64  	%rd1547, %rd506, %rd79;
	shl.b64 	%rd507, %rd77, 1;
	or.b64  	%rd508, %rd507, %rd480;
	and.b64  	%rd509, %rd78, %rd1547;
	shl.b64 	%rd510, %rd509, 1;
	and.b64  	%rd511, %rd510, %rd508;
	and.b64  	%rd1546, %rd511, %rd78;
	shl.b64 	%rd512, %rd76, 1;
	or.b64  	%rd513, %rd512, %rd480;
	and.b64  	%rd514, %rd77, %rd1546;
	shl.b64 	%rd515, %rd514, 1;
	and.b64  	%rd516, %rd515, %rd513;
	and.b64  	%rd1545, %rd516, %rd77;
	shl.b64 	%rd517, %rd75, 1;
	or.b64  	%rd518, %rd517, %rd480;
	and.b64  	%rd519, %rd76, %rd1545;
	shl.b64 	%rd520, %rd519, 1;
	and.b64  	%rd521, %rd520, %rd518;
	and.b64  	%rd1544, %rd521, %rd76;
	shl.b64 	%rd522, %rd1523, 1;
	or.b64  	%rd523, %rd522, %rd480;
	and.b64  	%rd524, %rd75, %rd1544;
	shl.b64 	%rd525, %rd524, 1;
	and.b64  	%rd526, %rd525, %rd523;
	and.b64  	%rd1523, %rd526, %rd75;
	ld.const.u64 	%rd527, [test_bit_64];
	and.b64  	%rd528, %rd527, %rd1523;
	setp.ne.s64 	%p7, %rd528, 0;
	@%p7 bra 	$L__BB19_13;
	ld.volatile.global.u32 	%r102, [match_count];
	ld.const.u32 	%r103, [max_match_count];
	setp.ge.u32 	%p8, %r102, %r103;
	@%p8 bra 	$L__BB19_13;
	add.s32 	%r104, %r240, %r5;
	shl.b32 	%r105, %r104, 4;
	add.s32 	%r22, %r241, %r105;
	ld.const.u32 	%r106, [character_count];
	setp.gt.u32 	%p9, %r22, %r106;
	@%p9 bra 	$L__BB19_13;
	atom.global.add.u32 	%r107, [match_count], 1;
	ld.const.u64 	%rd529, [match];
	cvta.to.global.u64 	%rd530, %rd529;
	mul.wide.u32 	%rd531, %r107, 4;
	add.s64 	%rd532, %rd530, %rd531;
	st.global.u32 	[%rd532], %r22;
$L__BB19_13:
	add.s32 	%r241, %r241, 1;
	setp.ne.s32 	%p10, %r241, 16;
	@%p10 bra 	$L__BB19_9;
$L__BB19_14:
	shl.b32 	%r108, %r240, 9;
	mov.u32 	%r109, scodon_header;
	add.s32 	%r110, %r109, %r108;
	shl.b32 	%r111, %r3, 2;
	add.s32 	%r112, %r110, %r111;
	st.shared.u32 	[%r112], %r14;
	bar.sync 	0;
	add.s32 	%r244, %r240, 1;
	setp.gt.u32 	%p11, %r244, 255;
	@%p11 bra 	$L__BB19_81;
	ld.const.u64 	%rd104, [test_bit_64];
	ld.const.u32 	%r25, [max_match_count];
	ld.const.u32 	%r26, [character_count];
	ld.const.u64 	%rd533, [match];
	cvta.to.global.u64 	%rd105, %rd533;
$L__BB19_16:
	shl.b32 	%r113, %r244, 7;
	add.s32 	%r114, %r113, %r4;
	mul.wide.u32 	%rd534, %r114, 4;
	add.s64 	%rd535, %rd43, %rd534;
	ld.global.u32 	%r30, [%rd535];
	shl.b32 	%r115, %r30, 3;
	cvt.u64.u32 	%rd536, %r115;
	and.b64  	%rd537, %rd536, 24;
	mov.u64 	%rd538, mask_array_64;
	add.s64 	%rd539, %rd538, %rd537;
	ld.const.u64 	%rd540, [%rd539];
	shl.b64 	%rd541, %rd1552, 1;
	or.b64  	%rd128, %rd541, %rd540;
	shl.b64 	%rd542, %rd1551, 1;
	or.b64  	%rd543, %rd542, %rd540;
	and.b64  	%rd544, %rd1552, %rd128;
	shl.b64 	%rd545, %rd544, 1;
	and.b64  	%rd546, %rd545, %rd543;
	and.b64  	%rd129, %rd546, %rd1552;
	shl.b64 	%rd547, %rd1550, 1;
	or.b64  	%rd548, %rd547, %rd540;
	and.b64  	%rd549, %rd1551, %rd129;
	shl.b64 	%rd550, %rd549, 1;
	and.b64  	%rd551, %rd550, %rd548;
	and.b64  	%rd130, %rd551, %rd1551;
	shl.b64 	%rd552, %rd1549, 1;
	or.b64  	%rd553, %rd552, %rd540;
	and.b64  	%rd554, %rd1550, %rd130;
	shl.b64 	%rd555, %rd554, 1;
	and.b64  	%rd556, %rd555, %rd553;
	and.b64  	%rd131, %rd556, %rd1550;
	shl.b64 	%rd557, %rd1548, 1;
	or.b64  	%rd558, %rd557, %rd540;
	and.b64  	%rd559, %rd1549, %rd131;
	shl.b64 	%rd560, %rd559, 1;
	and.b64  	%rd561, %rd560, %rd558;
	and.b64  	%rd132, %rd561, %rd1549;
	shl.b64 	%rd562, %rd1547, 1;
	or.b64  	%rd563, %rd562, %rd540;
	and.b64  	%rd564, %rd1548, %rd132;
	shl.b64 	%rd565, %rd564, 1;
	and.b64  	%rd566, %rd565, %rd563;
	and.b64  	%rd133, %rd566, %rd1548;
	shl.b64 	%rd567, %rd1546, 1;
	or.b64  	%rd568, %rd567, %rd540;
	and.b64  	%rd569, %rd1547, %rd133;
	shl.b64 	%rd570, %rd569, 1;
	and.b64  	%rd571, %rd570, %rd568;
	and.b64  	%rd134, %rd571, %rd1547;
	shl.b64 	%rd572, %rd1545, 1;
	or.b64  	%rd573, %rd572, %rd540;
	and.b64  	%rd574, %rd1546, %rd134;
	shl.b64 	%rd575, %rd574, 1;
	and.b64  	%rd576, %rd575, %rd573;
	and.b64  	%rd135, %rd576, %rd1546;
	shl.b64 	%rd577, %rd1544, 1;
	or.b64  	%rd578, %rd577, %rd540;
	and.b64  	%rd579, %rd1545, %rd135;
	shl.b64 	%rd580, %rd579, 1;
	and.b64  	%rd581, %rd580, %rd578;
	and.b64  	%rd136, %rd581, %rd1545;
	shl.b64 	%rd582, %rd1523, 1;
	or.b64  	%rd583, %rd582, %rd540;
	and.b64  	%rd584, %rd1544, %rd136;
	shl.b64 	%rd585, %rd584, 1;
	and.b64  	%rd586, %rd585, %rd583;
	and.b64  	%rd137, %rd586, %rd1544;
	and.b64  	%rd587, %rd104, %rd137;
	setp.ne.s64 	%p12, %rd587, 0;
	@%p12 bra 	$L__BB19_20;
	ld.volatile.global.u32 	%r116, [match_count];
	setp.ge.u32 	%p13, %r116, %r25;
	@%p13 bra 	$L__BB19_20;
	add.s32 	%r117, %r244, %r5;
	shl.b32 	%r31, %r117, 4;
	setp.gt.u32 	%p14, %r31, %r26;
	@%p14 bra 	$L__BB19_20;
	atom.global.add.u32 	%r118, [match_count], 1;
	mul.wide.u32 	%rd588, %r118, 4;
	add.s64 	%rd589, %rd105, %rd588;
	st.global.u32 	[%rd589], %r31;
$L__BB19_20:
	shl.b32 	%r119, %r30, 1;
	cvt.u64.u32 	%rd590, %r119;
	and.b64  	%rd591, %rd590, 24;
	mov.u64 	%rd592, mask_array_64;
	add.s64 	%rd593, %rd592, %rd591;
	ld.const.u64 	%rd594, [%rd593];
	shl.b64 	%rd595, %rd128, 1;
	or.b64  	%rd138, %rd595, %rd594;
	shl.b64 	%rd596, %rd129, 1;
	or.b64  	%rd597, %rd596, %rd594;
	and.b64  	%rd598, %rd128, %rd138;
	shl.b64 	%rd599, %rd598, 1;
	and.b64  	%rd600, %rd599, %rd597;
	and.b64  	%rd139, %rd600, %rd128;
	shl.b64 	%rd601, %rd130, 1;
	or.b64  	%rd602, %rd601, %rd594;
	and.b64  	%rd603, %rd129, %rd139;
	shl.b64 	%rd604, %rd603, 1;
	and.b64  	%rd605, %rd604, %rd602;
	and.b64  	%rd140, %rd605, %rd129;
	shl.b64 	%rd606, %rd131, 1;
	or.b64  	%rd607, %rd606, %rd594;
	and.b64  	%rd608, %rd130, %rd140;
	shl.b64 	%rd609, %rd608, 1;
	and.b64  	%rd610, %rd609, %rd607;
	and.b64  	%rd141, %rd610, %rd130;
	shl.b64 	%rd611, %rd132, 1;
	or.b64  	%rd612, %rd611, %rd594;
	and.b64  	%rd613, %rd131, %rd141;
	shl.b64 	%rd614, %rd613, 1;
	and.b64  	%rd615, %rd614, %rd612;
	and.b64  	%rd142, %rd615, %rd131;
	shl.b64 	%rd616, %rd133, 1;
	or.b64  	%rd617, %rd616, %rd594;
	and.b64  	%rd618, %rd132, %rd142;
	shl.b64 	%rd619, %rd618, 1;
	and.b64  	%rd620, %rd619, %rd617;
	and.b64  	%rd143, %rd620, %rd132;
	shl.b64 	%rd621, %rd134, 1;
	or.b64  	%rd622, %rd621, %rd594;
	and.b64  	%rd623, %rd133, %rd143;
	shl.b64 	%rd624, %rd623, 1;
	and.b64  	%rd625, %rd624, %rd622;
	and.b64  	%rd144, %rd625, %rd133;
	shl.b64 	%rd626, %rd135, 1;
	or.b64  	%rd627, %rd626, %rd594;
	and.b64  	%rd628, %rd134, %rd144;
	shl.b64 	%rd629, %rd628, 1;
	and.b64  	%rd630, %rd629, %rd627;
	and.b64  	%rd145, %rd630, %rd134;
	shl.b64 	%rd631, %rd136, 1;
	or.b64  	%rd632, %rd631, %rd594;
	and.b64  	%rd633, %rd135, %rd145;
	shl.b64 	%rd634, %rd633, 1;
	and.b64  	%rd635, %rd634, %rd632;
	and.b64  	%rd146, %rd635, %rd135;
	shl.b64 	%rd636, %rd137, 1;
	or.b64  	%rd637, %rd636, %rd594;
	and.b64  	%rd638, %rd136, %rd146;
	shl.b64 	%rd639, %rd638, 1;
	and.b64  	%rd640, %rd639, %rd637;
	and.b64  	%rd147, %rd640, %rd136;
	and.b64  	%rd641, %rd104, %rd147;
	setp.ne.s64 	%p15, %rd641, 0;
	@%p15 bra 	$L__BB19_24;
	ld.volatile.global.u32 	%r120, [match_count];
	setp.ge.u32 	%p16, %r120, %r25;
	@%p16 bra 	$L__BB19_24;
	add.s32 	%r121, %r244, %r5;
	shl.b32 	%r32, %r121, 4;
	setp.ge.u32 	%p17, %r32, %r26;
	@%p17 bra 	$L__BB19_24;
	add.s32 	%r122, %r32, 1;
	atom.global.add.u32 	%r123, [match_count], 1;
	mul.wide.u32 	%rd642, %r123, 4;
	add.s64 	%rd643, %rd105, %rd642;
	st.global.u32 	[%rd643], %r122;
$L__BB19_24:
	shr.u32 	%r124, %r30, 1;
	cvt.u64.u32 	%rd644, %r124;
	and.b64  	%rd645, %rd644, 24;
	mov.u64 	%rd646, mask_array_64;
	add.s64 	%rd647, %rd646, %rd645;
	ld.const.u64 	%rd648, [%rd647];
	shl.b64 	%rd649, %rd138, 1;
	or.b64  	%rd148, %rd649, %rd648;
	shl.b64 	%rd650, %rd139, 1;
	or.b64  	%rd651, %rd650, %rd648;
	and.b64  	%rd652, %rd138, %rd148;
	shl.b64 	%rd653, %rd652, 1;
	and.b64  	%rd654, %rd653, %rd651;
	and.b64  	%rd149, %rd654, %rd138;
	shl.b64 	%rd655, %rd140, 1;
	or.b64  	%rd656, %rd655, %rd648;
	and.b64  	%rd657, %rd139, %rd149;
	shl.b64 	%rd658, %rd657, 1;
	and.b64  	%rd659, %rd658, %rd656;
	and.b64  	%rd150, %rd659, %rd139;
	shl.b64 	%rd660, %rd141, 1;
	or.b64  	%rd661, %rd660, %rd648;
	and.b64  	%rd662, %rd140, %rd150;
	shl.b64 	%rd663, %rd662, 1;
	and.b64  	%rd664, %rd663, %rd661;
	and.b64  	%rd151, %rd664, %rd140;
	shl.b64 	%rd665, %rd142, 1;
	or.b64  	%rd666, %rd665, %rd648;
	and.b64  	%rd667, %rd141, %rd151;
	shl.b64 	%rd668, %rd667, 1;
	and.b64  	%rd669, %rd668, %rd666;
	and.b64  	%rd152, %rd669, %rd141;
	shl.b64 	%rd670, %rd143, 1;
	or.b64  	%rd671, %rd670, %rd648;
	and.b64  	%rd672, %rd142, %rd152;
	shl.b64 	%rd673, %rd672, 1;
	and.b64  	%rd674, %rd673, %rd671;
	and.b64  	%rd153, %rd674, %rd142;
	shl.b64 	%rd675, %rd144, 1;
	or.b64  	%rd676, %rd675, %rd648;
	and.b64  	%rd677, %rd143, %rd153;
	shl.b64 	%rd678, %rd677, 1;
	and.b64  	%rd679, %rd678, %rd676;
	and.b64  	%rd154, %rd679, %rd143;
	shl.b64 	%rd680, %rd145, 1;
	or.b64  	%rd681, %rd680, %rd648;
	and.b64  	%rd682, %rd144, %rd154;
	shl.b64 	%rd683, %rd682, 1;
	and.b64  	%rd684, %rd683, %rd681;
	and.b64  	%rd155, %rd684, %rd144;
	shl.b64 	%rd685, %rd146, 1;
	or.b64  	%rd686, %rd685, %rd648;
	and.b64  	%rd687, %rd145, %rd155;
	shl.b64 	%rd688, %rd687, 1;
	and.b64  	%rd689, %rd688, %rd686;
	and.b64  	%rd156, %rd689, %rd145;
	shl.b64 	%rd690, %rd147, 1;
	or.b64  	%rd691, %rd690, %rd648;
	and.b64  	%rd692, %rd146, %rd156;
	shl.b64 	%rd693, %rd692, 1;
	and.b64  	%rd694, %rd693, %rd691;
	and.b64  	%rd157, %rd694, %rd146;
	and.b64  	%rd695, %rd104, %rd157;
	setp.ne.s64 	%p18, %rd695, 0;
	@%p18 bra 	$L__BB19_28;
	ld.volatile.global.u32 	%r125, [match_count];
	setp.ge.u32 	%p19, %r125, %r25;
	@%p19 bra 	$L__BB19_28;
	add.s32 	%r126, %r244, %r5;
	shl.b32 	%r127, %r126, 4;
	or.b32  	%r33, %r127, 2;
	setp.gt.u32 	%p20, %r33, %r26;
	@%p20 bra 	$L__BB19_28;
	atom.global.add.u32 	%r128, [match_count], 1;
	mul.wide.u32 	%rd696, %r128, 4;
	add.s64 	%rd697, %rd105, %rd696;
	st.global.u32 	[%rd697], %r33;
$L__BB19_28:
	shr.u32 	%r129, %r30, 3;
	cvt.u64.u32 	%rd698, %r129;
	and.b64  	%rd699, %rd698, 24;
	mov.u64 	%rd700, mask_array_64;
	add.s64 	%rd701, %rd700, %rd699;
	ld.const.u64 	%rd702, [%rd701];
	shl.b64 	%rd703, %rd148, 1;
	or.b64  	%rd158, %rd703, %rd702;
	shl.b64 	%rd704, %rd149, 1;
	or.b64  	%rd705, %rd704, %rd702;
	and.b64  	%rd706, %rd148, %rd158;
	shl.b64 	%rd707, %rd706, 1;
	and.b64  	%rd708, %rd707, %rd705;
	and.b64  	%rd159, %rd708, %rd148;
	shl.b64 	%rd709, %rd150, 1;
	or.b64  	%rd710, %rd709, %rd702;
	and.b64  	%rd711, %rd149, %rd159;
	shl.b64 	%rd712, %rd711, 1;
	and.b64  	%rd713, %rd712, %rd710;
	and.b64  	%rd160, %rd713, %rd149;
	shl.b64 	%rd714, %rd151, 1;
	or.b64  	%rd715, %rd714, %rd702;
	and.b64  	%rd716, %rd150, %rd160;
	shl.b64 	%rd717, %rd716, 1;
	and.b64  	%rd718, %rd717, %rd715;
	and.b64  	%rd161, %rd718, %rd150;
	shl.b64 	%rd719, %rd152, 1;
	or.b64  	%rd720, %rd719, %rd702;
	and.b64  	%rd721, %rd151, %rd161;
	shl.b64 	%rd722, %rd721, 1;
	and.b64  	%rd723, %rd722, %rd720;
	and.b64  	%rd162, %rd723, %rd151;
	shl.b64 	%rd724, %rd153, 1;
	or.b64  	%rd725, %rd724, %rd702;
	and.b64  	%rd726, %rd152, %rd162;
	shl.b64 	%rd727, %rd726, 1;
	and.b64  	%rd728, %rd727, %rd725;
	and.b64  	%rd163, %rd728, %rd152;
	shl.b64 	%rd729, %rd154, 1;
	or.b64  	%rd730, %rd729, %rd702;
	and.b64  	%rd731, %rd153, %rd163;
	shl.b64 	%rd732, %rd731, 1;
	and.b64  	%rd733, %rd732, %rd730;
	and.b64  	%rd164, %rd733, %rd153;
	shl.b64 	%rd734, %rd155, 1;
	or.b64  	%rd735, %rd734, %rd702;
	and.b64  	%rd736, %rd154, %rd164;
	shl.b64 	%rd737, %rd736, 1;
	and.b64  	%rd738, %rd737, %rd735;
	and.b64  	%rd165, %rd738, %rd154;
	shl.b64 	%rd739, %rd156, 1;
	or.b64  	%rd740, %rd739, %rd702;
	and.b64  	%rd741, %rd155, %rd165;
	shl.b64 	%rd742, %rd741, 1;
	and.b64  	%rd743, %rd742, %rd740;
	and.b64  	%rd166, %rd743, %rd155;
	shl.b64 	%rd744, %rd157, 1;
	or.b64  	%rd745, %rd744, %rd702;
	and.b64  	%rd746, %rd156, %rd166;
	shl.b64 	%rd747, %rd746, 1;
	and.b64  	%rd748, %rd747, %rd745;
	and.b64  	%rd167, %rd748, %rd156;
	and.b64  	%rd749, %rd104, %rd167;
	setp.ne.s64 	%p21, %rd749, 0;
	@%p21 bra 	$L__BB19_32;
	ld.volatile.global.u32 	%r130, [match_count];
	setp.ge.u32 	%p22, %r130, %r25;
	@%p22 bra 	$L__BB19_32;
	add.s32 	%r131, %r244, %r5;
	shl.b32 	%r132, %r131, 4;
	or.b32  	%r34, %r132, 3;
	setp.gt.u32 	%p23, %r34, %r26;
	@%p23 bra 	$L__BB19_32;
	atom.global.add.u32 	%r133, [match_count], 1;
	mul.wide.u32 	%rd750, %r133, 4;
	add.s64 	%rd751, %rd105, %rd750;
	st.global.u32 	[%rd751], %r34;
$L__BB19_32:
	shr.u32 	%r134, %r30, 5;
	cvt.u64.u32 	%rd752, %r134;
	and.b64  	%rd753, %rd752, 24;
	mov.u64 	%rd754, mask_array_64;
	add.s64 	%rd755, %rd754, %rd753;
	ld.const.u64 	%rd756, [%rd755];
	shl.b64 	%rd757, %rd158, 1;
	or.b64  	%rd168, %rd757, %rd756;
	shl.b64 	%rd758, %rd159, 1;
	or.b64  	%rd759, %rd758, %rd756;
	and.b64  	%rd760, %rd158, %rd168;
	shl.b64 	%rd761, %rd760, 1;
	and.b64  	%rd762, %rd761, %rd759;
	and.b64  	%rd169, %rd762, %rd158;
	shl.b64 	%rd763, %rd160, 1;
	or.b64  	%rd764, %rd763, %rd756;
	and.b64  	%rd765, %rd159, %rd169;
	shl.b64 	%rd766, %rd765, 1;
	and.b64  	%rd767, %rd766, %rd764;
	and.b64  	%rd170, %rd767, %rd159;
	shl.b64 	%rd768, %rd161, 1;
	or.b64  	%rd769, %rd768, %rd756;
	and.b64  	%rd770, %rd160, %rd170;
	shl.b64 	%rd771, %rd770, 1;
	and.b64  	%rd772, %rd771, %rd769;
	and.b64  	%rd171, %rd772, %rd160;
	shl.b64 	%rd773, %rd162, 1;
	or.b64  	%rd774, %rd773, %rd756;
	and.b64  	%rd775, %rd161, %rd171;
	shl.b64 	%rd776, %rd775, 1;
	and.b64  	%rd777, %rd776, %rd774;
	and.b64  	%rd172, %rd777, %rd161;
	shl.b64 	%rd778, %rd163, 1;
	or.b64  	%rd779, %rd778, %rd756;
	and.b64  	%rd780, %rd162, %rd172;
	shl.b64 	%rd781, %rd780, 1;
	and.b64  	%rd782, %rd781, %rd779;
	and.b64  	%rd173, %rd782, %rd162;
	shl.b64 	%rd783, %rd164, 1;
	or.b64  	%rd784, %rd783, %rd756;
	and.b64  	%rd785, %rd163, %rd173;
	shl.b64 	%rd786, %rd785, 1;
	and.b64  	%rd787, %rd786, %rd784;
	and.b64  	%rd174, %rd787, %rd163;
	shl.b64 	%rd788, %rd165, 1;
	or.b64  	%rd789, %rd788, %rd756;
	and.b64  	%rd790, %rd164, %rd174;
	shl.b64 	%rd791, %rd790, 1;
	and.b64  	%rd792, %rd791, %rd789;
	and.b64  	%rd175, %rd792, %rd164;
	shl.b64 	%rd793, %rd166, 1;
	or.b64  	%rd794, %rd793, %rd756;
	and.b64  	%rd795, %rd165, %rd175;
	shl.b64 	%rd796, %rd795, 1;
	and.b64  	%rd797, %rd796, %rd794;
	and.b64  	%rd176, %rd797, %rd165;
	shl.b64 	%rd798, %rd167, 1;
	or.b64  	%rd799, %rd798, %rd756;
	and.b64  	%rd800, %rd166, %rd176;
	shl.b64 	%rd801, %rd800, 1;
	and.b64  	%rd802, %rd801, %rd799;
	and.b64  	%rd177, %rd802, %rd166;
	and.b64  	%rd803, %rd104, %rd177;
	setp.ne.s64 	%p24, %rd803, 0;
	@%p24 bra 	$L__BB19_36;
	ld.volatile.global.u32 	%r135, [match_count];
	setp.ge.u32 	%p25, %r135, %r25;
	@%p25 bra 	$L__BB19_36;
	add.s32 	%r136, %r244, %r5;
	shl.b32 	%r137, %r136, 4;
	or.b32  	%r35, %r137, 4;
	setp.gt.u32 	%p26, %r35, %r26;
	@%p26 bra 	$L__BB19_36;
	atom.global.add.u32 	%r138, [match_count], 1;
	mul.wide.u32 	%rd804, %r138, 4;
	add.s64 	%rd805, %rd105, %rd804;
	st.global.u32 	[%rd805], %r35;
$L__BB19_36:
	shr.u32 	%r139, %r30, 7;
	cvt.u64.u32 	%rd806, %r139;
	and.b64  	%rd807, %rd806, 24;
	mov.u64 	%rd808, mask_array_64;
	add.s64 	%rd809, %rd808, %rd807;
	ld.const.u64 	%rd810, [%rd809];
	shl.b64 	%rd811, %rd168, 1;
	or.b64  	%rd178, %rd811, %rd810;
	shl.b64 	%rd812, %rd169, 1;
	or.b64  	%rd813, %rd812, %rd810;
	and.b64  	%rd814, %rd168, %rd178;
	shl.b64 	%rd815, %rd814, 1;
	and.b64  	%rd816, %rd815, %rd813;
	and.b64  	%rd179, %rd816, %rd168;
	shl.b64 	%rd817, %rd170, 1;
	or.b64  	%rd818, %rd817, %rd810;
	and.b64  	%rd819, %rd169, %rd179;
	shl.b64 	%rd820, %rd819, 1;
	and.b64  	%rd821, %rd820, %rd818;
	and.b64  	%rd180, %rd821, %rd169;
	shl.b64 	%rd822, %rd171, 1;
	or.b64  	%rd823, %rd822, %rd810;
	and.b64  	%rd824, %rd170, %rd180;
	shl.b64 	%rd825, %rd824, 1;
	and.b64  	%rd826, %rd825, %rd823;
	and.b64  	%rd181, %rd826, %rd170;
	shl.b64 	%rd827, %rd172, 1;
	or.b64  	%rd828, %rd827, %rd810;
	and.b64  	%rd829, %rd171, %rd181;
	shl.b64 	%rd830, %rd829, 1;
	and.b64  	%rd831, %rd830, %rd828;
	and.b64  	%rd182, %rd831, %rd171;
	shl.b64 	%rd832, %rd173, 1;
	or.b64  	%rd833, %rd832, %rd810;
	and.b64  	%rd834, %rd172, %rd182;
	shl.b64 	%rd835, %rd834, 1;
	and.b64  	%rd836, %rd835, %rd833;
	and.b64  	%rd183, %rd836, %rd172;
	shl.b64 	%rd837, %rd174, 1;
	or.b64  	%rd838, %rd837, %rd810;
	and.b64  	%rd839, %rd173, %rd183;
	shl.b64 	%rd840, %rd839, 1;
	and.b64  	%rd841, %rd840, %rd838;
	and.b64  	%rd184, %rd841, %rd173;
	shl.b64 	%rd842, %rd175, 1;
	or.b64  	%rd843, %rd842, %rd810;
	and.b64  	%rd844, %rd174, %rd184;
	shl.b64 	%rd845, %rd844, 1;
	and.b64  	%rd846, %rd845, %rd843;
	and.b64  	%rd185, %rd846, %rd174;
	shl.b64 	%rd847, %rd176, 1;
	or.b64  	%rd848, %rd847, %rd810;
	and.b64  	%rd849, %rd175, %rd185;
	shl.b64 	%rd850, %rd849, 1;
	and.b64  	%rd851, %rd850, %rd848;
	and.b64  	%rd186, %rd851, %rd175;
	shl.b64 	%rd852, %rd177, 1;
	or.b64  	%rd853, %rd852, %rd810;
	and.b64  	%rd854, %rd176, %rd186;
	shl.b64 	%rd855, %rd854, 1;
	and.b64  	%rd856, %rd855, %rd853;
	and.b64  	%rd187, %rd856, %rd176;
	and.b64  	%rd857, %rd104, %rd187;
	setp.ne.s64 	%p27, %rd857, 0;
	@%p27 bra 	$L__BB19_40;
	ld.volatile.global.u32 	%r140, [match_count];
	setp.ge.u32 	%p28, %r140, %r25;
	@%p28 bra 	$L__BB19_40;
	add.s32 	%r141, %r244, %r5;
	shl.b32 	%r142, %r141, 4;
	or.b32  	%r36, %r142, 5;
	setp.gt.u32 	%p29, %r36, %r26;
	@%p29 bra 	$L__BB19_40;
	atom.global.add.u32 	%r143, [match_count], 1;
	mul.wide.u32 	%rd858, %r143, 4;
	add.s64 	%rd859, %rd105, %rd858;
	st.global.u32 	[%rd859], %r36;
$L__BB19_40:
	shr.u32 	%r144, %r30, 9;
	cvt.u64.u32 	%rd860, %r144;
	and.b64  	%rd861, %rd860, 24;
	mov.u64 	%rd862, mask_array_64;
	add.s64 	%rd863, %rd862, %rd861;
	ld.const.u64 	%rd864, [%rd863];
	shl.b64 	%rd865, %rd178, 1;
	or.b64  	%rd188, %rd865, %rd864;
	shl.b64 	%rd866, %rd179, 1;
	or.b64  	%rd867, %rd866, %rd864;
	and.b64  	%rd868, %rd178, %rd188;
	shl.b64 	%rd869, %rd868, 1;
	and.b64  	%rd870, %rd869, %rd867;
	and.b64  	%rd189, %rd870, %rd178;
	shl.b64 	%rd871, %rd180, 1;
	or.b64  	%rd872, %rd871, %rd864;
	and.b64  	%rd873, %rd179, %rd189;
	shl.b64 	%rd874, %rd873, 1;
	and.b64  	%rd875, %rd874, %rd872;
	and.b64  	%rd190, %rd875, %rd179;
	shl.b64 	%rd876, %rd181, 1;
	or.b64  	%rd877, %rd876, %rd864;
	and.b64  	%rd878, %rd180, %rd190;
	shl.b64 	%rd879, %rd878, 1;
	and.b64  	%rd880, %rd879, %rd877;
	and.b64  	%rd191, %rd880, %rd180;
	shl.b64 	%rd881, %rd182, 1;
	or.b64  	%rd882, %rd881, %rd864;
	and.b64  	%rd883, %rd181, %rd191;
	shl.b64 	%rd884, %rd883, 1;
	and.b64  	%rd885, %rd884, %rd882;
	and.b64  	%rd192, %rd885, %rd181;
	shl.b64 	%rd886, %rd183, 1;
	or.b64  	%rd887, %rd886, %rd864;
	and.b64  	%rd888, %rd182, %rd192;
	shl.b64 	%rd889, %rd888, 1;
	and.b64  	%rd890, %rd889, %rd887;
	and.b64  	%rd193, %rd890, %rd182;
	shl.b64 	%rd891, %rd184, 1;
	or.b64  	%rd892, %rd891, %rd864;
	and.b64  	%rd893, %rd183, %rd193;
	shl.b64 	%rd894, %rd893, 1;
	and.b64  	%rd895, %rd894, %rd892;
	and.b64  	%rd194, %rd895, %rd183;
	shl.b64 	%rd896, %rd185, 1;
	or.b64  	%rd897, %rd896, %rd864;
	and.b64  	%rd898, %rd184, %rd194;
	shl.b64 	%rd899, %rd898, 1;
	and.b64  	%rd900, %rd899, %rd897;
	and.b64  	%rd195, %rd900, %rd184;
	shl.b64 	%rd901, %rd186, 1;
	or.b64  	%rd902, %rd901, %rd864;
	and.b64  	%rd903, %rd185, %rd195;
	shl.b64 	%rd904, %rd903, 1;
	and.b64  	%rd905, %rd904, %rd902;
	and.b64  	%rd196, %rd905, %rd185;
	shl.b64 	%rd906, %rd187, 1;
	or.b64  	%rd907, %rd906, %rd864;
	and.b64  	%rd908, %rd186, %rd196;
	shl.b64 	%rd909, %rd908, 1;
	and.b64  	%rd910, %rd909, %rd907;
	and.b64  	%rd197, %rd910, %rd186;
	and.b64  	%rd911, %rd104, %rd197;
	setp.ne.s64 	%p30, %rd911, 0;
	@%p30 bra 	$L__BB19_44;
	ld.volatile.global.u32 	%r145, [match_count];
	setp.ge.u32 	%p31, %r145, %r25;
	@%p31 bra 	$L__BB19_44;
	add.s32 	%r146, %r244, %r5;
	shl.b32 	%r147, %r146, 4;
	or.b32  	%r37, %r147, 6;
	setp.gt.u32 	%p32, %r37, %r26;
	@%p32 bra 	$L__BB19_44;
	atom.global.add.u32 	%r148, [match_count], 1;
	mul.wide.u32 	%rd912, %r148, 4;
	add.s64 	%rd913, %rd105, %rd912;
	st.global.u32 	[%rd913], %r37;
$L__BB19_44:
	shr.u32 	%r149, %r30, 11;
	cvt.u64.u32 	%rd914, %r149;
	and.b64  	%rd915, %rd914, 24;
	mov.u64 	%rd916, mask_array_64;
	add.s64 	%rd917, %rd916, %rd915;
	ld.const.u64 	%rd918, [%rd917];
	shl.b64 	%rd919, %rd188, 1;
	or.b64  	%rd198, %rd919, %rd918;
	shl.b64 	%rd920, %rd189, 1;
	or.b64  	%rd921, %rd920, %rd918;
	and.b64  	%rd922, %rd188, %rd198;
	shl.b64 	%rd923, %rd922, 1;
	and.b64  	%rd924, %rd923, %rd921;
	and.b64  	%rd199, %rd924, %rd188;
	shl.b64 	%rd925, %rd190, 1;
	or.b64  	%rd926, %rd925, %rd918;
	and.b64  	%rd927, %rd189, %rd199;
	shl.b64 	%rd928, %rd927, 1;
	and.b64  	%rd929, %rd928, %rd926;
	and.b64  	%rd200, %rd929, %rd189;
	shl.b64 	%rd930, %rd191, 1;
	or.b64  	%rd931, %rd930, %rd918;
	and.b64  	%rd932, %rd190, %rd200;
	shl.b64 	%rd933, %rd932, 1;
	and.b64  	%rd934, %rd933, %rd931;
	and.b64  	%rd201, %rd934, %rd190;
	shl.b64 	%rd935, %rd192, 1;
	or.b64  	%rd936, %rd935, %rd918;
	and.b64  	%rd937, %rd191, %rd201;
	shl.b64 	%rd938, %rd937, 1;
	and.b64  	%rd939, %rd938, %rd936;
	and.b64  	%rd202, %rd939, %rd191;
	shl.b64 	%rd940, %rd193, 1;
	or.b64  	%rd941, %rd940, %rd918;
	and.b64  	%rd942, %rd192, %rd202;
	shl.b64 	%rd943, %rd942, 1;
	and.b64  	%rd944, %rd943, %rd941;
	and.b64  	%rd203, %rd944, %rd192;
	shl.b64 	%rd945, %rd194, 1;
	or.b64  	%rd946, %rd945, %rd918;
	and.b64  	%rd947, %rd193, %rd203;
	shl.b64 	%rd948, %rd947, 1;
	and.b64  	%rd949, %rd948, %rd946;
	and.b64  	%rd204, %rd949, %rd193;
	shl.b64 	%rd950, %rd195, 1;
	or.b64  	%rd951, %rd950, %rd918;
	and.b64  	%rd952, %rd194, %rd204;
	shl.b64 	%rd953, %rd952, 1;
	and.b64  	%rd954, %rd953, %rd951;
	and.b64  	%rd205, %rd954, %rd194;
	shl.b64 	%rd955, %rd196, 1;
	or.b64  	%rd956, %rd955, %rd918;
	and.b64  	%rd957, %rd195, %rd205;
	shl.b64 	%rd958, %rd957, 1;
	and.b64  	%rd959, %rd958, %rd956;
	and.b64  	%rd206, %rd959, %rd195;
	shl.b64 	%rd960, %rd197, 1;
	or.b64  	%rd961, %rd960, %rd918;
	and.b64  	%rd962, %rd196, %rd206;
	shl.b64 	%rd963, %rd962, 1;
	and.b64  	%rd964, %rd963, %rd961;
	and.b64  	%rd207, %rd964, %rd196;
	and.b64  	%rd965, %rd104, %rd207;
	setp.ne.s64 	%p33, %rd965, 0;
	@%p33 bra 	$L__BB19_48;
	ld.volatile.global.u32 	%r150, [match_count];
	setp.ge.u32 	%p34, %r150, %r25;
	@%p34 bra 	$L__BB19_48;
	add.s32 	%r151, %r244, %r5;
	shl.b32 	%r152, %r151, 4;
	or.b32  	%r38, %r152, 7;
	setp.gt.u32 	%p35, %r38, %r26;
	@%p35 bra 	$L__BB19_48;
	atom.global.add.u32 	%r153, [match_count], 1;
	mul.wide.u32 	%rd966, %r153, 4;
	add.s64 	%rd967, %rd105, %rd966;
	st.global.u32 	[%rd967], %r38;
$L__BB19_48:
	shr.u32 	%r154, %r30, 13;
	cvt.u64.u32 	%rd968, %r154;
	and.b64  	%rd969, %rd968, 24;
	mov.u64 	%rd970, mask_array_64;
	add.s64 	%rd971, %rd970, %rd969;
	ld.const.u64 	%rd972, [%rd971];
	shl.b64 	%rd973, %rd198, 1;
	or.b64  	%rd208, %rd973, %rd972;
	shl.b64 	%rd974, %rd199, 1;
	or.b64  	%rd975, %rd974, %rd972;
	and.b64  	%rd976, %rd198, %rd208;
	shl.b64 	%rd977, %rd976, 1;
	and.b64  	%rd978, %rd977, %rd975;
	and.b64  	%rd209, %rd978, %rd198;
	shl.b64 	%rd979, %rd200, 1;
	or.b64  	%rd980, %rd979, %rd972;
	and.b64  	%rd981, %rd199, %rd209;
	shl.b64 	%rd982, %rd981, 1;
	and.b64  	%rd983, %rd982, %rd980;
	and.b64  	%rd210, %rd983, %rd199;
	shl.b64 	%rd984, %rd201, 1;
	or.b64  	%rd985, %rd984, %rd972;
	and.b64  	%rd986, %rd200, %rd210;
	shl.b64 	%rd987, %rd986, 1;
	and.b64  	%rd988, %rd987, %rd985;
	and.b64  	%rd211, %rd988, %rd200;
	shl.b64 	%rd989, %rd202, 1;
	or.b64  	%rd990, %rd989, %rd972;
	and.b64  	%rd991, %rd201, %rd211;
	shl.b64 	%rd992, %rd991, 1;
	and.b64  	%rd993, %rd992, %rd990;
	and.b64  	%rd212, %rd993, %rd201;
	shl.b64 	%rd994, %rd203, 1;
	or.b64  	%rd995, %rd994, %rd972;
	and.b64  	%rd996, %rd202, %rd212;
	shl.b64 	%rd997, %rd996, 1;
	and.b64  	%rd998, %rd997, %rd995;
	and.b64  	%rd213, %rd998, %rd202;
	shl.b64 	%rd999, %rd204, 1;
	or.b64  	%rd1000, %rd999, %rd972;
	and.b64  	%rd1001, %rd203, %rd213;
	shl.b64 	%rd1002, %rd1001, 1;
	and.b64  	%rd1003, %rd1002, %rd1000;
	and.b64  	%rd214, %rd1003, %rd203;
	shl.b64 	%rd1004, %rd205, 1;
	or.b64  	%rd1005, %rd1004, %rd972;
	and.b64  	%rd1006, %rd204, %rd214;
	shl.b64 	%rd1007, %rd1006, 1;
	and.b64  	%rd1008, %rd1007, %rd1005;
	and.b64  	%rd215, %rd1008, %rd204;
	shl.b64 	%rd1009, %rd206, 1;
	or.b64  	%rd1010, %rd1009, %rd972;
	and.b64  	%rd1011, %rd205, %rd215;
	shl.b64 	%rd1012, %rd1011, 1;
	and.b64  	%rd1013, %rd1012, %rd1010;
	and.b64  	%rd216, %rd1013, %rd205;
	shl.b64 	%rd1014, %rd207, 1;
	or.b64  	%rd1015, %rd1014, %rd972;
	and.b64  	%rd1016, %rd206, %rd216;
	shl.b64 	%rd1017, %rd1016, 1;
	and.b64  	%rd1018, %rd1017, %rd1015;
	and.b64  	%rd217, %rd1018, %rd206;
	and.b64  	%rd1019, %rd104, %rd217;
	setp.ne.s64 	%p36, %rd1019, 0;
	@%p36 bra 	$L__BB19_52;
	ld.volatile.global.u32 	%r155, [match_count];
	setp.ge.u32 	%p37, %r155, %r25;
	@%p37 bra 	$L__BB19_52;
	add.s32 	%r156, %r244, %r5;
	shl.b32 	%r157, %r156, 4;
	or.b32  	%r39, %r157, 8;
	setp.gt.u32 	%p38, %r39, %r26;
	@%p38 bra 	$L__BB19_52;
	atom.global.add.u32 	%r158, [match_count], 1;
	mul.wide.u32 	%rd1020, %r158, 4;
	add.s64 	%rd1021, %rd105, %rd1020;
	st.global.u32 	[%rd1021], %r39;
$L__BB19_52:
	shr.u32 	%r159, %r30, 15;
	cvt.u64.u32 	%rd1022, %r159;
	and.b64  	%rd1023, %rd1022, 24;
	mov.u64 	%rd1024, mask_array_64;
	add.s64 	%rd1025, %rd1024, %rd1023;
	ld.const.u64 	%rd1026, [%rd1025];
	shl.b64 	%rd1027, %rd208, 1;
	or.b64  	%rd218, %rd1027, %rd1026;
	shl.b64 	%rd1028, %rd209, 1;
	or.b64  	%rd1029, %rd1028, %rd1026;
	and.b64  	%rd1030, %rd208, %rd218;
	shl.b64 	%rd1031, %rd1030, 1;
	and.b64  	%rd1032, %rd1031, %rd1029;
	and.b64  	%rd219, %rd1032, %rd208;
	shl.b64 	%rd1033, %rd210, 1;
	or.b64  	%rd1034, %rd1033, %rd1026;
	and.b64  	%rd1035, %rd209, %rd219;
	shl.b64 	%rd1036, %rd1035, 1;
	and.b64  	%rd1037, %rd1036, %rd1034;
	and.b64  	%rd220, %rd1037, %rd209;
	shl.b64 	%rd1038, %rd211, 1;
	or.b64  	%rd1039, %rd1038, %rd1026;
	and.b64  	%rd1040, %rd210, %rd220;
	shl.b64 	%rd1041, %rd1040, 1;
	and.b64  	%rd1042, %rd1041, %rd1039;
	and.b64  	%rd221, %rd1042, %rd210;
	shl.b64 	%rd1043, %rd212, 1;
	or.b64  	%rd1044, %rd1043, %rd1026;
	and.b64  	%rd1045, %rd211, %rd221;
	shl.b64 	%rd1046, %rd1045, 1;
	and.b64  	%rd1047, %rd1046, %rd1044;
	and.b64  	%rd222, %rd1047, %rd211;
	shl.b64 	%rd1048, %rd213, 1;
	or.b64  	%rd1049, %rd1048, %rd1026;
	and.b64  	%rd1050, %rd212, %rd222;
	shl.b64 	%rd1051, %rd1050, 1;
	and.b64  	%rd1052, %rd1051, %rd1049;
	and.b64  	%rd223, %rd1052, %rd212;
	shl.b64 	%rd1053, %rd214, 1;
	or.b64  	%rd1054, %rd1053, %rd1026;
	and.b64  	%rd1055, %rd213, %rd223;
	shl.b64 	%rd1056, %rd1055, 1;
	and.b64  	%rd1057, %rd1056, %rd1054;
	and.b64  	%rd224, %rd1057, %rd213;
	shl.b64 	%rd1058, %rd215, 1;
	or.b64  	%rd1059, %rd1058, %rd1026;
	and.b64  	%rd1060, %rd214, %rd224;
	shl.b64 	%rd1061, %rd1060, 1;
	and.b64  	%rd1062, %rd1061, %rd1059;
	and.b64  	%rd225, %rd1062, %rd214;
	shl.b64 	%rd1063, %rd216, 1;
	or.b64  	%rd1064, %rd1063, %rd1026;
	and.b64  	%rd1065, %rd215, %rd225;
	shl.b64 	%rd1066, %rd1065, 1;
	and.b64  	%rd1067, %rd1066, %rd1064;
	and.b64  	%rd226, %rd1067, %rd215;
	shl.b64 	%rd1068, %rd217, 1;
	or.b64  	%rd1069, %rd1068, %rd1026;
	and.b64  	%rd1070, %rd216, %rd226;
	shl.b64 	%rd1071, %rd1070, 1;
	and.b64  	%rd1072, %rd1071, %rd1069;
	and.b64  	%rd227, %rd1072, %rd216;
	and.b64  	%rd1073, %rd104, %rd227;
	setp.ne.s64 	%p39, %rd1073, 0;
	@%p39 bra 	$L__BB19_56;
	ld.volatile.global.u32 	%r160, [match_count];
	setp.ge.u32 	%p40, %r160, %r25;
	@%p40 bra 	$L__BB19_56;
	add.s32 	%r161, %r244, %r5;
	shl.b32 	%r162, %r161, 4;
	or.b32  	%r40, %r162, 9;
	setp.gt.u32 	%p41, %r40, %r26;
	@%p41 bra 	$L__BB19_56;
	atom.global.add.u32 	%r163, [match_count], 1;
	mul.wide.u32 	%rd1074, %r163, 4;
	add.s64 	%rd1075, %rd105, %rd1074;
	st.global.u32 	[%rd1075], %r40;
$L__BB19_56:
	shr.u32 	%r164, %r30, 17;
	cvt.u64.u32 	%rd1076, %r164;
	and.b64  	%rd1077, %rd1076, 24;
	mov.u64 	%rd1078, mask_array_64;
	add.s64 	%rd1079, %rd1078, %rd1077;
	ld.const.u64 	%rd1080, [%rd1079];
	shl.b64 	%rd1081, %rd218, 1;
	or.b64  	%rd228, %rd1081, %rd1080;
	shl.b64 	%rd1082, %rd219, 1;
	or.b64  	%rd1083, %rd1082, %rd1080;
	and.b64  	%rd1084, %rd218, %rd228;
	shl.b64 	%rd1085, %rd1084, 1;
	and.b64  	%rd1086, %rd1085, %rd1083;
	and.b64  	%rd229, %rd1086, %rd218;
	shl.b64 	%rd1087, %rd220, 1;
	or.b64  	%rd1088, %rd1087, %rd1080;
	and.b64  	%rd1089, %rd219, %rd229;
	shl.b64 	%rd1090, %rd1089, 1;
	and.b64  	%rd1091, %rd1090, %rd1088;
	and.b64  	%rd230, %rd1091, %rd219;
	shl.b64 	%rd1092, %rd221, 1;
	or.b64  	%rd1093, %rd1092, %rd1080;
	and.b64  	%rd1094, %rd220, %rd230;
	shl.b64 	%rd1095, %rd1094, 1;
	and.b64  	%rd1096, %rd1095, %rd1093;
	and.b64  	%rd231, %rd1096, %rd220;
	shl.b64 	%rd1097, %rd222, 1;
	or.b64  	%rd1098, %rd1097, %rd1080;
	and.b64  	%rd1099, %rd221, %rd231;
	shl.b64 	%rd1100, %rd1099, 1;
	and.b64  	%rd1101, %rd1100, %rd1098;
	and.b64  	%rd232, %rd1101, %rd221;
	shl.b64 	%rd1102, %rd223, 1;
	or.b64  	%rd1103, %rd1102, %rd1080;
	and.b64  	%rd1104, %rd222, %rd232;
	shl.b64 	%rd1105, %rd1104, 1;
	and.b64  	%rd1106, %rd1105, %rd1103;
	and.b64  	%rd233, %rd1106, %rd222;
	shl.b64 	%rd1107, %rd224, 1;
	or.b64  	%rd1108, %rd1107, %rd1080;
	and.b64  	%rd1109, %rd223, %rd233;
	shl.b64 	%rd1110, %rd1109, 1;
	and.b64  	%rd1111, %rd1110, %rd1108;
	and.b64  	%rd234, %rd1111, %rd223;
	shl.b64 	%rd1112, %rd225, 1;
	or.b64  	%rd1113, %rd1112, %rd1080;
	and.b64  	%rd1114, %rd224, %rd234;
	shl.b64 	%rd1115, %rd1114, 1;
	and.b64  	%rd1116, %rd1115, %rd1113;
	and.b64  	%rd235, %rd1116, %rd224;
	shl.b64 	%rd1117, %rd226, 1;
	or.b64  	%rd1118, %rd1117, %rd1080;
	and.b64  	%rd1119, %rd225, %rd235;
	shl.b64 	%rd1120, %rd1119, 1;
	and.b64  	%rd1121, %rd1120, %rd1118;
	and.b64  	%rd236, %rd1121, %rd225;
	shl.b64 	%rd1122, %rd227, 1;
	or.b64  	%rd1123, %rd1122, %rd1080;
	and.b64  	%rd1124, %rd226, %rd236;
	shl.b64 	%rd1125, %rd1124, 1;
	and.b64  	%rd1126, %rd1125, %rd1123;
	and.b64  	%rd237, %rd1126, %rd226;
	and.b64  	%rd1127, %rd104, %rd237;
	setp.ne.s64 	%p42, %rd1127, 0;
	@%p42 bra 	$L__BB19_60;
	ld.volatile.global.u32 	%r165, [match_count];
	setp.ge.u32 	%p43, %r165, %r25;
	@%p43 bra 	$L__BB19_60;
	add.s32 	%r166, %r244, %r5;
	shl.b32 	%r167, %r166, 4;
	or.b32  	%r41, %r167, 10;
	setp.gt.u32 	%p44, %r41, %r26;
	@%p44 bra 	$L__BB19_60;
	atom.global.add.u32 	%r168, [match_count], 1;
	mul.wide.u32 	%rd1128, %r168, 4;
	add.s64 	%rd1129, %rd105, %rd1128;
	st.global.u32 	[%rd1129], %r41;
$L__BB19_60:
	shr.u32 	%r169, %r30, 19;
	cvt.u64.u32 	%rd1130, %r169;
	and.b64  	%rd1131, %rd1130, 24;
	mov.u64 	%rd1132, mask_array_64;
	add.s64 	%rd1133, %rd1132, %rd1131;
	ld.const.u64 	%rd1134, [%rd1133];
	shl.b64 	%rd1135, %rd228, 1;
	or.b64  	%rd238, %rd1135, %rd1134;
	shl.b64 	%rd1136, %rd229, 1;
	or.b64  	%rd1137, %rd1136, %rd1134;
	and.b64  	%rd1138, %rd228, %rd238;
	shl.b64 	%rd1139, %rd1138, 1;
	and.b64  	%rd1140, %rd1139, %rd1137;
	and.b64  	%rd239, %rd1140, %rd228;
	shl.b64 	%rd1141, %rd230, 1;
	or.b64  	%rd1142, %rd1141, %rd1134;
	and.b64  	%rd1143, %rd229, %rd239;
	shl.b64 	%rd1144, %rd1143, 1;
	and.b64  	%rd1145, %rd1144, %rd1142;
	and.b64  	%rd240, %rd1145, %rd229;
	shl.b64 	%rd1146, %rd231, 1;
	or.b64  	%rd1147, %rd1146, %rd1134;
	and.b64  	%rd1148, %rd230, %rd240;
	shl.b64 	%rd1149, %rd1148, 1;
	and.b64  	%rd1150, %rd1149, %rd1147;
	and.b64  	%rd241, %rd1150, %rd230;
	shl.b64 	%rd1151, %rd232, 1;
	or.b64  	%rd1152, %rd1151, %rd1134;
	and.b64  	%rd1153, %rd231, %rd241;
	shl.b64 	%rd1154, %rd1153, 1;
	and.b64  	%rd1155, %rd1154, %rd1152;
	and.b64  	%rd242, %rd1155, %rd231;
	shl.b64 	%rd1156, %rd233, 1;
	or.b64  	%rd1157, %rd1156, %rd1134;
	and.b64  	%rd1158, %rd232, %rd242;
	shl.b64 	%rd1159, %rd1158, 1;
	and.b64  	%rd1160, %rd1159, %rd1157;
	and.b64  	%rd243, %rd1160, %rd232;
	shl.b64 	%rd1161, %rd234, 1;
	or.b64  	%rd1162, %rd1161, %rd1134;
	and.b64  	%rd1163, %rd233, %rd243;
	shl.b64 	%rd1164, %rd1163, 1;
	and.b64  	%rd1165, %rd1164, %rd1162;
	and.b64  	%rd244, %rd1165, %rd233;
	shl.b64 	%rd1166, %rd235, 1;
	or.b64  	%rd1167, %rd1166, %rd1134;
	and.b64  	%rd1168, %rd234, %rd244;
	shl.b64 	%rd1169, %rd1168, 1;
	and.b64  	%rd1170, %rd1169, %rd1167;
	and.b64  	%rd245, %rd1170, %rd234;
	shl.b64 	%rd1171, %rd236, 1;
	or.b64  	%rd1172, %rd1171, %rd1134;
	and.b64  	%rd1173, %rd235, %rd245;
	shl.b64 	%rd1174, %rd1173, 1;
	and.b64  	%rd1175, %rd1174, %rd1172;
	and.b64  	%rd246, %rd1175, %rd235;
	shl.b64 	%rd1176, %rd237, 1;
	or.b64  	%rd1177, %rd1176, %rd1134;
	and.b64  	%rd1178, %rd236, %rd246;
	shl.b64 	%rd1179, %rd1178, 1;
	and.b64  	%rd1180, %rd1179, %rd1177;
	and.b64  	%rd247, %rd1180, %rd236;
	and.b64  	%rd1181, %rd104, %rd247;
	setp.ne.s64 	%p45, %rd1181, 0;
	@%p45 bra 	$L__BB19_64;
	ld.volatile.global.u32 	%r170, [match_count];
	setp.ge.u32 	%p46, %r170, %r25;
	@%p46 bra 	$L__BB19_64;
	add.s32 	%r171, %r244, %r5;
	shl.b32 	%r172, %r171, 4;
	or.b32  	%r42, %r172, 11;
	setp.gt.u32 	%p47, %r42, %r26;
	@%p47 bra 	$L__BB19_64;
	atom.global.add.u32 	%r173, [match_count], 1;
	mul.wide.u32 	%rd1182, %r173, 4;
	add.s64 	%rd1183, %rd105, %rd1182;
	st.global.u32 	[%rd1183], %r42;
$L__BB19_64:
	shr.u32 	%r174, %r30, 21;
	cvt.u64.u32 	%rd1184, %r174;
	and.b64  	%rd1185, %rd1184, 24;
	mov.u64 	%rd1186, mask_array_64;
	add.s64 	%rd1187, %rd1186, %rd1185;
	ld.const.u64 	%rd1188, [%rd1187];
	shl.b64 	%rd1189, %rd238, 1;
	or.b64  	%rd248, %rd1189, %rd1188;
	shl.b64 	%rd1190, %rd239, 1;
	or.b64  	%rd1191, %rd1190, %rd1188;
	and.b64  	%rd1192, %rd238, %rd248;
	shl.b64 	%rd1193, %rd1192, 1;
	and.b64  	%rd1194, %rd1193, %rd1191;
	and.b64  	%rd249, %rd1194, %rd238;
	shl.b64 	%rd1195, %rd240, 1;
	or.b64  	%rd1196, %rd1195, %rd1188;
	and.b64  	%rd1197, %rd239, %rd249;
	shl.b64 	%rd1198, %rd1197, 1;
	and.b64  	%rd1199, %rd1198, %rd1196;
	and.b64  	%rd250, %rd1199, %rd239;
	shl.b64 	%rd1200, %rd241, 1;
	or.b64  	%rd1201, %rd1200, %rd1188;
	and.b64  	%rd1202, %rd240, %rd250;
	shl.b64 	%rd1203, %rd1202, 1;
	and.b64  	%rd1204, %rd1203, %rd1201;
	and.b64  	%rd251, %rd1204, %rd240;
	shl.b64 	%rd1205, %rd242, 1;
	or.b64  	%rd1206, %rd1205, %rd1188;
	and.b64  	%rd1207, %rd241, %rd251;
	shl.b64 	%rd1208, %rd1207, 1;
	and.b64  	%rd1209, %rd1208, %rd1206;
	and.b64  	%rd252, %rd1209, %rd241;
	shl.b64 	%rd1210, %rd243, 1;
	or.b64  	%rd1211, %rd1210, %rd1188;
	and.b64  	%rd1212, %rd242, %rd252;
	shl.b64 	%rd1213, %rd1212, 1;
	and.b64  	%rd1214, %rd1213, %rd1211;
	and.b64  	%rd253, %rd1214, %rd242;
	shl.b64 	%rd1215, %rd244, 1;
	or.b64  	%rd1216, %rd1215, %rd1188;
	and.b64  	%rd1217, %rd243, %rd253;
	shl.b64 	%rd1218, %rd1217, 1;
	and.b64  	%rd1219, %rd1218, %rd1216;
	and.b64  	%rd254, %rd1219, %rd243;
	shl.b64 	%rd1220, %rd245, 1;
	or.b64  	%rd1221, %rd1220, %rd1188;
	and.b64  	%rd1222, %rd244, %rd254;
	shl.b64 	%rd1223, %rd1222, 1;
	and.b64  	%rd1224, %rd1223, %rd1221;
	and.b64  	%rd255, %rd1224, %rd244;
	shl.b64 	%rd1225, %rd246, 1;
	or.b64  	%rd1226, %rd1225, %rd1188;
	and.b64  	%rd1227, %rd245, %rd255;
	shl.b64 	%rd1228, %rd1227, 1;
	and.b64  	%rd1229, %rd1228, %rd1226;
	and.b64  	%rd256, %rd1229, %rd245;
	shl.b64 	%rd1230, %rd247, 1;
	or.b64  	%rd1231, %rd1230, %rd1188;
	and.b64  	%rd1232, %rd246, %rd256;
	shl.b64 	%rd1233, %rd1232, 1;
	and.b64  	%rd1234, %rd1233, %rd1231;
	and.b64  	%rd257, %rd1234, %rd246;
	and.b64  	%rd1235, %rd104, %rd257;
	setp.ne.s64 	%p48, %rd1235, 0;
	@%p48 bra 	$L__BB19_68;
	ld.volatile.global.u32 	%r175, [match_count];
	setp.ge.u32 	%p49, %r175, %r25;
	@%p49 bra 	$L__BB19_68;
	add.s32 	%r176, %r244, %r5;
	shl.b32 	%r177, %r176, 4;
	or.b32  	%r43, %r177, 12;
	setp.gt.u32 	%p50, %r43, %r26;
	@%p50 bra 	$L__BB19_68;
	atom.global.add.u32 	%r178, [match_count], 1;
	mul.wide.u32 	%rd1236, %r178, 4;
	add.s64 	%rd1237, %rd105, %rd1236;
	st.global.u32 	[%rd1237], %r43;
$L__BB19_68:
	shr.u32 	%r179, %r30, 23;
	cvt.u64.u32 	%rd1238, %r179;
	and.b64  	%rd1239, %rd1238, 24;
	mov.u64 	%rd1240, mask_array_64;
	add.s64 	%rd1241, %rd1240, %rd1239;
	ld.const.u64 	%rd1242, [%rd1241];
	shl.b64 	%rd1243, %rd248, 1;
	or.b64  	%rd258, %rd1243, %rd1242;
	shl.b64 	%rd1244, %rd249, 1;
	or.b64  	%rd1245, %rd1244, %rd1242;
	and.b64  	%rd1246, %rd248, %rd258;
	shl.b64 	%rd1247, %rd1246, 1;
	and.b64  	%rd1248, %rd1247, %rd1245;
	and.b64  	%rd259, %rd1248, %rd248;
	shl.b64 	%rd1249, %rd250, 1;
	or.b64  	%rd1250, %rd1249, %rd1242;
	and.b64  	%rd1251, %rd249, %rd259;
	shl.b64 	%rd1252, %rd1251, 1;
	and.b64  	%rd1253, %rd1252, %rd1250;
	and.b64  	%rd260, %rd1253, %rd249;
	shl.b64 	%rd1254, %rd251, 1;
	or.b64  	%rd1255, %rd1254, %rd1242;
	and.b64  	%rd1256, %rd250, %rd260;
	shl.b64 	%rd1257, %rd1256, 1;
	and.b64  	%rd1258, %rd1257, %rd1255;
	and.b64  	%rd261, %rd1258, %rd250;
	shl.b64 	%rd1259, %rd252, 1;
	or.b64  	%rd1260, %rd1259, %rd1242;
	and.b64  	%rd1261, %rd251, %rd261;
	shl.b64 	%rd1262, %rd1261, 1;
	and.b64  	%rd1263, %rd1262, %rd1260;
	and.b64  	%rd262, %rd1263, %rd251;
	shl.b64 	%rd1264, %rd253, 1;
	or.b64  	%rd1265, %rd1264, %rd1242;
	and.b64  	%rd1266, %rd252, %rd262;
	shl.b64 	%rd1267, %rd1266, 1;
	and.b64  	%rd1268, %rd1267, %rd1265;
	and.b64  	%rd263, %rd1268, %rd252;
	shl.b64 	%rd1269, %rd254, 1;
	or.b64  	%rd1270, %rd1269, %rd1242;
	and.b64  	%rd1271, %rd253, %rd263;
	shl.b64 	%rd1272, %rd1271, 1;
	and.b64  	%rd1273, %rd1272, %rd1270;
	and.b64  	%rd264, %rd1273, %rd253;
	shl.b64 	%rd1274, %rd255, 1;
	or.b64  	%rd1275, %rd1274, %rd1242;
	and.b64  	%rd1276, %rd254, %rd264;
	shl.b64 	%rd1277, %rd1276, 1;
	and.b64  	%rd1278, %rd1277, %rd1275;
	and.b64  	%rd265, %rd1278, %rd254;
	shl.b64 	%rd1279, %rd256, 1;
	or.b64  	%rd1280, %rd1279, %rd1242;
	and.b64  	%rd1281, %rd255, %rd265;
	shl.b64 	%rd1282, %rd1281, 1;
	and.b64  	%rd1283, %rd1282, %rd1280;
	and.b64  	%rd266, %rd1283, %rd255;
	shl.b64 	%rd1284, %rd257, 1;
	or.b64  	%rd1285, %rd1284, %rd1242;
	and.b64  	%rd1286, %rd256, %rd266;
	shl.b64 	%rd1287, %rd1286, 1;
	and.b64  	%rd1288, %rd1287, %rd1285;
	and.b64  	%rd267, %rd1288, %rd256;
	and.b64  	%rd1289, %rd104, %rd267;
	setp.ne.s64 	%p51, %rd1289, 0;
	@%p51 bra 	$L__BB19_72;
	ld.volatile.global.u32 	%r180, [match_count];
	setp.ge.u32 	%p52, %r180, %r25;
	@%p52 bra 	$L__BB19_72;
	add.s32 	%r181, %r244, %r5;
	shl.b32 	%r182, %r181, 4;
	or.b32  	%r44, %r182, 13;
	setp.gt.u32 	%p53, %r44, %r26;
	@%p53 bra 	$L__BB19_72;
	atom.global.add.u32 	%r183, [match_count], 1;
	mul.wide.u32 	%rd1290, %r183, 4;
	add.s64 	%rd1291, %rd105, %rd1290;
	st.global.u32 	[%rd1291], %r44;
$L__BB19_72:
	shr.u32 	%r184, %r30, 25;
	cvt.u64.u32 	%rd1292, %r184;
	and.b64  	%rd1293, %rd1292, 24;
	mov.u64 	%rd1294, mask_array_64;
	add.s64 	%rd1295, %rd1294, %rd1293;
	ld.const.u64 	%rd1296, [%rd1295];
	shl.b64 	%rd1297, %rd258, 1;
	or.b64  	%rd268, %rd1297, %rd1296;
	shl.b64 	%rd1298, %rd259, 1;
	or.b64  	%rd1299, %rd1298, %rd1296;
	and.b64  	%rd1300, %rd258, %rd268;
	shl.b64 	%rd1301, %rd1300, 1;
	and.b64  	%rd1302, %rd1301, %rd1299;
	and.b64  	%rd269, %rd1302, %rd258;
	shl.b64 	%rd1303, %rd260, 1;
	or.b64  	%rd1304, %rd1303, %rd1296;
	and.b64  	%rd1305, %rd259, %rd269;
	shl.b64 	%rd1306, %rd1305, 1;
	and.b64  	%rd1307, %rd1306, %rd1304;
	and.b64  	%rd270, %rd1307, %rd259;
	shl.b64 	%rd1308, %rd261, 1;
	or.b64  	%rd1309, %rd1308, %rd1296;
	and.b64  	%rd1310, %rd260, %rd270;
	shl.b64 	%rd1311, %rd1310, 1;
	and.b64  	%rd1312, %rd1311, %rd1309;
	and.b64  	%rd271, %rd1312, %rd260;
	shl.b64 	%rd1313, %rd262, 1;
	or.b64  	%rd1314, %rd1313, %rd1296;
	and.b64  	%rd1315, %rd261, %rd271;
	shl.b64 	%rd1316, %rd1315, 1;
	and.b64  	%rd1317, %rd1316, %rd1314;
	and.b64  	%rd272, %rd1317, %rd261;
	shl.b64 	%rd1318, %rd263, 1;
	or.b64  	%rd1319, %rd1318, %rd1296;
	and.b64  	%rd1320, %rd262, %rd272;
	shl.b64 	%rd1321, %rd1320, 1;
	and.b64  	%rd1322, %rd1321, %rd1319;
	and.b64  	%rd273, %rd1322, %rd262;
	shl.b64 	%rd1323, %rd264, 1;
	or.b64  	%rd1324, %rd1323, %rd1296;
	and.b64  	%rd1325, %rd263, %rd273;
	shl.b64 	%rd1326, %rd1325, 1;
	and.b64  	%rd1327, %rd1326, %rd1324;
	and.b64  	%rd274, %rd1327, %rd263;
	shl.b64 	%rd1328, %rd265, 1;
	or.b64  	%rd1329, %rd1328, %rd1296;
	and.b64  	%rd1330, %rd264, %rd274;
	shl.b64 	%rd1331, %rd1330, 1;
	and.b64  	%rd1332, %rd1331, %rd1329;
	and.b64  	%rd275, %rd1332, %rd264;
	shl.b64 	%rd1333, %rd266, 1;
	or.b64  	%rd1334, %rd1333, %rd1296;
	and.b64  	%rd1335, %rd265, %rd275;
	shl.b64 	%rd1336, %rd1335, 1;
	and.b64  	%rd1337, %rd1336, %rd1334;
	and.b64  	%rd276, %rd1337, %rd265;
	shl.b64 	%rd1338, %rd267, 1;
	or.b64  	%rd1339, %rd1338, %rd1296;
	and.b64  	%rd1340, %rd266, %rd276;
	shl.b64 	%rd1341, %rd1340, 1;
	and.b64  	%rd1342, %rd1341, %rd1339;
	and.b64  	%rd277, %rd1342, %rd266;
	and.b64  	%rd1343, %rd104, %rd277;
	setp.ne.s64 	%p54, %rd1343, 0;
	@%p54 bra 	$L__BB19_76;
	ld.volatile.global.u32 	%r185, [match_count];
	setp.ge.u32 	%p55, %r185, %r25;
	@%p55 bra 	$L__BB19_76;
	add.s32 	%r186, %r244, %r5;
	shl.b32 	%r187, %r186, 4;
	or.b32  	%r45, %r187, 14;
	setp.gt.u32 	%p56, %r45, %r26;
	@%p56 bra 	$L__BB19_76;
	atom.global.add.u32 	%r188, [match_count], 1;
	mul.wide.u32 	%rd1344, %r188, 4;
	add.s64 	%rd1345, %rd105, %rd1344;
	st.global.u32 	[%rd1345], %r45;
$L__BB19_76:
	shr.u32 	%r189, %r30, 30;
	mul.wide.u32 	%rd1346, %r189, 8;
	mov.u64 	%rd1347, mask_array_64;
	add.s64 	%rd1348, %rd1347, %rd1346;
	ld.const.u64 	%rd1349, [%rd1348];
	shl.b64 	%rd1350, %rd268, 1;
	or.b64  	%rd1552, %rd1350, %rd1349;
	shl.b64 	%rd1351, %rd269, 1;
	or.b64  	%rd1352, %rd1351, %rd1349;
	and.b64  	%rd1353, %rd268, %rd1552;
	shl.b64 	%rd1354, %rd1353, 1;
	and.b64  	%rd1355, %rd1354, %rd1352;
	and.b64  	%rd1551, %rd1355, %rd268;
	shl.b64 	%rd1356, %rd270, 1;
	or.b64  	%rd1357, %rd1356, %rd1349;
	and.b64  	%rd1358, %rd269, %rd1551;
	shl.b64 	%rd1359, %rd1358, 1;
	and.b64  	%rd1360, %rd1359, %rd1357;
	and.b64  	%rd1550, %rd1360, %rd269;
	shl.b64 	%rd1361, %rd271, 1;
	or.b64  	%rd1362, %rd1361, %rd1349;
	and.b64  	%rd1363, %rd270, %rd1550;
	shl.b64 	%rd1364, %rd1363, 1;
	and.b64  	%rd1365, %rd1364, %rd1362;
	and.b64  	%rd1549, %rd1365, %rd270;
	shl.b64 	%rd1366, %rd272, 1;
	or.b64  	%rd1367, %rd1366, %rd1349;
	and.b64  	%rd1368, %rd271, %rd1549;
	shl.b64 	%rd1369, %rd1368, 1;
	and.b64  	%rd1370, %rd1369, %rd1367;
	and.b64  	%rd1548, %rd1370, %rd271;
	shl.b64 	%rd1371, %rd273, 1;
	or.b64  	%rd1372, %rd1371, %rd1349;
	and.b64  	%rd1373, %rd272, %rd1548;
	shl.b64 	%rd1374, %rd1373, 1;
	and.b64  	%rd1375, %rd1374, %rd1372;
	and.b64  	%rd1547, %rd1375, %rd272;
	shl.b64 	%rd1376, %rd274, 1;
	or.b64  	%rd1377, %rd1376, %rd1349;
	and.b64  	%rd1378, %rd273, %rd1547;
	shl.b64 	%rd1379, %rd1378, 1;
	and.b64  	%rd1380, %rd1379, %rd1377;
	and.b64  	%rd1546, %rd1380, %rd273;
	shl.b64 	%rd1381, %rd275, 1;
	or.b64  	%rd1382, %rd1381, %rd1349;
	and.b64  	%rd1383, %rd274, %rd1546;
	shl.b64 	%rd1384, %rd1383, 1;
	and.b64  	%rd1385, %rd1384, %rd1382;
	and.b64  	%rd1545, %rd1385, %rd274;
	shl.b64 	%rd1386, %rd276, 1;
	or.b64  	%rd1387, %rd1386, %rd1349;
	and.b64  	%rd1388, %rd275, %rd1545;
	shl.b64 	%rd1389, %rd1388, 1;
	and.b64  	%rd1390, %rd1389, %rd1387;
	and.b64  	%rd1544, %rd1390, %rd275;
	shl.b64 	%rd1391, %rd277, 1;
	or.b64  	%rd1392, %rd1391, %rd1349;
	and.b64  	%rd1393, %rd276, %rd1544;
	shl.b64 	%rd1394, %rd1393, 1;
	and.b64  	%rd1395, %rd1394, %rd1392;
	and.b64  	%rd1523, %rd1395, %rd276;
	and.b64  	%rd1396, %rd104, %rd1523;
	setp.ne.s64 	%p57, %rd1396, 0;
	@%p57 bra 	$L__BB19_80;
	ld.volatile.global.u32 	%r190, [match_count];
	setp.ge.u32 	%p58, %r190, %r25;
	@%p58 bra 	$L__BB19_80;
	add.s32 	%r191, %r244, %r5;
	shl.b32 	%r192, %r191, 4;
	or.b32  	%r46, %r192, 15;
	setp.gt.u32 	%p59, %r46, %r26;
	@%p59 bra 	$L__BB19_80;
	atom.global.add.u32 	%r193, [match_count], 1;
	mul.wide.u32 	%rd1397, %r193, 4;
	add.s64 	%rd1398, %rd105, %rd1397;
	st.global.u32 	[%rd1398], %r46;
$L__BB19_80:
	add.s32 	%r244, %r244, 1;
	setp.eq.s32 	%p60, %r244, 256;
	@%p60 bra 	$L__BB19_81;
	bra.uni 	$L__BB19_16;
$L__BB19_81:
	setp.eq.s32 	%p61, %r6, 1;
	mov.b32 	%r250, 0;
	@%p61 bra 	$L__BB19_93;
	mov.u32 	%r196, %ntid.x;
	add.s32 	%r27, %r196, -1;
	ld.const.u64 	%rd116, [test_bit_64];
	ld.const.u32 	%r28, [character_count];
	ld.const.u64 	%rd1399, [match];
	cvta.to.global.u64 	%rd117, %rd1399;
	mov.b32 	%r245, 0;
	ld.const.u32 	%r216, [overlapping_scodon_count];
	add.s32 	%r250, %r216, -1;
$L__BB19_83:
	setp.ne.s32 	%p62, %r3, %r27;
	@%p62 bra 	$L__BB19_85;
	shl.b32 	%r202, %r245, 7;
	add.s32 	%r203, %r2, %r202;
	add.s32 	%r204, %r203, 32768;
	mul.wide.u32 	%rd1400, %r204, 4;
	add.s64 	%rd1401, %rd43, %rd1400;
	ld.global.u32 	%r246, [%rd1401];
	bra.uni 	$L__BB19_86;
$L__BB19_85:
	shl.b32 	%r197, %r3, 2;
	mov.u32 	%r198, scodon_header;
	add.s32 	%r199, %r198, %r197;
	shl.b32 	%r200, %r245, 9;
	add.s32 	%r201, %r199, %r200;
	ld.shared.u32 	%r246, [%r201+4];
$L__BB19_86:
	shl.b32 	%r207, %r245, 4;
	shl.b32 	%r208, %r1, 19;
	shl.b32 	%r209, %r3, 12;
	add.s32 	%r210, %r208, %r209;
	add.s32 	%r248, %r210, %r207;
	mov.b32 	%r249, 4096;
	mov.b32 	%r247, 0;
$L__BB19_87:
	mov.u64 	%rd307, %rd1552;
	mov.u64 	%rd306, %rd1551;
	mov.u64 	%rd305, %rd1550;
	mov.u64 	%rd304, %rd1549;
	mov.u64 	%rd303, %rd1548;
	mov.u64 	%rd302, %rd1547;
	mov.u64 	%rd301, %rd1546;
	mov.u64 	%rd300, %rd1545;
	mov.u64 	%rd299, %rd1544;
	shr.u32 	%r211, %r246, %r247;
	shl.b32 	%r212, %r211, 3;
	cvt.u64.u32 	%rd1402, %r212;
	and.b64  	%rd1403, %rd1402, 24;
	mov.u64 	%rd1404, mask_array_64;
	add.s64 	%rd1405, %rd1404, %rd1403;
	ld.const.u64 	%rd1406, [%rd1405];
	shl.b64 	%rd1407, %rd307, 1;
	or.b64  	%rd1552, %rd1407, %rd1406;
	shl.b64 	%rd1408, %rd306, 1;
	or.b64  	%rd1409, %rd1408, %rd1406;
	and.b64  	%rd1410, %rd307, %rd1552;
	shl.b64 	%rd1411, %rd1410, 1;
	and.b64  	%rd1412, %rd1411, %rd1409;
	and.b64  	%rd1551, %rd1412, %rd307;
	shl.b64 	%rd1413, %rd305, 1;
	or.b64  	%rd1414, %rd1413, %rd1406;
	and.b64  	%rd1415, %rd306, %rd1551;
	shl.b64 	%rd1416, %rd1415, 1;
	and.b64  	%rd1417, %rd1416, %rd1414;
	and.b64  	%rd1550, %rd1417, %rd306;
	shl.b64 	%rd1418, %rd304, 1;
	or.b64  	%rd1419, %rd1418, %rd1406;
	and.b64  	%rd1420, %rd305, %rd1550;
	shl.b64 	%rd1421, %rd1420, 1;
	and.b64  	%rd1422, %rd1421, %rd1419;
	and.b64  	%rd1549, %rd1422, %rd305;
	shl.b64 	%rd1423, %rd303, 1;
	or.b64  	%rd1424, %rd1423, %rd1406;
	and.b64  	%rd1425, %rd304, %rd1549;
	shl.b64 	%rd1426, %rd1425, 1;
	and.b64  	%rd1427, %rd1426, %rd1424;
	and.b64  	%rd1548, %rd1427, %rd304;
	shl.b64 	%rd1428, %rd302, 1;
	or.b64  	%rd1429, %rd1428, %rd1406;
	and.b64  	%rd1430, %rd303, %rd1548;
	shl.b64 	%rd1431, %rd1430, 1;
	and.b64  	%rd1432, %rd1431, %rd1429;
	and.b64  	%rd1547, %rd1432, %rd303;
	shl.b64 	%rd1433, %rd301, 1;
	or.b64  	%rd1434, %rd1433, %rd1406;
	and.b64  	%rd1435, %rd302, %rd1547;
	shl.b64 	%rd1436, %rd1435, 1;
	and.b64  	%rd1437, %rd1436, %rd1434;
	and.b64  	%rd1546, %rd1437, %rd302;
	shl.b64 	%rd1438, %rd300, 1;
	or.b64  	%rd1439, %rd1438, %rd1406;
	and.b64  	%rd1440, %rd301, %rd1546;
	shl.b64 	%rd1441, %rd1440, 1;
	and.b64  	%rd1442, %rd1441, %rd1439;
	and.b64  	%rd1545, %rd1442, %rd301;
	shl.b64 	%rd1443, %rd299, 1;
	or.b64  	%rd1444, %rd1443, %rd1406;
	and.b64  	%rd1445, %rd300, %rd1545;
	shl.b64 	%rd1446, %rd1445, 1;
	and.b64  	%rd1447, %rd1446, %rd1444;
	and.b64  	%rd1544, %rd1447, %rd300;
	shl.b64 	%rd1448, %rd1523, 1;
	or.b64  	%rd1449, %rd1448, %rd1406;
	and.b64  	%rd1450, %rd299, %rd1544;
	shl.b64 	%rd1451, %rd1450, 1;
	and.b64  	%rd1452, %rd1451, %rd1449;
	and.b64  	%rd1523, %rd1452, %rd299;
	and.b64  	%rd1453, %rd116, %rd1523;
	setp.ne.s64 	%p63, %rd1453, 0;
	@%p63 bra 	$L__BB19_91;
	ld.volatile.global.u32 	%r213, [match_count];
	ld.const.u32 	%r214, [max_match_count];
	setp.ge.u32 	%p64, %r213, %r214;
	@%p64 bra 	$L__BB19_91;
	add.s32 	%r56, %r248, 4096;
	setp.gt.u32 	%p65, %r56, %r28;
	@%p65 bra 	$L__BB19_91;
	atom.global.add.u32 	%r215, [match_count], 1;
	mul.wide.u32 	%rd1454, %r215, 4;
	add.s64 	%rd1455, %rd117, %rd1454;
	st.global.u32 	[%rd1455], %r56;
$L__BB19_91:
	add.s32 	%r249, %r249, 1;
	add.s32 	%r248, %r248, 1;
	add.s32 	%r247, %r247, 2;
	setp.ne.s32 	%p66, %r249, 4112;
	@%p66 bra 	$L__BB19_87;
	add.s32 	%r245, %r245, 1;
	setp.ne.s32 	%p67, %r245, %r250;
	@%p67 bra 	$L__BB19_83;
$L__BB19_93:
	mov.u32 	%r217, %ntid.x;
	add.s32 	%r218, %r217, -1;
	setp.ne.s32 	%p68, %r3, %r218;
	@%p68 bra 	$L__BB19_95;
	shl.b32 	%r224, %r250, 7;
	add.s32 	%r225, %r2, %r224;
	add.s32 	%r226, %r225, 32768;
	mul.wide.u32 	%rd1456, %r226, 4;
	add.s64 	%rd1457, %rd43, %rd1456;
	ld.global.u32 	%r251, [%rd1457];
	bra.uni 	$L__BB19_96;
$L__BB19_95:
	shl.b32 	%r219, %r250, 9;
	mov.u32 	%r220, scodon_header;
	add.s32 	%r221, %r220, %r219;
	shl.b32 	%r222, %r3, 2;
	add.s32 	%r223, %r221, %r222;
	ld.shared.u32 	%r251, [%r223+4];
$L__BB19_96:
	setp.eq.s32 	%p69, %r15, %r16;
	@%p69 bra 	$L__BB19_103;
	ld.const.u64 	%rd328, [test_bit_64];
	ld.const.u32 	%r66, [max_match_count];
	ld.const.u32 	%r67, [character_count];
	ld.const.u64 	%rd1458, [match];
	cvta.to.global.u64 	%rd329, %rd1458;
	sub.s32 	%r228, %r15, %r16;
	max.u32 	%r229, %r228, 1;
	neg.s32 	%r254, %r229;
	shl.b32 	%r230, %r1, 19;
	shl.b32 	%r231, %r3, 12;
	add.s32 	%r232, %r230, %r231;
	shl.b32 	%r233, %r250, 4;
	add.s32 	%r253, %r232, %r233;
	mov.b32 	%r252, 0;
	mov.u64 	%rd1461, mask_array_64;
$L__BB19_98:
	mov.u64 	%rd339, %rd1552;
	mov.u64 	%rd338, %rd1551;
	mov.u64 	%rd337, %rd1550;
	mov.u64 	%rd336, %rd1549;
	mov.u64 	%rd335, %rd1548;
	mov.u64 	%rd334, %rd1547;
	mov.u64 	%rd333, %rd1546;
	mov.u64 	%rd332, %rd1545;
	mov.u64 	%rd331, %rd1544;
	shr.u32 	%r234, %r251, %r252;
	shl.b32 	%r235, %r234, 3;
	cvt.u64.u32 	%rd1459, %r235;
	and.b64  	%rd1460, %rd1459, 24;
	add.s64 	%rd1462, %rd1461, %rd1460;
	ld.const.u64 	%rd1463, [%rd1462];
	shl.b64 	%rd1464, %rd339, 1;
	or.b64  	%rd1552, %rd1464, %rd1463;
	shl.b64 	%rd1465, %rd338, 1;
	or.b64  	%rd1466, %rd1465, %rd1463;
	and.b64  	%rd1467, %rd339, %rd1552;
	shl.b64 	%rd1468, %rd1467, 1;
	and.b64  	%rd1469, %rd1468, %rd1466;
	and.b64  	%rd1551, %rd1469, %rd339;
	shl.b64 	%rd1470, %rd337, 1;
	or.b64  	%rd1471, %rd1470, %rd1463;
	and.b64  	%rd1472, %rd338, %rd1551;
	shl.b64 	%rd1473, %rd1472, 1;
	and.b64  	%rd1474, %rd1473, %rd1471;
	and.b64  	%rd1550, %rd1474, %rd338;
	shl.b64 	%rd1475, %rd336, 1;
	or.b64  	%rd1476, %rd1475, %rd1463;
	and.b64  	%rd1477, %rd337, %rd1550;
	shl.b64 	%rd1478, %rd1477, 1;
	and.b64  	%rd1479, %rd1478, %rd1476;
	and.b64  	%rd1549, %rd1479, %rd337;
	shl.b64 	%rd1480, %rd335, 1;
	or.b64  	%rd1481, %rd1480, %rd1463;
	and.b64  	%rd1482, %rd336, %rd1549;
	shl.b64 	%rd1483, %rd1482, 1;
	and.b64  	%rd1484, %rd1483, %rd1481;
	and.b64  	%rd1548, %rd1484, %rd336;
	shl.b64 	%rd1485, %rd334, 1;
	or.b64  	%rd1486, %rd1485, %rd1463;
	and.b64  	%rd1487, %rd335, %rd1548;
	shl.b64 	%rd1488, %rd1487, 1;
	and.b64  	%rd1489, %rd1488, %rd1486;
	and.b64  	%rd1547, %rd1489, %rd335;
	shl.b64 	%rd1490, %rd333, 1;
	or.b64  	%rd1491, %rd1490, %rd1463;
	and.b64  	%rd1492, %rd334, %rd1547;
	shl.b64 	%rd1493, %rd1492, 1;
	and.b64  	%rd1494, %rd1493, %rd1491;
	and.b64  	%rd1546, %rd1494, %rd334;
	shl.b64 	%rd1495, %rd332, 1;
	or.b64  	%rd1496, %rd1495, %rd1463;
	and.b64  	%rd1497, %rd333, %rd1546;
	shl.b64 	%rd1498, %rd1497, 1;
	and.b64  	%rd1499, %rd1498, %rd1496;
	and.b64  	%rd1545, %rd1499, %rd333;
	shl.b64 	%rd1500, %rd331, 1;
	or.b64  	%rd1501, %rd1500, %rd1463;
	and.b64  	%rd1502, %rd332, %rd1545;
	shl.b64 	%rd1503, %rd1502, 1;
	and.b64  	%rd1504, %rd1503, %rd1501;
	and.b64  	%rd1544, %rd1504, %rd332;
	shl.b64 	%rd1505, %rd1523, 1;
	or.b64  	%rd1506, %rd1505, %rd1463;
	and.b64  	%rd1507, %rd331, %rd1544;
	shl.b64 	%rd1508, %rd1507, 1;
	and.b64  	%rd1509, %rd1508, %rd1506;
	and.b64  	%rd1523, %rd1509, %rd331;
	and.b64  	%rd1510, %rd328, %rd1523;
	setp.ne.s64 	%p70, %rd1510, 0;
	@%p70 bra 	$L__BB19_102;
	ld.volatile.global.u32 	%r236, [match_count];
	setp.ge.u32 	%p71, %r236, %r66;
	@%p71 bra 	$L__BB19_102;
	add.s32 	%r73, %r253, 4096;
	setp.gt.u32 	%p72, %r73, %r67;
	@%p72 bra 	$L__BB19_102;
	atom.global.add.u32 	%r237, [match_count], 1;
	mul.wide.u32 	%rd1511, %r237, 4;
	add.s64 	%rd1512, %rd329, %rd1511;
	st.global.u32 	[%rd1512], %r73;
$L__BB19_102:
	add.s32 	%r254, %r254, 1;
	setp.ne.s32 	%p73, %r254, 0;
	add.s32 	%r253, %r253, 1;
	add.s32 	%r252, %r252, 2;
	@%p73 bra 	$L__BB19_98;
$L__BB19_103:
	ret;

}


// ===== COMPILED SASS (sm_100) =====

	.target	sm_100

	.elftype	@"ET_EXEC"


//--------------------- .note.nv.tkinfo           --------------------------
	.section	.note.nv.tkinfo,"",@"SHT_NOTE"
	.sectionflags	@"SHF_NOTE_NV_TKINFO"
	.tkinfo
        /*0018*/ 	.word	0x00000002
        /*0030*/ 	.string	""
        /*0030*/ 	.string	"ptxas"
        /*0030*/ 	.string	"Cuda compilation tools, release 13.0, V13.0.88"
        /*0030*/ 	.string	"Build cuda_13.0.r13.0/compiler.36424714_0"
        /*0030*/ 	.string	"-arch sm_100 -m 64 "



//--------------------- .note.nv.cuinfo           --------------------------
	.section	.note.nv.cuinfo,"",@"SHT_NOTE"
	.sectionflags	@"SHF_NOTE_NV_CUINFO"
        /*0018*/ 	.short	0x0002
        /*001a*/ 	.short	0x0064
        /*001c*/ 	.short	0x0082
	.zero		2


//--------------------- .nv.info                  --------------------------
	.section	.nv.info,"",@"SHT_CUDA_INFO"
	.align	4


	//----- nvinfo : EIATTR_REGCOUNT
	.align		4
        /*0000*/ 	.byte	0x04, 0x2f
        /*0002*/ 	.short	(.L_12 - .L_11)
	.align		4
.L_11:
        /*0004*/ 	.word	index@(_Z15agrepKernel32K0v)
        /*0008*/ 	.word	0x00000020


	//----- nvinfo : EIATTR_FRAME_SIZE
	.align		4
.L_12:
        /*000c*/ 	.byte	0x04, 0x11
        /*000e*/ 	.short	(.L_14 - .L_13)
	.align		4
.L_13:
        /*0010*/ 	.word	index@(_Z15agrepKernel32K0v)
        /*0014*/ 	.word	0x00000000


	//----- nvinfo : EIATTR_REGCOUNT
	.align		4
.L_14:
        /*0018*/ 	.byte	0x04, 0x2f
        /*001a*/ 	.short	(.L_16 - .L_15)
	.align		4
.L_15:
        /*001c*/ 	.word	index@(_Z15agrepKernel32K1v)
        /*0020*/ 	.word	0x00000020


	//----- nvinfo : EIATTR_FRAME_SIZE
	.align		4
.L_16:
        /*0024*/ 	.byte	0x04, 0x11
        /*0026*/ 	.short	(.L_18 - .L_17)
	.align		4
.L_17:
        /*0028*/ 	.word	index@(_Z15agrepKernel32K1v)
        /*002c*/ 	.word	0x00000000


	//----- nvinfo : EIATTR_REGCOUNT
	.align		4
.L_18:
        /*0030*/ 	.byte	0x04, 0x2f
        /*0032*/ 	.short	(.L_20 - .L_19)
	.align		4
.L_19:
        /*0034*/ 	.word	index@(_Z15agrepKernel32K2v)
        /*0038*/ 	.word	0x00000020


	//----- nvinfo : EIATTR_FRAME_SIZE
	.align		4
.L_20:
        /*003c*/ 	.byte	0x04, 0x11
        /*003e*/ 	.short	(.L_22 - .L_21)
	.align		4
.L_21:
        /*0040*/ 	.word	index@(_Z15agrepKernel32K2v)
        /*0044*/ 	.word	0x00000000


	//----- nvinfo : EIATTR_REGCOUNT
	.align		4
.L_22:
        /*0048*/ 	.byte	0x04, 0x2f
        /*004a*/ 	.short	(.L_24 - .L_23)
	.align		4
.L_23:
        /*004c*/ 	.word	index@(_Z15agrepKernel32K3v)
        /*0050*/ 	.word	0x0000001f


	//----- nvinfo : EIATTR_FRAME_SIZE
	.align		4
.L_24:
        /*0054*/ 	.byte	0x04, 0x11
        /*0056*/ 	.short	(.L_26 - .L_25)
	.align		4
.L_25:
        /*0058*/ 	.word	index@(_Z15agrepKernel32K3v)
        /*005c*/ 	.word	0x00000000


	//----- nvinfo : EIATTR_REGCOUNT
	.align		4
.L_26:
        /*0060*/ 	.byte	0x04, 0x2f
        /*0062*/ 	.short	(.L_28 - .L_27)
	.align		4
.L_27:
        /*0064*/ 	.word	index@(_Z15agrepKernel32K4v)
        /*0068*/ 	.word	0x0000001f


	//----- nvinfo : EIATTR_FRAME_SIZE
	.align		4
.L_28:
        /*006c*/ 	.byte	0x04, 0x11
        /*006e*/ 	.short	(.L_30 - .L_29)
	.align		4
.L_29:
        /*0070*/ 	.word	index@(_Z15agrepKernel32K4v)
        /*0074*/ 	.word	0x00000000


	//----- nvinfo : EIATTR_REGCOUNT
	.align		4
.L_30:
        /*0078*/ 	.byte	0x04, 0x2f
        /*007a*/ 	.short	(.L_32 - .L_31)
	.align		4
.L_31:
        /*007c*/ 	.word	index@(_Z15agrepKernel32K5v)
        /*0080*/ 	.word	0x0000001f


	//----- nvinfo : EIATTR_FRAME_SIZE
	.align		4
.L_32:
        /*0084*/ 	.byte	0x04, 0x11
        /*0086*/ 	.short	(.L_34 - .L_33)
	.align		4
.L_33:
        /*0088*/ 	.word	index@(_Z15agrepKernel32K5v)
        /*008c*/ 	.word	0x00000000


	//----- nvinfo : EIATTR_REGCOUNT
	.align		4
.L_34:
        /*0090*/ 	.byte	0x04, 0x2f
        /*0092*/ 	.short	(.L_36 - .L_35)
	.align		4
.L_35:
        /*0094*/ 	.word	index@(_Z15agrepKernel32K6v)
        /*0098*/ 	.word	0x0000001f


	//----- nvinfo : EIATTR_FRAME_SIZE
	.align		4
.L_36:
        /*009c*/ 	.byte	0x04, 0x11
        /*009e*/ 	.short	(.L_38 - .L_37)
	.align		4
.L_37:
        /*00a0*/ 	.word	index@(_Z15agrepKernel32K6v)
        /*00a4*/ 	.word	0x00000000


	//----- nvinfo : EIATTR_REGCOUNT
	.align		4
.L_38:
        /*00a8*/ 	.byte	0x04, 0x2f
        /*00aa*/ 	.short	(.L_40 - .L_39)
	.align		4
.L_39:
        /*00ac*/ 	.word	index@(_Z15agrepKernel32K7v)
        /*00b0*/ 	.word	0x0000001e


	//----- nvinfo : EIATTR_FRAME_SIZE
	.align		4
.L_40:
        /*00b4*/ 	.byte	0x04, 0x11
        /*00b6*/ 	.short	(.L_42 - .L_41)
	.align		4
.L_41:
        /*00b8*/ 	.word	index@(_Z15agrepKernel32K7v)
        /*00bc*/ 	.word	0x00000000


	//----- nvinfo : EIATTR_REGCOUNT
	.align		4
.L_42:
        /*00c0*/ 	.byte	0x04, 0x2f
        /*00c2*/ 	.short	(.L_44 - .L_43)
	.align		4
.L_43:
        /*00c4*/ 	.word	index@(_Z15agrepKernel32K8v)
        /*00c8*/ 	.word	0x00000020


	//----- nvinfo : EIATTR_FRAME_SIZE
	.align		4
.L_44:
        /*00cc*/ 	.byte	0x04, 0x11
        /*00ce*/ 	.short	(.L_46 - .L_45)
	.align		4
.L_45:
        /*00d0*/ 	.word	index@(_Z15agrepKernel32K8v)
        /*00d4*/ 	.word	0x00000000


	//----- nvinfo : EIATTR_REGCOUNT
	.align		4
.L_46:
        /*00d8*/ 	.byte	0x04, 0x2f
        /*00da*/ 	.short	(.L_48 - .L_47)
	.align		4
.L_47:
        /*00dc*/ 	.word	index@(_Z15agrepKernel32K9v)
        /*00e0*/ 	.word	0x00000020


	//----- nvinfo : EIATTR_FRAME_SIZE
	.align		4
.L_48:
        /*00e4*/ 	.byte	0x04, 0x11
        /*00e6*/ 	.short	(.L_50 - .L_49)
	.align		4
.L_49:
        /*00e8*/ 	.word	index@(_Z15agrepKernel32K9v)
        /*00ec*/ 	.word	0x00000000


	//----- nvinfo : EIATTR_REGCOUNT
	.align		4
.L_50:
        /*00f0*/ 	.byte	0x04, 0x2f
        /*00f2*/ 	.short	(.L_52 - .L_51)
	.align		4
.L_51:
        /*00f4*/ 	.word	index@(_Z15agrepKernel64K0v)
        /*00f8*/ 	.word	0x00000020


	//----- nvinfo : EIATTR_FRAME_SIZE
	.align		4
.L_52:
        /*00fc*/ 	.byte	0x04, 0x11
        /*00fe*/ 	.short	(.L_54 - .L_53)
	.align		4
.L_53:
        /*0100*/ 	.word	index@(_Z15agrepKernel64K0v)
        /*0104*/ 	.word	0x00000000


	//----- nvinfo : EIATTR_REGCOUNT
	.align		4
.L_54:
        /*0108*/ 	.byte	0x04, 0x2f
        /*010a*/ 	.short	(.L_56 - .L_55)
	.align		4
.L_55:
        /*010c*/ 	.word	index@(_Z15agrepKernel64K1v)
        /*0110*/ 	.word	0x00000020


	//----- nvinfo : EIATTR_FRAME_SIZE
	.align		4
.L_56:
        /*0114*/ 	.byte	0x04, 0x11
        /*0116*/ 	.short	(.L_58 - .L_57)
	.align		4
.L_57:
        /*0118*/ 	.word	index@(_Z15agrepKernel64K1v)
        /*011c*/ 	.word	0x00000000


	//----- nvinfo : EIATTR_REGCOUNT
	.align		4
.L_58:
        /*0120*/ 	.byte	0x04, 0x2f
        /*0122*/ 	.short	(.L_60 - .L_59)
	.align		4
.L_59:
        /*0124*/ 	.word	index@(_Z15agrepKernel64K2v)
        /*0128*/ 	.word	0x00000020


	//----- nvinfo : EIATTR_FRAME_SIZE
	.align		4
.L_60:
        /*012c*/ 	.byte	0x04, 0x11
        /*012e*/ 	.short	(.L_62 - .L_61)
	.align		4
.L_61:
        /*0130*/ 	.word	index@(_Z15agrepKernel64K2v)
        /*0134*/ 	.word	0x00000000


	//----- nvinfo : EIATTR_REGCOUNT
	.align		4
.L_62:
        /*0138*/ 	.byte	0x04, 0x2f
        /*013a*/ 	.short	(.L_64 - .L_63)
	.align		4
.L_63:
        /*013c*/ 	.word	index@(_Z15agrepKernel64K3v)
        /*0140*/ 	.word	0x00000020


	//----- nvinfo : EIATTR_FRAME_SIZE
	.align		4
.L_64:
        /*0144*/ 	.byte	0x04, 0x11
        /*0146*/ 	.short	(.L_66 - .L_65)
	.align		4
.L_65:
        /*0148*/ 	.word	index@(_Z15agrepKernel64K3v)
        /*014c*/ 	.word	0x00000000


	//----- nvinfo : EIATTR_REGCOUNT
	.align		4
.L_66:
        /*0150*/ 	.byte	0x04, 0x2f
        /*0152*/ 	.short	(.L_68 - .L_67)
	.align		4
.L_67:
        /*0154*/ 	.word	index@(_Z15agrepKernel64K4v)
        /*0158*/ 	.word	0x00000020


	//----- nvinfo : EIATTR_FRAME_SIZE
	.align		4
.L_68:
        /*015c*/ 	.byte	0x04, 0x11
        /*015e*/ 	.short	(.L_70 - .L_69)
	.align		4
.L_69:
        /*0160*/ 	.word	index@(_Z15agrepKernel64K4v)
        /*0164*/ 	.word	0x00000000


	//----- nvinfo : EIATTR_REGCOUNT
	.align		4
.L_70:
        /*0168*/ 	.byte	0x04, 0x2f
        /*016a*/ 	.short	(.L_72 - .L_71)
	.align		4
.L_71:
        /*016c*/ 	.word	index@(_Z15agrepKernel64K5v)
        /*0170*/ 	.word	0x00000024


	//----- nvinfo : EIATTR_FRAME_SIZE
	.align		4
.L_72:
        /*0174*/ 	.byte	0x04, 0x11
        /*0176*/ 	.short	(.L_74 - .L_73)
	.align		4
.L_73:
        /*0178*/ 	.word	index@(_Z15agrepKernel64K5v)
        /*017c*/ 	.word	0x00000000


	//----- nvinfo : EIATTR_REGCOUNT
	.align		4
.L_74:
        /*0180*/ 	.byte	0x04, 0x2f
        /*0182*/ 	.short	(.L_76 - .L_75)
	.align		4
.L_75:
        /*0184*/ 	.word	index@(_Z15agrepKernel64K6v)
        /*0188*/ 	.word	0x00000026


	//----- nvinfo : EIATTR_FRAME_SIZE
	.align		4
.L_76:
        /*018c*/ 	.byte	0x04, 0x11
        /*018e*/ 	.short	(.L_78 - .L_77)
	.align		4
.L_77:
        /*0190*/ 	.word	index@(_Z15agrepKernel64K6v)
        /*0194*/ 	.word	0x00000000


	//----- nvinfo : EIATTR_REGCOUNT
	.align		4
.L_78:
        /*0198*/ 	.byte	0x04, 0x2f
        /*019a*/ 	.short	(.L_80 - .L_79)
	.align		4
.L_79:
        /*019c*/ 	.word	index@(_Z15agrepKernel64K7v)
        /*01a0*/ 	.word	0x00000028


	//----- nvinfo : EIATTR_FRAME_SIZE
	.align		4
.L_80:
        /*01a4*/ 	.byte	0x04, 0x11
        /*01a6*/ 	.short	(.L_82 - .L_81)
	.align		4
.L_81:
        /*01a8*/ 	.word	index@(_Z15agrepKernel64K7v)
        /*01ac*/ 	.word	0x00000000


	//----- nvinfo : EIATTR_REGCOUNT
	.align		4
.L_82:
        /*01b0*/ 	.byte	0x04, 0x2f
        /*01b2*/ 	.short	(.L_84 - .L_83)
	.align		4
.L_83:
        /*01b4*/ 	.word	index@(_Z15agrepKernel64K8v)
        /*01b8*/ 	.word	0x0000002e


	//----- nvinfo : EIATTR_FRAME_SIZE
	.align		4
.L_84:
        /*01bc*/ 	.byte	0x04, 0x11
        /*01be*/ 	.short	(.L_86 - .L_85)
	.align		4
.L_85:
        /*01c0*/ 	.word	index@(_Z15agrepKernel64K8v)
        /*01c4*/ 	.word	0x00000000


	//----- nvinfo : EIATTR_REGCOUNT
	.align		4
.L_86:
        /*01c8*/ 	.byte	0x04, 0x2f
        /*01ca*/ 	.short	(.L_88 - .L_87)
	.align		4
.L_87:
        /*01cc*/ 	.word	index@(_Z15agrepKernel64K9v)
        /*01d0*/ 	.word	0x00000034


	//----- nvinfo : EIATTR_FRAME_SIZE
	.align		4
.L_88:
        /*01d4*/ 	.byte	0x04, 0x11
        /*01d6*/ 	.short	(.L_90 - .L_89)
	.align		4
.L_89:
        /*01d8*/ 	.word	index@(_Z15agrepKernel64K9v)
        /*01dc*/ 	.word	0x00000000


	//----- nvinfo : EIATTR_MIN_STACK_SIZE
	.align		4
.L_90:
        /*01e0*/ 	.byte	0x04, 0x12
        /*01e2*/ 	.short	(.L_92 - .L_91)
	.align		4
.L_91:
        /*01e4*/ 	.word	index@(_Z15agrepKernel64K9v)
        /*01e8*/ 	.word	0x00000000


	//----- nvinfo : EIATTR_MIN_STACK_SIZE
	.align		4
.L_92:
        /*01ec*/ 	.byte	0x04, 0x12
        /*01ee*/ 	.short	(.L_94 - .L_93)
	.align		4
.L_93:
        /*01f0*/ 	.word	index@(_Z15agrepKernel64K8v)
        /*01f4*/ 	.word	0x00000000


	//----- nvinfo : EIATTR_MIN_STACK_SIZE
	.align		4
.L_94:
        /*01f8*/ 	.byte	0x04, 0x12
        /*01fa*/ 	.short	(.L_96 - .L_95)
	.align		4
.L_95:
        /*01fc*/ 	.word	index@(_Z15agrepKernel64K7v)
        /*0200*/ 	.word	0x00000000


	//----- nvinfo : EIATTR_MIN_STACK_SIZE
	.align		4
.L_96:
        /*0204*/ 	.byte	0x04, 0x12
        /*0206*/ 	.short	(.L_98 - .L_97)
	.align		4
.L_97:
        /*0208*/ 	.word	index@(_Z15agrepKernel64K6v)
        /*020c*/ 	.word	0x00000000


	//----- nvinfo : EIATTR_MIN_STACK_SIZE
	.align		4
.L_98:
        /*0210*/ 	.byte	0x04, 0x12
        /*0212*/ 	.short	(.L_100 - .L_99)
	.align		4
.L_99:
        /*0214*/ 	.word	index@(_Z15agrepKernel64K5v)
        /*0218*/ 	.word	0x00000000


	//----- nvinfo : EIATTR_MIN_STACK_SIZE
	.align		4
.L_100:
        /*021c*/ 	.byte	0x04, 0x12
        /*021e*/ 	.short	(.L_102 - .L_101)
	.align		4
.L_101:
        /*0220*/ 	.word	index@(_Z15agrepKernel64K4v)
        /*0224*/ 	.word	0x00000000


	//----- nvinfo : EIATTR_MIN_STACK_SIZE
	.align		4
.L_102:
        /*0228*/ 	.byte	0x04, 0x12
        /*022a*/ 	.short	(.L_104 - .L_103)
	.align		4
.L_103:
        /*022c*/ 	.word	index@(_Z15agrepKernel64K3v)
        /*0230*/ 	.word	0x00000000


	//----- nvinfo : EIATTR_MIN_STACK_SIZE
	.align		4
.L_104:
        /*0234*/ 	.byte	0x04, 0x12
        /*0236*/ 	.short	(.L_106 - .L_105)
	.align		4
.L_105:
        /*0238*/ 	.word	index@(_Z15agrepKernel64K2v)
        /*023c*/ 	.word	0x00000000


	//----- nvinfo : EIATTR_MIN_STACK_SIZE
	.align		4
.L_106:
        /*0240*/ 	.byte	0x04, 0x12
        /*0242*/ 	.short	(.L_108 - .L_107)
	.align		4
.L_107:
        /*0244*/ 	.word	index@(_Z15agrepKernel64K1v)
        /*0248*/ 	.word	0x00000000


	//----- nvinfo : EIATTR_MIN_STACK_SIZE
	.align		4
.L_108:
        /*024c*/ 	.byte	0x04, 0x12
        /*024e*/ 	.short	(.L_110 - .L_109)
	.align		4
.L_109:
        /*0250*/ 	.word	index@(_Z15agrepKernel64K0v)
        /*0254*/ 	.word	0x00000000


	//----- nvinfo : EIATTR_MIN_STACK_SIZE
	.align		4
.L_110:
        /*0258*/ 	.byte	0x04, 0x12
        /*025a*/ 	.short	(.L_112 - .L_111)
	.align		4
.L_111:
        /*025c*/ 	.word	index@(_Z15agrepKernel32K9v)
        /*0260*/ 	.word	0x00000000


	//----- nvinfo : EIATTR_MIN_STACK_SIZE
	.align		4
.L_112:
        /*0264*/ 	.byte	0x04, 0x12
        /*0266*/ 	.short	(.L_114 - .L_113)
	.align		4
.L_113:
        /*0268*/ 	.word	index@(_Z15agrepKernel32K8v)
        /*026c*/ 	.word	0x00000000


	//----- nvinfo : EIATTR_MIN_STACK_SIZE
	.align		4
.L_114:
        /*0270*/ 	.byte	0x04, 0x12
        /*0272*/ 	.short	(.L_116 - .L_115)
	.align		4
.L_115:
        /*0274*/ 	.word	index@(_Z15agrepKernel32K7v)
        /*0278*/ 	.word	0x00000000


	//----- nvinfo : EIATTR_MIN_STACK_SIZE
	.align		4
.L_116:
        /*027c*/ 	.byte	0x04, 0x12
        /*027e*/ 	.short	(.L_118 - .L_117)
	.align		4
.L_117:
        /*0280*/ 	.word	index@(_Z15agrepKernel32K6v)
        /*0284*/ 	.word	0x00000000


	//----- nvinfo : EIATTR_MIN_STACK_SIZE
	.align		4
.L_118:
        /*0288*/ 	.byte	0x04, 0x12
        /*028a*/ 	.short	(.L_120 - .L_119)
	.align		4
.L_119:
        /*028c*/ 	.word	index@(_Z15agrepKernel32K5v)
        /*0290*/ 	.word	0x00000000


	//----- nvinfo : EIATTR_MIN_STACK_SIZE
	.align		4
.L_120:
        /*0294*/ 	.byte	0x04, 0x12
        /*0296*/ 	.short	(.L_122 - .L_121)
	.align		4
.L_121:
        /*0298*/ 	.word	index@(_Z15agrepKernel32K4v)
        /*029c*/ 	.word	0x00000000


	//----- nvinfo : EIATTR_MIN_STACK_SIZE
	.align		4
.L_122:
        /*02a0*/ 	.byte	0x04, 0x12
        /*02a2*/ 	.short	(.L_124 - .L_123)
	.align		4
.L_123:
        /*02a4*/ 	.word	index@(_Z15agrepKernel32K3v)
        /*02a8*/ 	.word	0x00000000


	//----- nvinfo : EIATTR_MIN_STACK_SIZE
	.align		4
.L_124:
        /*02ac*/ 	.byte	0x04, 0x12
        /*02ae*/ 	.short	(.L_126 - .L_125)
	.align		4
.L_125:
        /*02b0*/ 	.word	index@(_Z15agrepKernel32K2v)
        /*02b4*/ 	.word	0x00000000


	//----- nvinfo : EIATTR_MIN_STACK_SIZE
	.align		4
.L_126:
        /*02b8*/ 	.byte	0x04, 0x12
        /*02ba*/ 	.short	(.L_128 - .L_127)
	.align		4
.L_127:
        /*02bc*/ 	.word	index@(_Z15agrepKernel32K1v)
        /*02c0*/ 	.word	0x00000000


	//----- nvinfo : EIATTR_MIN_STACK_SIZE
	.align		4
.L_128:
        /*02c4*/ 	.byte	0x04, 0x12
        /*02c6*/ 	.short	(.L_130 - .L_129)
	.align		4
.L_129:
        /*02c8*/ 	.word	index@(_Z15agrepKernel32K0v)
        /*02cc*/ 	.word	0x00000000
.L_130:


//--------------------- .nv.compat                --------------------------
	.section	.nv.compat,"",@"SHT_CUDA_COMPAT_INFO"
	.align	4
        /*0000*/ 	.byte	0x02, 0x09, 0x00, 0x00, 0x02, 0x02, 0x01, 0x00, 0x02, 0x05, 0x05, 0x00, 0x03, 0x07, 0x01, 0x01
        /*0010*/ 	.byte	0x02, 0x03, 0x00, 0x00, 0x02, 0x06, 0x01, 0x00, 0x04, 0x0b, 0x08, 0x00, 0x09, 0x00, 0x00, 0x00
        /*0020*/ 	.byte	0x00, 0x00, 0x00, 0x00


//--------------------- .nv.info._Z15agrepKernel64K9v --------------------------
	.section	.nv.info._Z15agrepKernel64K9v,"",@"SHT_CUDA_INFO"
	.sectionflags	@""
	.align	4


	//----- nvinfo : EIATTR_CUDA_API_VERSION
	.align		4
        /*0000*/ 	.byte	0x04, 0x37
        /*0002*/ 	.short	(.L_132 - .L_131)
.L_131:
        /*0004*/ 	.word	0x00000082


	//----- nvinfo : EIATTR_SPARSE_MMA_MASK
	.align		4
.L_132:
        /*0008*/ 	.byte	0x03, 0x50
        /*000a*/ 	.short	0x0000


	//----- nvinfo : EIATTR_MAXREG_COUNT
	.align		4
        /*000c*/ 	.byte	0x03, 0x1b
        /*000e*/ 	.short	0x00ff


	//----- nvinfo : EIATTR_NUM_BARRIERS
	.align		4
        /*0010*/ 	.byte	0x02, 0x4c
        /*0012*/ 	.byte	0x01
	.zero		1


	//----- nvinfo : EIATTR_MERCURY_ISA_VERSION
	.align		4
        /*0014*/ 	.byte	0x03, 0x5f
        /*0016*/ 	.short	0x0101


	//----- nvinfo : EIATTR_INT_WARP_WIDE_INSTR_OFFSETS
	.align		4
        /*0018*/ 	.byte	0x04, 0x31
        /*001a*/ 	.short	(.L_134 - .L_133)


	//   ....[0]....
.L_133:
        /*001c*/ 	.word	0x00002fd0


	//   ....[1]....
        /*0020*/ 	.word	0x00003060


	//   ....[2]....
        /*0024*/ 	.word	0x000038d0


	//   ....[3]....
        /*0028*/ 	.word	0x00003960


	//   ....[4]....
        /*002c*/ 	.word	0x000040b0


	//   ....[5]....
        /*0030*/ 	.word	0x00004150


	//   ....[6]....
        /*0034*/ 	.word	0x000048a0


	//   ....[7]....
        /*0038*/ 	.word	0x00004930


	//   ....[8]....
        /*003c*/ 	.word	0x00005080


	//   ....[9]....
        /*0040*/ 	.word	0x00005110


	//   ....[10]....
        /*0044*/ 	.word	0x00005860


	//   ....[11]....
        /*0048*/ 	.word	0x000058f0


	//   ....[12]....
        /*004c*/ 	.word	0x00006040


	//   ....[13]....
        /*0050*/ 	.word	0x000060d0


	//   ....[14]....
        /*0054*/ 	.word	0x00006820


	//   ....[15]....
        /*0058*/ 	.word	0x000068b0


	//   ....[16]....
        /*005c*/ 	.word	0x00007000


	//   ....[17]....
        /*0060*/ 	.word	0x00007090


	//   ....[18]....
        /*0064*/ 	.word	0x000077e0


	//   ....[19]....
        /*0068*/ 	.word	0x00007870


	//   ....[20]....
        /*006c*/ 	.word	0x00007fc0


	//   ....[21]....
        /*0070*/ 	.word	0x00008050


	//   ....[22]....
        /*0074*/ 	.word	0x000087a0


	//   ....[23]....
        /*0078*/ 	.word	0x00008830


	//   ....[24]....
        /*007c*/ 	.word	0x00008f80


	//   ....[25]....
        /*0080*/ 	.word	0x00009010


	//   ....[26]....
        /*0084*/ 	.word	0x00009760


	//   ....[27]....
        /*0088*/ 	.word	0x000097f0


	//   ....[28]....
        /*008c*/ 	.word	0x00009f40


	//   ....[29]....
        /*0090*/ 	.word	0x00009fd0


	//   ....[30]....
        /*0094*/ 	.word	0x0000a720


	//   ....[31]....
        /*0098*/ 	.word	0x0000a7b0


	//   ....[32]....
        /*009c*/ 	.word	0x0000af10


	//   ....[33]....
        /*00a0*/ 	.word	0x0000afa0


	//   ....[34]....
        /*00a4*/ 	.word	0x0000b770


	//   ....[35]....
        /*00a8*/ 	.word	0x0000b800


	//   ....[36]....
        /*00ac*/ 	.word	0x0000bf30


	//   ....[37]....
        /*00b0*/ 	.word	0x0000bfd0


	//   ....[38]....
        /*00b4*/ 	.word	0x0000c700


	//   ....[39]....
        /*00b8*/ 	.word	0x0000c790


	//   ....[40]....
        /*00bc*/ 	.word	0x0000cec0


	//   ....[41]....
        /*00c0*/ 	.word	0x0000cf50


	//   ....[42]....
        /*00c4*/ 	.word	0x0000d680


	//   ....[43]....
        /*00c8*/ 	.word	0x0000d710


	//   ....[44]....
        /*00cc*/ 	.word	0x0000de40


	//   ....[45]....
        /*00d0*/ 	.word	0x0000ded0


	//   ....[46]....
        /*00d4*/ 	.word	0x0000e600


	//   ....[47]....
        /*00d8*/ 	.word	0x0000e690


	//   ....[48]....
        /*00dc*/ 	.word	0x0000edc0


	//   ....[49]....
        /*00e0*/ 	.word	0x0000ee50


	//   ....[50]....
        /*00e4*/ 	.word	0x0000f580


	//   ....[51]....
        /*00e8*/ 	.word	0x0000f610


	//   ....[52]....
        /*00ec*/ 	.word	0x0000fd40


	//   ....[53]....
        /*00f0*/ 	.word	0x0000fdd0


	//   ....[54]....
        /*00f4*/ 	.word	0x00010500


	//   ....[55]....
        /*00f8*/ 	.word	0x00010590


	//   ....[56]....
        /*00fc*/ 	.word	0x00010cc0


	//   ....[57]....
        /*0100*/ 	.word	0x00010d50


	//   ....[58]....
        /*0104*/ 	.word	0x00011480


	//   ....[59]....
        /*0108*/ 	.word	0x00011510


	//   ....[60]....
        /*010c*/ 	.word	0x00011c40


	//   ....[61]....
        /*0110*/ 	.word	0x00011cd0


	//   ....[62]....
        /*0114*/ 	.word	0x00012400


	//   ....[63]....
        /*0118*/ 	.word	0x00012490


	//   ....[64]....
        /*011c*/ 	.word	0x00012bd0


	//   ....[65]....
        /*0120*/ 	.word	0x00012c60


	//   ....[66]....
        /*0124*/ 	.word	0x000136d0


	//   ....[67]....
        /*0128*/ 	.word	0x00013760


	//   ....[68]....
        /*012c*/ 	.word	0x00014240


	//   ....[69]....
        /*0130*/ 	.word	0x000142d0


	//----- nvinfo : EIATTR_VRC_CTA_INIT_COUNT
	.align		4
.L_134:
        /*0134*/ 	.byte	0x02, 0x4a
	.zero		1
	.zero		1


	//----- nvinfo : EIATTR_EXIT_INSTR_OFFSETS
	.align		4
        /*0138*/ 	.byte	0x04, 0x1c
        /*013a*/ 	.short	(.L_136 - .L_135)


	//   ....[0]....
.L_135:
        /*013c*/ 	.word	0x00013980


	//   ....[1]....
        /*0140*/ 	.word	0x00014350


	//----- nvinfo : EIATTR_CRS_STACK_SIZE
	.align		4
.L_136:
        /*0144*/ 	.byte	0x04, 0x1e
        /*0146*/ 	.short	(.L_138 - .L_137)
.L_137:
        /*0148*/ 	.word	0x00000000


	//----- nvinfo : EIATTR_SW_WAR
	.align		4
.L_138:
        /*014c*/ 	.byte	0x04, 0x36
        /*014e*/ 	.short	(.L_140 - .L_139)
.L_139:
        /*0150*/ 	.word	0x00000008
.L_140:


//--------------------- .nv.info._Z15agrepKernel64K8v --------------------------
	.section	.nv.info._Z15agrepKernel64K8v,"",@"SHT_CUDA_INFO"
	.sectionflags	@""
	.align	4


	//----- nvinfo : EIATTR_CUDA_API_VERSION
	.align		4
        /*0000*/ 	.byte	0x04, 0x37
        /*0002*/ 	.short	(.L_142 - .L_141)
.L_141:
        /*0004*/ 	.word	0x00000082


	//----- nvinfo : EIATTR_SPARSE_MMA_MASK
	.align		4
.L_142:
        /*0008*/ 	.byte	0x03, 0x50
        /*000a*/ 	.short	0x0000


	//----- nvinfo : EIATTR_MAXREG_COUNT
	.align		4
        /*000c*/ 	.byte	0x03, 0x1b
        /*000e*/ 	.short	0x00ff


	//----- nvinfo : EIATTR_NUM_BARRIERS
	.align		4
        /*0010*/ 	.byte	0x02, 0x4c
        /*0012*/ 	.byte	0x01
	.zero		1


	//----- nvinfo : EIATTR_MERCURY_ISA_VERSION
	.align		4
        /*0014*/ 	.byte	0x03, 0x5f
        /*0016*/ 	.short	0x0101


	//----- nvinfo : EIATTR_INT_WARP_WIDE_INSTR_OFFSETS
	.align		4
        /*0018*/ 	.byte	0x04, 0x31
        /*001a*/ 	.short	(.L_144 - .L_143)


	//   ....[0]....
.L_143:
        /*001c*/ 	.word	0x00002a90


	//   ....[1]....
        /*0020*/ 	.word	0x00002b20


	//   ....[2]....
        /*0024*/ 	.word	0x00003330


	//   ....[3]....
        /*0028*/ 	.word	0x000033c0


	//   ....[4]....
        /*002c*/ 	.word	0x00003a70


	//   ....[5]....
        /*0030*/ 	.word	0x00003b10


	//   ....[6]....
        /*0034*/ 	.word	0x000041c0


	//   ....[7]....
        /*0038*/ 	.word	0x00004250


	//   ....[8]....
        /*003c*/ 	.word	0x00004900


	//   ....[9]....
        /*0040*/ 	.word	0x00004990


	//   ....[10]....
        /*0044*/ 	.word	0x00005040


	//   ....[11]....
        /*0048*/ 	.word	0x000050d0


	//   ....[12]....
        /*004c*/ 	.word	0x00005780


	//   ....[13]....
        /*0050*/ 	.word	0x00005810


	//   ....[14]....
        /*0054*/ 	.word	0x00005ec0


	//   ....[15]....
        /*0058*/ 	.word	0x00005f50


	//   ....[16]....
        /*005c*/ 	.word	0x00006600


	//   ....[17]....
        /*0060*/ 	.word	0x00006690


	//   ....[18]....
        /*0064*/ 	.word	0x00006d40


	//   ....[19]....
        /*0068*/ 	.word	0x00006dd0


	//   ....[20]....
        /*006c*/ 	.word	0x00007480


	//   ....[21]....
        /*0070*/ 	.word	0x00007510


	//   ....[22]....
        /*0074*/ 	.word	0x00007bc0


	//   ....[23]....
        /*0078*/ 	.word	0x00007c50


	//   ....[24]....
        /*007c*/ 	.word	0x00008300


	//   ....[25]....
        /*0080*/ 	.word	0x00008390


	//   ....[26]....
        /*0084*/ 	.word	0x00008a40


	//   ....[27]....
        /*0088*/ 	.word	0x00008ad0


	//   ....[28]....
        /*008c*/ 	.word	0x00009180


	//   ....[29]....
        /*0090*/ 	.word	0x00009210


	//   ....[30]....
        /*0094*/ 	.word	0x000098c0


	//   ....[31]....
        /*0098*/ 	.word	0x00009950


	//   ....[32]....
        /*009c*/ 	.word	0x0000a010


	//   ....[33]....
        /*00a0*/ 	.word	0x0000a0a0


	//   ....[34]....
        /*00a4*/ 	.word	0x0000a800


	//   ....[35]....
        /*00a8*/ 	.word	0x0000a890


	//   ....[36]....
        /*00ac*/ 	.word	0x0000af20


	//   ....[37]....
        /*00b0*/ 	.word	0x0000afc0


	//   ....[38]....
        /*00b4*/ 	.word	0x0000b650


	//   ....[39]....
        /*00b8*/ 	.word	0x0000b6e0


	//   ....[40]....
        /*00bc*/ 	.word	0x0000bd70


	//   ....[41]....
        /*00c0*/ 	.word	0x0000be00


	//   ....[42]....
        /*00c4*/ 	.word	0x0000c490


	//   ....[43]....
        /*00c8*/ 	.word	0x0000c520


	//   ....[44]....
        /*00cc*/ 	.word	0x0000cbb0


	//   ....[45]....
        /*00d0*/ 	.word	0x0000cc40


	//   ....[46]....
        /*00d4*/ 	.word	0x0000d2d0


	//   ....[47]....
        /*00d8*/ 	.word	0x0000d360


	//   ....[48]....
        /*00dc*/ 	.word	0x0000d9f0


	//   ....[49]....
        /*00e0*/ 	.word	0x0000da80


	//   ....[50]....
        /*00e4*/ 	.word	0x0000e110


	//   ....[51]....
        /*00e8*/ 	.word	0x0000e1a0


	//   ....[52]....
        /*00ec*/ 	.word	0x0000e830


	//   ....[53]....
        /*00f0*/ 	.word	0x0000e8c0


	//   ....[54]....
        /*00f4*/ 	.word	0x0000ef50


	//   ....[55]....
        /*00f8*/ 	.word	0x0000efe0


	//   ....[56]....
        /*00fc*/ 	.word	0x0000f670


	//   ....[57]....
        /*0100*/ 	.word	0x0000f700


	//   ....[58]....
        /*0104*/ 	.word	0x0000fd90


	//   ....[59]....
        /*0108*/ 	.word	0x0000fe20


	//   ....[60]....
        /*010c*/ 	.word	0x000104b0


	//   ....[61]....
        /*0110*/ 	.word	0x00010540


	//   ....[62]....
        /*0114*/ 	.word	0x00010bd0


	//   ....[63]....
        /*0118*/ 	.word	0x00010c60


	//   ....[64]....
        /*011c*/ 	.word	0x00011300


	//   ....[65]....
        /*0120*/ 	.word	0x00011390


	//   ....[66]....
        /*0124*/ 	.word	0x00011d50


	//   ....[67]....
        /*0128*/ 	.word	0x00011de0


	//   ....[68]....
        /*012c*/ 	.word	0x00012820


	//   ....[69]....
        /*0130*/ 	.word	0x000128b0


	//----- nvinfo : EIATTR_VRC_CTA_INIT_COUNT
	.align		4
.L_144:
        /*0134*/ 	.byte	0x02, 0x4a
	.zero		1
	.zero		1


	//----- nvinfo : EIATTR_EXIT_INSTR_OFFSETS
	.align		4
        /*0138*/ 	.byte	0x04, 0x1c
        /*013a*/ 	.short	(.L_146 - .L_145)


	//   ....[0]....
.L_145:
        /*013c*/ 	.word	0x00012020


	//   ....[1]....
        /*0140*/ 	.word	0x00012930


	//----- nvinfo : EIATTR_CRS_STACK_SIZE
	.align		4
.L_146:
        /*0144*/ 	.byte	0x04, 0x1e
        /*0146*/ 	.short	(.L_148 - .L_147)
.L_147:
        /*0148*/ 	.word	0x00000000


	//----- nvinfo : EIATTR_SW_WAR
	.align		4
.L_148:
        /*014c*/ 	.byte	0x04, 0x36
        /*014e*/ 	.short	(.L_150 - .L_149)
.L_149:
        /*0150*/ 	.word	0x00000008
.L_150:


//--------------------- .nv.info._Z15agrepKernel64K7v --------------------------
	.section	.nv.info._Z15agrepKernel64K7v,"",@"SHT_CUDA_INFO"
	.sectionflags	@""
	.align	4


	//----- nvinfo : EIATTR_CUDA_API_VERSION
	.align		4
        /*0000*/ 	.byte	0x04, 0x37
        /*0002*/ 	.short	(.L_152 - .L_151)
.L_151:
        /*0004*/ 	.word	0x00000082


	//----- nvinfo : EIATTR_SPARSE_MMA_MASK
	.align		4
.L_152:
        /*0008*/ 	.byte	0x03, 0x50
        /*000a*/ 	.short	0x0000


	//----- nvinfo : EIATTR_MAXREG_COUNT
	.align		4
        /*000c*/ 	.byte	0x03, 0x1b
        /*000e*/ 	.short	0x00ff


	//----- nvinfo : EIATTR_NUM_BARRIERS
	.align		4
        /*0010*/ 	.byte	0x02, 0x4c
        /*0012*/ 	.byte	0x01
	.zero		1


	//----- nvinfo : EIATTR_MERCURY_ISA_VERSION
	.align		4
        /*0014*/ 	.byte	0x03, 0x5f
        /*0016*/ 	.short	0x0101


	//----- nvinfo : EIATTR_INT_WARP_WIDE_INSTR_OFFSETS
	.align		4
        /*0018*/ 	.byte	0x04, 0x31
        /*001a*/ 	.short	(.L_154 - .L_153)


	//   ....[0]....
.L_153:
        /*001c*/ 	.word	0x00002630


	//   ....[1]....
        /*0020*/ 	.word	0x000026c0


	//   ....[2]....
        /*0024*/ 	.word	0x00002e40


	//   ....[3]....
        /*0028*/ 	.word	0x00002ed0


	//   ....[4]....
        /*002c*/ 	.word	0x000034f0


	//   ....[5]....
        /*0030*/ 	.word	0x00003590


	//   ....[6]....
        /*0034*/ 	.word	0x00003bb0


	//   ....[7]....
        /*0038*/ 	.word	0x00003c40


	//   ....[8]....
        /*003c*/ 	.word	0x00004260


	//   ....[9]....
        /*0040*/ 	.word	0x000042f0


	//   ....[10]....
        /*0044*/ 	.word	0x00004910


	//   ....[11]....
        /*0048*/ 	.word	0x000049a0


	//   ....[12]....
        /*004c*/ 	.word	0x00004fc0


	//   ....[13]....
        /*0050*/ 	.word	0x00005050


	//   ....[14]....
        /*0054*/ 	.word	0x00005670


	//   ....[15]....
        /*0058*/ 	.word	0x00005700


	//   ....[16]....
        /*005c*/ 	.word	0x00005d20


	//   ....[17]....
        /*0060*/ 	.word	0x00005db0


	//   ....[18]....
        /*0064*/ 	.word	0x000063d0


	//   ....[19]....
        /*0068*/ 	.word	0x00006460


	//   ....[20]....
        /*006c*/ 	.word	0x00006a80


	//   ....[21]....
        /*0070*/ 	.word	0x00006b10


	//   ....[22]....
        /*0074*/ 	.word	0x00007130


	//   ....[23]....
        /*0078*/ 	.word	0x000071c0


	//   ....[24]....
        /*007c*/ 	.word	0x000077e0


	//   ....[25]....
        /*0080*/ 	.word	0x00007870


	//   ....[26]....
        /*0084*/ 	.word	0x00007e90


	//   ....[27]....
        /*0088*/ 	.word	0x00007f20


	//   ....[28]....
        /*008c*/ 	.word	0x00008540


	//   ....[29]....
        /*0090*/ 	.word	0x000085d0


	//   ....[30]....
        /*0094*/ 	.word	0x00008bf0


	//   ....[31]....
        /*0098*/ 	.word	0x00008c80


	//   ....[32]....
        /*009c*/ 	.word	0x000092b0


	//   ....[33]....
        /*00a0*/ 	.word	0x00009340


	//   ....[34]....
        /*00a4*/ 	.word	0x000099f0


	//   ....[35]....
        /*00a8*/ 	.word	0x00009a80


	//   ....[36]....
        /*00ac*/ 	.word	0x0000a0b0


	//   ....[37]....
        /*00b0*/ 	.word	0x0000a150


	//   ....[38]....
        /*00b4*/ 	.word	0x0000a780


	//   ....[39]....
        /*00b8*/ 	.word	0x0000a810


	//   ....[40]....
        /*00bc*/ 	.word	0x0000ae40


	//   ....[41]....
        /*00c0*/ 	.word	0x0000aed0


	//   ....[42]....
        /*00c4*/ 	.word	0x0000b500


	//   ....[43]....
        /*00c8*/ 	.word	0x0000b590


	//   ....[44]....
        /*00cc*/ 	.word	0x0000bbc0


	//   ....[45]....
        /*00d0*/ 	.word	0x0000bc50


	//   ....[46]....
        /*00d4*/ 	.word	0x0000c280


	//   ....[47]....
        /*00d8*/ 	.word	0x0000c310


	//   ....[48]....
        /*00dc*/ 	.word	0x0000c940


	//   ....[49]....
        /*00e0*/ 	.word	0x0000c9d0


	//   ....[50]....
        /*00e4*/ 	.word	0x0000d000


	//   ....[51]....
        /*00e8*/ 	.word	0x0000d090


	//   ....[52]....
        /*00ec*/ 	.word	0x0000d6c0


	//   ....[53]....
        /*00f0*/ 	.word	0x0000d750


	//   ....[54]....
        /*00f4*/ 	.word	0x0000dd80


	//   ....[55]....
        /*00f8*/ 	.word	0x0000de10


	//   ....[56]....
        /*00fc*/ 	.word	0x0000e440


	//   ....[57]....
        /*0100*/ 	.word	0x0000e4d0


	//   ....[58]....
        /*0104*/ 	.word	0x0000eb00


	//   ....[59]....
        /*0108*/ 	.word	0x0000eb90


	//   ....[60]....
        /*010c*/ 	.word	0x0000f1c0


	//   ....[61]....
        /*0110*/ 	.word	0x0000f250


	//   ....[62]....
        /*0114*/ 	.word	0x0000f880


	//   ....[63]....
        /*0118*/ 	.word	0x0000f910


	//   ....[64]....
        /*011c*/ 	.word	0x0000ff50


	//   ....[65]....
        /*0120*/ 	.word	0x0000ffe0


	//   ....[66]....
        /*0124*/ 	.word	0x000107b0


	//   ....[67]....
        /*0128*/ 	.word	0x00010840


	//   ....[68]....
        /*012c*/ 	.word	0x00010e60


	//   ....[69]....
        /*0130*/ 	.word	0x00010ef0


	//   ....[70]....
        /*0134*/ 	.word	0x00011860


	//   ....[71]....
        /*0138*/ 	.word	0x000118f0


	//----- nvinfo : EIATTR_VRC_CTA_INIT_COUNT
	.align		4
.L_154:
        /*013c*/ 	.byte	0x02, 0x4a
	.zero		1
	.zero		1


	//----- nvinfo : EIATTR_EXIT_INSTR_OFFSETS
	.align		4
        /*0140*/ 	.byte	0x04, 0x1c
        /*0142*/ 	.short	(.L_156 - .L_155)


	//   ....[0]....
.L_155:
        /*0144*/ 	.word	0x00011110


	//   ....[1]....
        /*0148*/ 	.word	0x00011970


	//----- nvinfo : EIATTR_CRS_STACK_SIZE
	.align		4
.L_156:
        /*014c*/ 	.byte	0x04, 0x1e
        /*014e*/ 	.short	(.L_158 - .L_157)
.L_157:
        /*0150*/ 	.word	0x00000000


	//----- nvinfo : EIATTR_SW_WAR
	.align		4
.L_158:
        /*0154*/ 	.byte	0x04, 0x36
        /*0156*/ 	.short	(.L_160 - .L_159)
.L_159:
        /*0158*/ 	.word	0x00000008
.L_160:


//--------------------- .nv.info._Z15agrepKernel64K6v --------------------------
	.section	.nv.info._Z15agrepKernel64K6v,"",@"SHT_CUDA_INFO"
	.sectionflags	@""
	.align	4


	//----- nvinfo : EIATTR_CUDA_API_VERSION
	.align		4
        /*0000*/ 	.byte	0x04, 0x37
        /*0002*/ 	.short	(.L_162 - .L_161)
.L_161:
        /*0004*/ 	.word	0x00000082


	//----- nvinfo : EIATTR_SPARSE_MMA_MASK
	.align		4
.L_162:
        /*0008*/ 	.byte	0x03, 0x50
        /*000a*/ 	.short	0x0000


	//----- nvinfo : EIATTR_MAXREG_COUNT
	.align		4
        /*000c*/ 	.byte	0x03, 0x1b
        /*000e*/ 	.short	0x00ff


	//----- nvinfo : EIATTR_NUM_BARRIERS
	.align		4
        /*0010*/ 	.byte	0x02, 0x4c
        /*0012*/ 	.byte	0x01
	.zero		1


	//----- nvinfo : EIATTR_MERCURY_ISA_VERSION
	.align		4
        /*0014*/ 	.byte	0x03, 0x5f
        /*0016*/ 	.short	0x0101


	//----- nvinfo : EIATTR_INT_WARP_WIDE_INSTR_OFFSETS
	.align		4
        /*0018*/ 	.byte	0x04, 0x31
        /*001a*/ 	.short	(.L_164 - .L_163)


	//   ....[0]....
.L_163:
        /*001c*/ 	.word	0x00002200


	//   ....[1]....
        /*0020*/ 	.word	0x00002290


	//   ....[2]....
        /*0024*/ 	.word	0x00002950


	//   ....[3]....
        /*0028*/ 	.word	0x000029e0


	//   ....[4]....
        /*002c*/ 	.word	0x00002f50


	//   ....[5]....
        /*0030*/ 	.word	0x00002ff0


	//   ....[6]....
        /*0034*/ 	.word	0x00003560


	//   ....[7]....
        /*0038*/ 	.word	0x000035f0


	//   ....[8]....
        /*003c*/ 	.word	0x00003b60


	//   ....[9]....
        /*0040*/ 	.word	0x00003bf0


	//   ....[10]....
        /*0044*/ 	.word	0x00004160


	//   ....[11]....
        /*0048*/ 	.word	0x000041f0


	//   ....[12]....
        /*004c*/ 	.word	0x00004760


	//   ....[13]....
        /*0050*/ 	.word	0x000047f0


	//   ....[14]....
        /*0054*/ 	.word	0x00004d60


	//   ....[15]....
        /*0058*/ 	.word	0x00004df0


	//   ....[16]....
        /*005c*/ 	.word	0x00005360


	//   ....[17]....
        /*0060*/ 	.word	0x000053f0


	//   ....[18]....
        /*0064*/ 	.word	0x00005960


	//   ....[19]....
        /*0068*/ 	.word	0x000059f0


	//   ....[20]....
        /*006c*/ 	.word	0x00005f60


	//   ....[21]....
        /*0070*/ 	.word	0x00005ff0


	//   ....[22]....
        /*0074*/ 	.word	0x00006560


	//   ....[23]....
        /*0078*/ 	.word	0x000065f0


	//   ....[24]....
        /*007c*/ 	.word	0x00006b60


	//   ....[25]....
        /*0080*/ 	.word	0x00006bf0


	//   ....[26]....
        /*0084*/ 	.word	0x00007160


	//   ....[27]....
        /*0088*/ 	.word	0x000071f0


	//   ....[28]....
        /*008c*/ 	.word	0x00007760


	//   ....[29]....
        /*0090*/ 	.word	0x000077f0


	//   ....[30]....
        /*0094*/ 	.word	0x00007d60


	//   ....[31]....
        /*0098*/ 	.word	0x00007df0


	//   ....[32]....
        /*009c*/ 	.word	0x00008370


	//   ....[33]....
        /*00a0*/ 	.word	0x00008400


	//   ....[34]....
        /*00a4*/ 	.word	0x00008a00


	//   ....[35]....
        /*00a8*/ 	.word	0x00008a90


	//   ....[36]....
        /*00ac*/ 	.word	0x00008fe0


	//   ....[37]....
        /*00b0*/ 	.word	0x00009080


	//   ....[38]....
        /*00b4*/ 	.word	0x000095d0


	//   ....[39]....
        /*00b8*/ 	.word	0x00009660


	//   ....[40]....
        /*00bc*/ 	.word	0x00009bb0


	//   ....[41]....
        /*00c0*/ 	.word	0x00009c40


	//   ....[42]....
        /*00c4*/ 	.word	0x0000a190


	//   ....[43]....
        /*00c8*/ 	.word	0x0000a220


	//   ....[44]....
        /*00cc*/ 	.word	0x0000a770


	//   ....[45]....
        /*00d0*/ 	.word	0x0000a800


	//   ....[46]....
        /*00d4*/ 	.word	0x0000ad50


	//   ....[47]....
        /*00d8*/ 	.word	0x0000ade0


	//   ....[48]....
        /*00dc*/ 	.word	0x0000b330


	//   ....[49]....
        /*00e0*/ 	.word	0x0000b3c0


	//   ....[50]....
        /*00e4*/ 	.word	0x0000b910


	//   ....[51]....
        /*00e8*/ 	.word	0x0000b9a0


	//   ....[52]....
        /*00ec*/ 	.word	0x0000bef0


	//   ....[53]....
        /*00f0*/ 	.word	0x0000bf80


	//   ....[54]....
        /*00f4*/ 	.word	0x0000c4d0


	//   ....[55]....
        /*00f8*/ 	.word	0x0000c560


	//   ....[56]....
        /*00fc*/ 	.word	0x0000cab0


	//   ....[57]....
        /*0100*/ 	.word	0x0000cb40


	//   ....[58]....
        /*0104*/ 	.word	0x0000d090


	//   ....[59]....
        /*0108*/ 	.word	0x0000d120


	//   ....[60]....
        /*010c*/ 	.word	0x0000d670


	//   ....[61]....
        /*0110*/ 	.word	0x0000d700


	//   ....[62]....
        /*0114*/ 	.word	0x0000dc50


	//   ....[63]....
        /*0118*/ 	.word	0x0000dce0


	//   ....[64]....
        /*011c*/ 	.word	0x0000e240


	//   ....[65]....
        /*0120*/ 	.word	0x0000e2d0


	//   ....[66]....
        /*0124*/ 	.word	0x0000e9f0


	//   ....[67]....
        /*0128*/ 	.word	0x0000ea80


	//   ....[68]....
        /*012c*/ 	.word	0x0000f000


	//   ....[69]....
        /*0130*/ 	.word	0x0000f090


	//   ....[70]....
        /*0134*/ 	.word	0x0000f8a0


	//   ....[71]....
        /*0138*/ 	.word	0x0000f930


	//   ....[72]....
        /*013c*/ 	.word	0x0000fe90


	//   ....[73]....
        /*0140*/ 	.word	0x0000ff20


	//   ....[74]....
        /*0144*/ 	.word	0x00010440


	//   ....[75]....
        /*0148*/ 	.word	0x000104d0


	//----- nvinfo : EIATTR_VRC_CTA_INIT_COUNT
	.align		4
.L_164:
        /*014c*/ 	.byte	0x02, 0x4a
	.zero		1
	.zero		1


	//----- nvinfo : EIATTR_EXIT_INSTR_OFFSETS
	.align		4
        /*0150*/ 	.byte	0x04, 0x1c
        /*0152*/ 	.short	(.L_166 - .L_165)


	//   ....[0]....
.L_165:
        /*0154*/ 	.word	0x0000f280


	//   ....[1]....
        /*0158*/ 	.word	0x0000ffd0


	//   ....[2]....
        /*015c*/ 	.word	0x00010390


	//   ....[3]....
        /*0160*/ 	.word	0x000103e0


	//   ....[4]....
        /*0164*/ 	.word	0x00010420


	//   ....[5]....
        /*0168*/ 	.word	0x00010510


	//----- nvinfo : EIATTR_CRS_STACK_SIZE
	.align		4
.L_166:
        /*016c*/ 	.byte	0x04, 0x1e
        /*016e*/ 	.short	(.L_168 - .L_167)
.L_167:
        /*0170*/ 	.word	0x00000000


	//----- nvinfo : EIATTR_SW_WAR
	.align		4
.L_168:
        /*0174*/ 	.byte	0x04, 0x36
        /*0176*/ 	.short	(.L_170 - .L_169)
.L_169:
        /*0178*/ 	.word	0x00000008
.L_170:


//--------------------- .nv.info._Z15agrepKernel64K5v --------------------------
	.section	.nv.info._Z15agrepKernel64K5v,"",@"SHT_CUDA_INFO"
	.sectionflags	@""
	.align	4


	//----- nvinfo : EIATTR_CUDA_API_VERSION
	.align		4
        /*0000*/ 	.byte	0x04, 0x37
        /*0002*/ 	.short	(.L_172 - .L_171)
.L_171:
        /*0004*/ 	.word	0x00000082


	//----- nvinfo : EIATTR_SPARSE_MMA_MASK
	.align		4
.L_172:
        /*0008*/ 	.byte	0x03, 0x50
        /*000a*/ 	.short	0x0000


	//----- nvinfo : EIATTR_MAXREG_COUNT
	.align		4
        /*000c*/ 	.byte	0x03, 0x1b
        /*000e*/ 	.short	0x00ff


	//----- nvinfo : EIATTR_NUM_BARRIERS
	.align		4
        /*0010*/ 	.byte	0x02, 0x4c
        /*0012*/ 	.byte	0x01
	.zero		1


	//----- nvinfo : EIATTR_MERCURY_ISA_VERSION
	.align		4
        /*0014*/ 	.byte	0x03, 0x5f
        /*0016*/ 	.short	0x0101


	//----- nvinfo : EIATTR_INT_WARP_WIDE_INSTR_OFFSETS
	.align		4
        /*0018*/ 	.byte	0x04, 0x31
        /*001a*/ 	.short	(.L_174 - .L_173)


	//   ....[0]....
.L_173:
        /*001c*/ 	.word	0x00001dc0


	//   ....[1]....
        /*0020*/ 	.word	0x00001e50


	//   ....[2]....
        /*0024*/ 	.word	0x00002440


	//   ....[3]....
        /*0028*/ 	.word	0x000024d0


	//   ....[4]....
        /*002c*/ 	.word	0x000029a0


	//   ....[5]....
        /*0030*/ 	.word	0x00002a40


	//   ....[6]....
        /*0034*/ 	.word	0x00002f10


	//   ....[7]....
        /*0038*/ 	.word	0x00002fa0


	//   ....[8]....
        /*003c*/ 	.word	0x00003470


	//   ....[9]....
        /*0040*/ 	.word	0x00003500


	//   ....[10]....
        /*0044*/ 	.word	0x000039d0


	//   ....[11]....
        /*0048*/ 	.word	0x00003a60


	//   ....[12]....
        /*004c*/ 	.word	0x00003f30


	//   ....[13]....
        /*0050*/ 	.word	0x00003fc0


	//   ....[14]....
        /*0054*/ 	.word	0x00004490


	//   ....[15]....
        /*0058*/ 	.word	0x00004520


	//   ....[16]....
        /*005c*/ 	.word	0x000049f0


	//   ....[17]....
        /*0060*/ 	.word	0x00004a80


	//   ....[18]....
        /*0064*/ 	.word	0x00004f50


	//   ....[19]....
        /*0068*/ 	.word	0x00004fe0


	//   ....[20]....
        /*006c*/ 	.word	0x000054b0


	//   ....[21]....
        /*0070*/ 	.word	0x00005540


	//   ....[22]....
        /*0074*/ 	.word	0x00005a10


	//   ....[23]....
        /*0078*/ 	.word	0x00005aa0


	//   ....[24]....
        /*007c*/ 	.word	0x00005f70


	//   ....[25]....
        /*0080*/ 	.word	0x00006000


	//   ....[26]....
        /*0084*/ 	.word	0x000064d0


	//   ....[27]....
        /*0088*/ 	.word	0x00006560


	//   ....[28]....
        /*008c*/ 	.word	0x00006a30


	//   ....[29]....
        /*0090*/ 	.word	0x00006ac0


	//   ....[30]....
        /*0094*/ 	.word	0x00006f90


	//   ....[31]....
        /*0098*/ 	.word	0x00007020


	//   ....[32]....
        /*009c*/ 	.word	0x00007500


	//   ....[33]....
        /*00a0*/ 	.word	0x00007590


	//   ....[34]....
        /*00a4*/ 	.word	0x00007ae0


	//   ....[35]....
        /*00a8*/ 	.word	0x00007b70


	//   ....[36]....
        /*00ac*/ 	.word	0x00008020


	//   ....[37]....
        /*00b0*/ 	.word	0x000080c0


	//   ....[38]....
        /*00b4*/ 	.word	0x00008570


	//   ....[39]....
        /*00b8*/ 	.word	0x00008600


	//   ....[40]....
        /*00bc*/ 	.word	0x00008ab0


	//   ....[41]....
        /*00c0*/ 	.word	0x00008b40


	//   ....[42]....
        /*00c4*/ 	.word	0x00008ff0


	//   ....[43]....
        /*00c8*/ 	.word	0x00009080


	//   ....[44]....
        /*00cc*/ 	.word	0x00009530


	//   ....[45]....
        /*00d0*/ 	.word	0x000095c0


	//   ....[46]....
        /*00d4*/ 	.word	0x00009a70


	//   ....[47]....
        /*00d8*/ 	.word	0x00009b00


	//   ....[48]....
        /*00dc*/ 	.word	0x00009fb0


	//   ....[49]....
        /*00e0*/ 	.word	0x0000a040


	//   ....[50]....
        /*00e4*/ 	.word	0x0000a4f0


	//   ....[51]....
        /*00e8*/ 	.word	0x0000a580


	//   ....[52]....
        /*00ec*/ 	.word	0x0000aa30


	//   ....[53]....
        /*00f0*/ 	.word	0x0000aac0


	//   ....[54]....
        /*00f4*/ 	.word	0x0000af70


	//   ....[55]....
        /*00f8*/ 	.word	0x0000b000


	//   ....[56]....
        /*00fc*/ 	.word	0x0000b4b0


	//   ....[57]....
        /*0100*/ 	.word	0x0000b540


	//   ....[58]....
        /*0104*/ 	.word	0x0000b9f0


	//   ....[59]....
        /*0108*/ 	.word	0x0000ba80


	//   ....[60]....
        /*010c*/ 	.word	0x0000bf30


	//   ....[61]....
        /*0110*/ 	.word	0x0000bfc0


	//   ....[62]....
        /*0114*/ 	.word	0x0000c470


	//   ....[63]....
        /*0118*/ 	.word	0x0000c500


	//   ....[64]....
        /*011c*/ 	.word	0x0000c9c0


	//   ....[65]....
        /*0120*/ 	.word	0x0000ca50


	//   ....[66]....
        /*0124*/ 	.word	0x0000d0e0


	//   ....[67]....
        /*0128*/ 	.word	0x0000d170


	//   ....[68]....
        /*012c*/ 	.word	0x0000d650


	//   ....[69]....
        /*0130*/ 	.word	0x0000d6e0


	//   ....[70]....
        /*0134*/ 	.word	0x0000de80


	//   ....[71]....
        /*0138*/ 	.word	0x0000df10


	//   ....[72]....
        /*013c*/ 	.word	0x0000e3d0


	//   ....[73]....
        /*0140*/ 	.word	0x0000e460


	//   ....[74]....
        /*0144*/ 	.word	0x0000e900


	//   ....[75]....
        /*0148*/ 	.word	0x0000e990


	//----- nvinfo : EIATTR_VRC_CTA_INIT_COUNT
	.align		4
.L_174:
        /*014c*/ 	.byte	0x02, 0x4a
	.zero		1
	.zero		1


	//----- nvinfo : EIATTR_EXIT_INSTR_OFFSETS
	.align		4
        /*0150*/ 	.byte	0x04, 0x1c
        /*0152*/ 	.short	(.L_176 - .L_175)


	//   ....[0]....
.L_175:
        /*0154*/ 	.word	0x0000d8f0


	//   ....[1]....
        /*0158*/ 	.word	0x0000e510


	//   ....[2]....
        /*015c*/ 	.word	0x0000e850


	//   ....[3]....
        /*0160*/ 	.word	0x0000e8a0


	//   ....[4]....
        /*0164*/ 	.word	0x0000e8e0


	//   ....[5]....
        /*0168*/ 	.word	0x0000e9d0


	//----- nvinfo : EIATTR_CRS_STACK_SIZE
	.align		4
.L_176:
        /*016c*/ 	.byte	0x04, 0x1e
        /*016e*/ 	.short	(.L_178 - .L_177)
.L_177:
        /*0170*/ 	.word	0x00000000


	//----- nvinfo : EIATTR_SW_WAR
	.align		4
.L_178:
        /*0174*/ 	.byte	0x04, 0x36
        /*0176*/ 	.short	(.L_180 - .L_179)
.L_179:
        /*0178*/ 	.word	0x00000008
.L_180:


//--------------------- .nv.info._Z15agrepKernel64K4v --------------------------
	.section	.nv.info._Z15agrepKernel64K4v,"",@"SHT_CUDA_INFO"
	.sectionflags	@""
	.align	4


	//----- nvinfo : EIATTR_CUDA_API_VERSION
	.align		4
        /*0000*/ 	.byte	0x04, 0x37
        /*0002*/ 	.short	(.L_182 - .L_181)
.L_181:
        /*0004*/ 	.word	0x00000082


	//----- nvinfo : EIATTR_SPARSE_MMA_MASK
	.align		4
.L_182:
        /*0008*/ 	.byte	0x03, 0x50
        /*000a*/ 	.short	0x0000


	//----- nvinfo : EIATTR_MAXREG_COUNT
	.align		4
        /*000c*/ 	.byte	0x03, 0x1b
        /*000e*/ 	.short	0x00ff


	//----- nvinfo : EIATTR_NUM_BARRIERS
	.align		4
        /*0010*/ 	.byte	0x02, 0x4c
        /*0012*/ 	.byte	0x01
	.zero		1


	//----- nvinfo : EIATTR_MERCURY_ISA_VERSION
	.align		4
        /*0014*/ 	.byte	0x03, 0x5f
        /*0016*/ 	.short	0x0101


	//----- nvinfo : EIATTR_INT_WARP_WIDE_INSTR_OFFSETS
	.align		4
        /*0018*/ 	.byte	0x04, 0x31
        /*001a*/ 	.short	(.L_184 - .L_183)


	//   ....[0]....
.L_183:
        /*001c*/ 	.word	0x00001980


	//   ....[1]....
        /*0020*/ 	.word	0x00001a10


	//   ....[2]....
        /*0024*/ 	.word	0x00001f70


	//   ....[3]....
        /*0028*/ 	.word	0x00002000


	//   ....[4]....
        /*002c*/ 	.word	0x00002430


	//   ....[5]....
        /*0030*/ 	.word	0x000024d0


	//   ....[6]....
        /*0034*/ 	.word	0x00002900


	//   ....[7]....
        /*0038*/ 	.word	0x00002990


	//   ....[8]....
        /*003c*/ 	.word	0x00002dc0


	//   ....[9]....
        /*0040*/ 	.word	0x00002e50


	//   ....[10]....
        /*0044*/ 	.word	0x00003280


	//   ....[11]....
        /*0048*/ 	.word	0x00003310


	//   ....[12]....
        /*004c*/ 	.word	0x00003740


	//   ....[13]....
        /*0050*/ 	.word	0x000037d0


	//   ....[14]....
        /*0054*/ 	.word	0x00003c00


	//   ....[15]....
        /*0058*/ 	.word	0x00003c90


	//   ....[16]....
        /*005c*/ 	.word	0x000040c0


	//   ....[17]....
        /*0060*/ 	.word	0x00004150


	//   ....[18]....
        /*0064*/ 	.word	0x00004580


	//   ....[19]....
        /*0068*/ 	.word	0x00004610


	//   ....[20]....
        /*006c*/ 	.word	0x00004a40


	//   ....[21]....
        /*0070*/ 	.word	0x00004ad0


	//   ....[22]....
        /*0074*/ 	.word	0x00004f00


	//   ....[23]....
        /*0078*/ 	.word	0x00004f90


	//   ....[24]....
        /*007c*/ 	.word	0x000053c0


	//   ....[25]....
        /*0080*/ 	.word	0x00005450


	//   ....[26]....
        /*0084*/ 	.word	0x00005880


	//   ....[27]....
        /*0088*/ 	.word	0x00005910


	//   ....[28]....
        /*008c*/ 	.word	0x00005d40


	//   ....[29]....
        /*0090*/ 	.word	0x00005dd0


	//   ....[30]....
        /*0094*/ 	.word	0x00006200


	//   ....[31]....
        /*0098*/ 	.word	0x00006290


	//   ....[32]....
        /*009c*/ 	.word	0x000066d0


	//   ....[33]....
        /*00a0*/ 	.word	0x00006760


	//   ....[34]....
        /*00a4*/ 	.word	0x00006c10


	//   ....[35]....
        /*00a8*/ 	.word	0x00006ca0


	//   ....[36]....
        /*00ac*/ 	.word	0x000070b0


	//   ....[37]....
        /*00b0*/ 	.word	0x00007150


	//   ....[38]....
        /*00b4*/ 	.word	0x00007560


	//   ....[39]....
        /*00b8*/ 	.word	0x000075f0


	//   ....[40]....
        /*00bc*/ 	.word	0x00007a00


	//   ....[41]....
        /*00c0*/ 	.word	0x00007a90


	//   ....[42]....
        /*00c4*/ 	.word	0x00007ea0


	//   ....[43]....
        /*00c8*/ 	.word	0x00007f30


	//   ....[44]....
        /*00cc*/ 	.word	0x00008340


	//   ....[45]....
        /*00d0*/ 	.word	0x000083d0


	//   ....[46]....
        /*00d4*/ 	.word	0x000087e0


	//   ....[47]....
        /*00d8*/ 	.word	0x00008870


	//   ....[48]....
        /*00dc*/ 	.word	0x00008c80


	//   ....[49]....
        /*00e0*/ 	.word	0x00008d10


	//   ....[50]....
        /*00e4*/ 	.word	0x00009120


	//   ....[51]....
        /*00e8*/ 	.word	0x000091b0


	//   ....[52]....
        /*00ec*/ 	.word	0x000095c0


	//   ....[53]....
        /*00f0*/ 	.word	0x00009650


	//   ....[54]....
        /*00f4*/ 	.word	0x00009a60


	//   ....[55]....
        /*00f8*/ 	.word	0x00009af0


	//   ....[56]....
        /*00fc*/ 	.word	0x00009f00


	//   ....[57]....
        /*0100*/ 	.word	0x00009f90


	//   ....[58]....
        /*0104*/ 	.word	0x0000a3a0


	//   ....[59]....
        /*0108*/ 	.word	0x0000a430


	//   ....[60]....
        /*010c*/ 	.word	0x0000a840


	//   ....[61]....
        /*0110*/ 	.word	0x0000a8d0


	//   ....[62]....
        /*0114*/ 	.word	0x0000ace0


	//   ....[63]....
        /*0118*/ 	.word	0x0000ad70


	//   ....[64]....
        /*011c*/ 	.word	0x0000b190


	//   ....[65]....
        /*0120*/ 	.word	0x0000b220


	//   ....[66]....
        /*0124*/ 	.word	0x0000b830


	//   ....[67]....
        /*0128*/ 	.word	0x0000b8c0


	//   ....[68]....
        /*012c*/ 	.word	0x0000bd00


	//   ....[69]....
        /*0130*/ 	.word	0x0000bd90


	//   ....[70]....
        /*0134*/ 	.word	0x0000c4a0


	//   ....[71]....
        /*0138*/ 	.word	0x0000c530


	//   ....[72]....
        /*013c*/ 	.word	0x0000c970


	//   ....[73]....
        /*0140*/ 	.word	0x0000ca00


	//   ....[74]....
        /*0144*/ 	.word	0x0000ce10


	//   ....[75]....
        /*0148*/ 	.word	0x0000cea0


	//----- nvinfo : EIATTR_VRC_CTA_INIT_COUNT
	.align		4
.L_184:
        /*014c*/ 	.byte	0x02, 0x4a
	.zero		1
	.zero		1


	//----- nvinfo : EIATTR_EXIT_INSTR_OFFSETS
	.align		4
        /*0150*/ 	.byte	0x04, 0x1c
        /*0152*/ 	.short	(.L_186 - .L_185)


	//   ....[0]....
.L_185:
        /*0154*/ 	.word	0x0000bfd0


	//   ....[1]....
        /*0158*/ 	.word	0x0000caa0


	//   ....[2]....
        /*015c*/ 	.word	0x0000cd60


	//   ....[3]....
        /*0160*/ 	.word	0x0000cdb0


	//   ....[4]....
        /*0164*/ 	.word	0x0000cdf0


	//   ....[5]....
        /*0168*/ 	.word	0x0000cee0


	//----- nvinfo : EIATTR_CRS_STACK_SIZE
	.align		4
.L_186:
        /*016c*/ 	.byte	0x04, 0x1e
        /*016e*/ 	.short	(.L_188 - .L_187)
.L_187:
        /*0170*/ 	.word	0x00000000


	//----- nvinfo : EIATTR_SW_WAR
	.align		4
.L_188:
        /*0174*/ 	.byte	0x04, 0x36
        /*0176*/ 	.short	(.L_190 - .L_189)
.L_189:
        /*0178*/ 	.word	0x00000008
.L_190:


//--------------------- .nv.info._Z15agrepKernel64K3v --------------------------
	.section	.nv.info._Z15agrepKernel64K3v,"",@"SHT_CUDA_INFO"
	.sectionflags	@""
	.align	4


	//----- nvinfo : EIATTR_CUDA_API_VERSION
	.align		4
        /*0000*/ 	.byte	0x04, 0x37
        /*0002*/ 	.short	(.L_192 - .L_191)
.L_191:
        /*0004*/ 	.word	0x00000082


	//----- nvinfo : EIATTR_SPARSE_MMA_MASK
	.align		4
.L_192:
        /*0008*/ 	.byte	0x03, 0x50
        /*000a*/ 	.short	0x0000


	//----- nvinfo : EIATTR_MAXREG_COUNT
	.align		4
        /*000c*/ 	.byte	0x03, 0x1b
        /*000e*/ 	.short	0x00ff


	//----- nvinfo : EIATTR_NUM_BARRIERS
	.align		4
        /*0010*/ 	.byte	0x02, 0x4c
        /*0012*/ 	.byte	0x01
	.zero		1


	//----- nvinfo : EIATTR_MERCURY_ISA_VERSION
	.align		4
        /*0014*/ 	.byte	0x03, 0x5f
        /*0016*/ 	.short	0x0101


	//----- nvinfo : EIATTR_INT_WARP_WIDE_INSTR_OFFSETS
	.align		4
        /*0018*/ 	.byte	0x04, 0x31
        /*001a*/ 	.short	(.L_194 - .L_193)


	//   ....[0]....
.L_193:
        /*001c*/ 	.word	0x00001fb0


	//   ....[1]....
        /*0020*/ 	.word	0x00002040


	//   ....[2]....
        /*0024*/ 	.word	0x00002500


	//   ....[3]....
        /*0028*/ 	.word	0x00002590


	//   ....[4]....
        /*002c*/ 	.word	0x00002920


	//   ....[5]....
        /*0030*/ 	.word	0x000029c0


	//   ....[6]....
        /*0034*/ 	.word	0x00002d50


	//   ....[7]....
        /*0038*/ 	.word	0x00002de0


	//   ....[8]....
        /*003c*/ 	.word	0x00003170


	//   ....[9]....
        /*0040*/ 	.word	0x00003200


	//   ....[10]....
        /*0044*/ 	.word	0x00003590


	//   ....[11]....
        /*0048*/ 	.word	0x00003620


	//   ....[12]....
        /*004c*/ 	.word	0x000039b0


	//   ....[13]....
        /*0050*/ 	.word	0x00003a40


	//   ....[14]....
        /*0054*/ 	.word	0x00003dd0


	//   ....[15]....
        /*0058*/ 	.word	0x00003e60


	//   ....[16]....
        /*005c*/ 	.word	0x000041f0


	//   ....[17]....
        /*0060*/ 	.word	0x00004280


	//   ....[18]....
        /*0064*/ 	.word	0x00004610


	//   ....[19]....
        /*0068*/ 	.word	0x000046a0


	//   ....[20]....
        /*006c*/ 	.word	0x00004a30


	//   ....[21]....
        /*0070*/ 	.word	0x00004ac0


	//   ....[22]....
        /*0074*/ 	.word	0x00004e50


	//   ....[23]....
        /*0078*/ 	.word	0x00004ee0


	//   ....[24]....
        /*007c*/ 	.word	0x00005270


	//   ....[25]....
        /*0080*/ 	.word	0x00005300


	//   ....[26]....
        /*0084*/ 	.word	0x00005690


	//   ....[27]....
        /*0088*/ 	.word	0x00005720


	//   ....[28]....
        /*008c*/ 	.word	0x00005ab0


	//   ....[29]....
        /*0090*/ 	.word	0x00005b40


	//   ....[30]....
        /*0094*/ 	.word	0x00005ed0


	//   ....[31]....
        /*0098*/ 	.word	0x00005f60


	//   ....[32]....
        /*009c*/ 	.word	0x00006300


	//   ....[33]....
        /*00a0*/ 	.word	0x00006390


	//   ....[34]....
        /*00a4*/ 	.word	0x000067a0


	//   ....[35]....
        /*00a8*/ 	.word	0x00006830


	//   ....[36]....
        /*00ac*/ 	.word	0x00006ba0


	//   ....[37]....
        /*00b0*/ 	.word	0x00006c40


	//   ....[38]....
        /*00b4*/ 	.word	0x00006fb0


	//   ....[39]....
        /*00b8*/ 	.word	0x00007040


	//   ....[40]....
        /*00bc*/ 	.word	0x000073b0


	//   ....[41]....
        /*00c0*/ 	.word	0x00007440


	//   ....[42]....
        /*00c4*/ 	.word	0x000077b0


	//   ....[43]....
        /*00c8*/ 	.word	0x00007840


	//   ....[44]....
        /*00cc*/ 	.word	0x00007bb0


	//   ....[45]....
        /*00d0*/ 	.word	0x00007c40


	//   ....[46]....
        /*00d4*/ 	.word	0x00007fb0


	//   ....[47]....
        /*00d8*/ 	.word	0x00008040


	//   ....[48]....
        /*00dc*/ 	.word	0x000083b0


	//   ....[49]....
        /*00e0*/ 	.word	0x00008440


	//   ....[50]....
        /*00e4*/ 	.word	0x000087b0


	//   ....[51]....
        /*00e8*/ 	.word	0x00008840


	//   ....[52]....
        /*00ec*/ 	.word	0x00008bb0


	//   ....[53]....
        /*00f0*/ 	.word	0x00008c40


	//   ....[54]....
        /*00f4*/ 	.word	0x00008fb0


	//   ....[55]....
        /*00f8*/ 	.word	0x00009040


	//   ....[56]....
        /*00fc*/ 	.word	0x000093b0


	//   ....[57]....
        /*0100*/ 	.word	0x00009440


	//   ....[58]....
        /*0104*/ 	.word	0x000097b0


	//   ....[59]....
        /*0108*/ 	.word	0x00009840


	//   ....[60]....
        /*010c*/ 	.word	0x00009bb0


	//   ....[61]....
        /*0110*/ 	.word	0x00009c40


	//   ....[62]....
        /*0114*/ 	.word	0x00009fb0


	//   ....[63]....
        /*0118*/ 	.word	0x0000a040


	//   ....[64]....
        /*011c*/ 	.word	0x0000a3c0


	//   ....[65]....
        /*0120*/ 	.word	0x0000a450


	//   ....[66]....
        /*0124*/ 	.word	0x0000a970


	//   ....[67]....
        /*0128*/ 	.word	0x0000aa00


	//   ....[68]....
        /*012c*/ 	.word	0x0000ada0


	//   ....[69]....
        /*0130*/ 	.word	0x0000ae30


	//   ....[70]....
        /*0134*/ 	.word	0x0000b490


	//   ....[71]....
        /*0138*/ 	.word	0x0000b520


	//   ....[72]....
        /*013c*/ 	.word	0x0000b8c0


	//   ....[73]....
        /*0140*/ 	.word	0x0000b950


	//   ....[74]....
        /*0144*/ 	.word	0x0000bce0


	//   ....[75]....
        /*0148*/ 	.word	0x0000bd70


	//----- nvinfo : EIATTR_VRC_CTA_INIT_COUNT
	.align		4
.L_194:
        /*014c*/ 	.byte	0x02, 0x4a
	.zero		1
	.zero		1


	//----- nvinfo : EIATTR_EXIT_INSTR_OFFSETS
	.align		4
        /*0150*/ 	.byte	0x04, 0x1c
        /*0152*/ 	.short	(.L_196 - .L_195)


	//   ....[0]....
.L_195:
        /*0154*/ 	.word	0x0000b060


	//   ....[1]....
        /*0158*/ 	.word	0x0000b9f0


	//   ....[2]....
        /*015c*/ 	.word	0x0000bc30


	//   ....[3]....
        /*0160*/ 	.word	0x0000bc80


	//   ....[4]....
        /*0164*/ 	.word	0x0000bcc0


	//   ....[5]....
        /*0168*/ 	.word	0x0000bdb0


	//----- nvinfo : EIATTR_CRS_STACK_SIZE
	.align		4
.L_196:
        /*016c*/ 	.byte	0x04, 0x1e
        /*016e*/ 	.short	(.L_198 - .L_197)
.L_197:
        /*0170*/ 	.word	0x00000000


	//----- nvinfo : EIATTR_SW_WAR
	.align		4
.L_198:
        /*0174*/ 	.byte	0x04, 0x36
        /*0176*/ 	.short	(.L_200 - .L_199)
.L_199:
        /*0178*/ 	.word	0x00000008
.L_200:


//--------------------- .nv.info._Z15agrepKernel64K2v --------------------------
	.section	.nv.info._Z15agrepKernel64K2v,"",@"SHT_CUDA_INFO"
	.sectionflags	@""
	.align	4


	//----- nvinfo : EIATTR_CUDA_API_VERSION
	.align		4
        /*0000*/ 	.byte	0x04, 0x37
        /*0002*/ 	.short	(.L_202 - .L_201)
.L_201:
        /*0004*/ 	.word	0x00000082


	//----- nvinfo : EIATTR_SPARSE_MMA_MASK
	.align		4
.L_202:
        /*0008*/ 	.byte	0x03, 0x50
        /*000a*/ 	.short	0x0000


	//----- nvinfo : EIATTR_MAXREG_COUNT
	.align		4
        /*000c*/ 	.byte	0x03, 0x1b
        /*000e*/ 	.short	0x00ff


	//----- nvinfo : EIATTR_NUM_BARRIERS
	.align		4
        /*0010*/ 	.byte	0x02, 0x4c
        /*0012*/ 	.byte	0x01
	.zero		1


	//----- nvinfo : EIATTR_MERCURY_ISA_VERSION
	.align		4
        /*0014*/ 	.byte	0x03, 0x5f
        /*0016*/ 	.short	0x0101


	//----- nvinfo : EIATTR_INT_WARP_WIDE_INSTR_OFFSETS
	.align		4
        /*0018*/ 	.byte	0x04, 0x31
        /*001a*/ 	.short	(.L_204 - .L_203)


	//   ....[0]....
.L_203:
        /*001c*/ 	.word	0x00001870


	//   ....[1]....
        /*0020*/ 	.word	0x00001900


	//   ....[2]....
        /*0024*/ 	.word	0x00001d30


	//   ....[3]....
        /*0028*/ 	.word	0x00001dc0


	//   ....[4]....
        /*002c*/ 	.word	0x000020b0


	//   ....[5]....
        /*0030*/ 	.word	0x00002150


	//   ....[6]....
        /*0034*/ 	.word	0x00002440


	//   ....[7]....
        /*0038*/ 	.word	0x000024d0


	//   ....[8]....
        /*003c*/ 	.word	0x000027c0


	//   ....[9]....
        /*0040*/ 	.word	0x00002850


	//   ....[10]....
        /*0044*/ 	.word	0x00002b40


	//   ....[11]....
        /*0048*/ 	.word	0x00002bd0


	//   ....[12]....
        /*004c*/ 	.word	0x00002ec0


	//   ....[13]....
        /*0050*/ 	.word	0x00002f50


	//   ....[14]....
        /*0054*/ 	.word	0x00003240


	//   ....[15]....
        /*0058*/ 	.word	0x000032d0


	//   ....[16]....
        /*005c*/ 	.word	0x000035c0


	//   ....[17]....
        /*0060*/ 	.word	0x00003650


	//   ....[18]....
        /*0064*/ 	.word	0x00003940


	//   ....[19]....
        /*0068*/ 	.word	0x000039d0


	//   ....[20]....
        /*006c*/ 	.word	0x00003cc0


	//   ....[21]....
        /*0070*/ 	.word	0x00003d50


	//   ....[22]....
        /*0074*/ 	.word	0x00004040


	//   ....[23]....
        /*0078*/ 	.word	0x000040d0


	//   ....[24]....
        /*007c*/ 	.word	0x000043c0


	//   ....[25]....
        /*0080*/ 	.word	0x00004450


	//   ....[26]....
        /*0084*/ 	.word	0x00004740


	//   ....[27]....
        /*0088*/ 	.word	0x000047d0


	//   ....[28]....
        /*008c*/ 	.word	0x00004ac0


	//   ....[29]....
        /*0090*/ 	.word	0x00004b50


	//   ....[30]....
        /*0094*/ 	.word	0x00004e40


	//   ....[31]....
        /*0098*/ 	.word	0x00004ed0


	//   ....[32]....
        /*009c*/ 	.word	0x000051d0


	//   ....[33]....
        /*00a0*/ 	.word	0x00005260


	//   ....[34]....
        /*00a4*/ 	.word	0x000055d0


	//   ....[35]....
        /*00a8*/ 	.word	0x00005660


	//   ....[36]....
        /*00ac*/ 	.word	0x00005930


	//   ....[37]....
        /*00b0*/ 	.word	0x000059d0


	//   ....[38]....
        /*00b4*/ 	.word	0x00005ca0


	//   ....[39]....
        /*00b8*/ 	.word	0x00005d30


	//   ....[40]....
        /*00bc*/ 	.word	0x00006000


	//   ....[41]....
        /*00c0*/ 	.word	0x00006090


	//   ....[42]....
        /*00c4*/ 	.word	0x00006360


	//   ....[43]....
        /*00c8*/ 	.word	0x000063f0


	//   ....[44]....
        /*00cc*/ 	.word	0x000066c0


	//   ....[45]....
        /*00d0*/ 	.word	0x00006750


	//   ....[46]....
        /*00d4*/ 	.word	0x00006a20


	//   ....[47]....
        /*00d8*/ 	.word	0x00006ab0


	//   ....[48]....
        /*00dc*/ 	.word	0x00006d80


	//   ....[49]....
        /*00e0*/ 	.word	0x00006e10


	//   ....[50]....
        /*00e4*/ 	.word	0x000070e0


	//   ....[51]....
        /*00e8*/ 	.word	0x00007170


	//   ....[52]....
        /*00ec*/ 	.word	0x00007440


	//   ....[53]....
        /*00f0*/ 	.word	0x000074d0


	//   ....[54]....
        /*00f4*/ 	.word	0x000077a0


	//   ....[55]....
        /*00f8*/ 	.word	0x00007830


	//   ....[56]....
        /*00fc*/ 	.word	0x00007b00


	//   ....[57]....
        /*0100*/ 	.word	0x00007b90


	//   ....[58]....
        /*0104*/ 	.word	0x00007e60


	//   ....[59]....
        /*0108*/ 	.word	0x00007ef0


	//   ....[60]....
        /*010c*/ 	.word	0x000081c0


	//   ....[61]....
        /*0110*/ 	.word	0x00008250


	//   ....[62]....
        /*0114*/ 	.word	0x00008530


	//   ....[63]....
        /*0118*/ 	.word	0x000085b0


	//   ....[64]....
        /*011c*/ 	.word	0x00008890


	//   ....[65]....
        /*0120*/ 	.word	0x00008910


	//   ....[66]....
        /*0124*/ 	.word	0x00008f70


	//   ....[67]....
        /*0128*/ 	.word	0x00009000


	//   ....[68]....
        /*012c*/ 	.word	0x000090f0


	//   ....[69]....
        /*0130*/ 	.word	0x00009180


	//   ....[70]....
        /*0134*/ 	.word	0x00009450


	//   ....[71]....
        /*0138*/ 	.word	0x000094e0


	//   ....[72]....
        /*013c*/ 	.word	0x000097b0


	//   ....[73]....
        /*0140*/ 	.word	0x00009840


	//   ....[74]....
        /*0144*/ 	.word	0x00009ce0


	//   ....[75]....
        /*0148*/ 	.word	0x00009d70


	//   ....[76]....
        /*014c*/ 	.word	0x00009e60


	//   ....[77]....
        /*0150*/ 	.word	0x00009ef0


	//   ....[78]....
        /*0154*/ 	.word	0x0000a1c0


	//   ....[79]....
        /*0158*/ 	.word	0x0000a250


	//   ....[80]....
        /*015c*/ 	.word	0x0000a520


	//   ....[81]....
        /*0160*/ 	.word	0x0000a5b0


	//   ....[82]....
        /*0164*/ 	.word	0x0000aa50


	//   ....[83]....
        /*0168*/ 	.word	0x0000aae0


	//   ....[84]....
        /*016c*/ 	.word	0x0000abd0


	//   ....[85]....
        /*0170*/ 	.word	0x0000ac60


	//   ....[86]....
        /*0174*/ 	.word	0x0000af30


	//   ....[87]....
        /*0178*/ 	.word	0x0000afc0


	//   ....[88]....
        /*017c*/ 	.word	0x0000b290


	//   ....[89]....
        /*0180*/ 	.word	0x0000b320


	//   ....[90]....
        /*0184*/ 	.word	0x0000b7c0


	//   ....[91]....
        /*0188*/ 	.word	0x0000b850


	//   ....[92]....
        /*018c*/ 	.word	0x0000b940


	//   ....[93]....
        /*0190*/ 	.word	0x0000b9d0


	//   ....[94]....
        /*0194*/ 	.word	0x0000bca0


	//   ....[95]....
        /*0198*/ 	.word	0x0000bd30


	//   ....[96]....
        /*019c*/ 	.word	0x0000c000


	//   ....[97]....
        /*01a0*/ 	.word	0x0000c090


	//   ....[98]....
        /*01a4*/ 	.word	0x0000c5b0


	//   ....[99]....
        /*01a8*/ 	.word	0x0000c640


	//   ....[100]....
        /*01ac*/ 	.word	0x0000c940


	//   ....[101]....
        /*01b0*/ 	.word	0x0000c9d0


	//   ....[102]....
        /*01b4*/ 	.word	0x0000cca0


	//   ....[103]....
        /*01b8*/ 	.word	0x0000cd30


	//   ....[104]....
        /*01bc*/ 	.word	0x0000d010


	//   ....[105]....
        /*01c0*/ 	.word	0x0000d0a0


	//   ....[106]....
        /*01c4*/ 	.word	0x0000d4b0


	//   ....[107]....
        /*01c8*/ 	.word	0x0000d530


	//----- nvinfo : EIATTR_VRC_CTA_INIT_COUNT
	.align		4
.L_204:
        /*01cc*/ 	.byte	0x02, 0x4a
	.zero		1
	.zero		1


	//----- nvinfo : EIATTR_EXIT_INSTR_OFFSETS
	.align		4
        /*01d0*/ 	.byte	0x04, 0x1c
        /*01d2*/ 	.short	(.L_206 - .L_205)


	//   ....[0]....
.L_205:
        /*01d4*/ 	.word	0x0000c240


	//   ....[1]....
        /*01d8*/ 	.word	0x0000d130


	//   ....[2]....
        /*01dc*/ 	.word	0x0000d5b0


	//----- nvinfo : EIATTR_CRS_STACK_SIZE
	.align		4
.L_206:
        /*01e0*/ 	.byte	0x04, 0x1e
        /*01e2*/ 	.short	(.L_208 - .L_207)
.L_207:
        /*01e4*/ 	.word	0x00000000


	//----- nvinfo : EIATTR_SW_WAR
	.align		4
.L_208:
        /*01e8*/ 	.byte	0x04, 0x36
        /*01ea*/ 	.short	(.L_210 - .L_209)
.L_209:
        /*01ec*/ 	.word	0x00000008
.L_210:


//--------------------- .nv.info._Z15agrepKernel64K1v --------------------------
	.section	.nv.info._Z15agrepKernel64K1v,"",@"SHT_CUDA_INFO"
	.sectionflags	@""
	.align	4


	//----- nvinfo : EIATTR_CUDA_API_VERSION
	.align		4
        /*0000*/ 	.byte	0x04, 0x37
        /*0002*/ 	.short	(.L_212 - .L_211)
.L_211:
        /*0004*/ 	.word	0x00000082


	//----- nvinfo : EIATTR_SPARSE_MMA_MASK
	.align		4
.L_212:
        /*0008*/ 	.byte	0x03, 0x50
        /*000a*/ 	.short	0x0000


	//----- nvinfo : EIATTR_MAXREG_COUNT
	.align		4
        /*000c*/ 	.byte	0x03, 0x1b
        /*000e*/ 	.short	0x00ff


	//----- nvinfo : EIATTR_NUM_BARRIERS
	.align		4
        /*0010*/ 	.byte	0x02, 0x4c
        /*0012*/ 	.byte	0x01
	.zero		1


	//----- nvinfo : EIATTR_MERCURY_ISA_VERSION
	.align		4
        /*0014*/ 	.byte	0x03, 0x5f
        /*0016*/ 	.short	0x0101


	//----- nvinfo : EIATTR_INT_WARP_WIDE_INSTR_OFFSETS
	.align		4
        /*0018*/ 	.byte	0x04, 0x31
        /*001a*/ 	.short	(.L_214 - .L_213)


	//   ....[0]....
.L_213:
        /*001c*/ 	.word	0x00001fe0


	//   ....[1]....
        /*0020*/ 	.word	0x00002070


	//   ....[2]....
        /*0024*/ 	.word	0x000023e0


	//   ....[3]....
        /*0028*/ 	.word	0x00002470


	//   ....[4]....
        /*002c*/ 	.word	0x000026c0


	//   ....[5]....
        /*0030*/ 	.word	0x00002760


	//   ....[6]....
        /*0034*/ 	.word	0x000029b0


	//   ....[7]....
        /*0038*/ 	.word	0x00002a40


	//   ....[8]....
        /*003c*/ 	.word	0x00002c90


	//   ....[9]....
        /*0040*/ 	.word	0x00002d20


	//   ....[10]....
        /*0044*/ 	.word	0x00002f70


	//   ....[11]....
        /*0048*/ 	.word	0x00003000


	//   ....[12]....
        /*004c*/ 	.word	0x00003250


	//   ....[13]....
        /*0050*/ 	.word	0x000032e0


	//   ....[14]....
        /*0054*/ 	.word	0x00003530


	//   ....[15]....
        /*0058*/ 	.word	0x000035c0


	//   ....[16]....
        /*005c*/ 	.word	0x00003810


	//   ....[17]....
        /*0060*/ 	.word	0x000038a0


	//   ....[18]....
        /*0064*/ 	.word	0x00003af0


	//   ....[19]....
        /*0068*/ 	.word	0x00003b80


	//   ....[20]....
        /*006c*/ 	.word	0x00003dd0


	//   ....[21]....
        /*0070*/ 	.word	0x00003e60


	//   ....[22]....
        /*0074*/ 	.word	0x000040b0


	//   ....[23]....
        /*0078*/ 	.word	0x00004140


	//   ....[24]....
        /*007c*/ 	.word	0x00004390


	//   ....[25]....
        /*0080*/ 	.word	0x00004420


	//   ....[26]....
        /*0084*/ 	.word	0x00004670


	//   ....[27]....
        /*0088*/ 	.word	0x00004700


	//   ....[28]....
        /*008c*/ 	.word	0x00004950


	//   ....[29]....
        /*0090*/ 	.word	0x000049e0


	//   ....[30]....
        /*0094*/ 	.word	0x00004c30


	//   ....[31]....
        /*0098*/ 	.word	0x00004cc0


	//   ....[32]....
        /*009c*/ 	.word	0x00004f20


	//   ....[33]....
        /*00a0*/ 	.word	0x00004fb0


	//   ....[34]....
        /*00a4*/ 	.word	0x00005290


	//   ....[35]....
        /*00a8*/ 	.word	0x00005310


	//   ....[36]....
        /*00ac*/ 	.word	0x00005540


	//   ....[37]....
        /*00b0*/ 	.word	0x000055d0


	//   ....[38]....
        /*00b4*/ 	.word	0x00005800


	//   ....[39]....
        /*00b8*/ 	.word	0x00005880


	//   ....[40]....
        /*00bc*/ 	.word	0x00005ab0


	//   ....[41]....
        /*00c0*/ 	.word	0x00005b30


	//   ....[42]....
        /*00c4*/ 	.word	0x00005d60


	//   ....[43]....
        /*00c8*/ 	.word	0x00005de0


	//   ....[44]....
        /*00cc*/ 	.word	0x00006010


	//   ....[45]....
        /*00d0*/ 	.word	0x00006090


	//   ....[46]....
        /*00d4*/ 	.word	0x000062c0


	//   ....[47]....
        /*00d8*/ 	.word	0x00006340


	//   ....[48]....
        /*00dc*/ 	.word	0x00006570


	//   ....[49]....
        /*00e0*/ 	.word	0x000065f0


	//   ....[50]....
        /*00e4*/ 	.word	0x00006820


	//   ....[51]....
        /*00e8*/ 	.word	0x000068a0


	//   ....[52]....
        /*00ec*/ 	.word	0x00006ad0


	//   ....[53]....
        /*00f0*/ 	.word	0x00006b50


	//   ....[54]....
        /*00f4*/ 	.word	0x00006d80


	//   ....[55]....
        /*00f8*/ 	.word	0x00006e00


	//   ....[56]....
        /*00fc*/ 	.word	0x00007030


	//   ....[57]....
        /*0100*/ 	.word	0x000070b0


	//   ....[58]....
        /*0104*/ 	.word	0x000072e0


	//   ....[59]....
        /*0108*/ 	.word	0x00007360


	//   ....[60]....
        /*010c*/ 	.word	0x00007590


	//   ....[61]....
        /*0110*/ 	.word	0x00007610


	//   ....[62]....
        /*0114*/ 	.word	0x00007840


	//   ....[63]....
        /*0118*/ 	.word	0x000078c0


	//   ....[64]....
        /*011c*/ 	.word	0x00007b00


	//   ....[65]....
        /*0120*/ 	.word	0x00007b80


	//   ....[66]....
        /*0124*/ 	.word	0x00007fb0


	//   ....[67]....
        /*0128*/ 	.word	0x00008030


	//   ....[68]....
        /*012c*/ 	.word	0x00008290


	//   ....[69]....
        /*0130*/ 	.word	0x00008310


	//   ....[70]....
        /*0134*/ 	.word	0x00008540


	//   ....[71]....
        /*0138*/ 	.word	0x000085c0


	//   ....[72]....
        /*013c*/ 	.word	0x00008800


	//   ....[73]....
        /*0140*/ 	.word	0x00008880


	//   ....[74]....
        /*0144*/ 	.word	0x00008d40


	//   ....[75]....
        /*0148*/ 	.word	0x00008dc0


	//   ....[76]....
        /*014c*/ 	.word	0x00009020


	//   ....[77]....
        /*0150*/ 	.word	0x000090a0


	//   ....[78]....
        /*0154*/ 	.word	0x000092d0


	//   ....[79]....
        /*0158*/ 	.word	0x00009350


	//   ....[80]....
        /*015c*/ 	.word	0x00009590


	//   ....[81]....
        /*0160*/ 	.word	0x00009610


	//   ....[82]....
        /*0164*/ 	.word	0x00009960


	//   ....[83]....
        /*0168*/ 	.word	0x000099e0


	//----- nvinfo : EIATTR_VRC_CTA_INIT_COUNT
	.align		4
.L_214:
        /*016c*/ 	.byte	0x02, 0x4a
	.zero		1
	.zero		1


	//----- nvinfo : EIATTR_EXIT_INSTR_OFFSETS
	.align		4
        /*0170*/ 	.byte	0x04, 0x1c
        /*0172*/ 	.short	(.L_216 - .L_215)


	//   ....[0]....
.L_215:
        /*0174*/ 	.word	0x00008a60


	//   ....[1]....
        /*0178*/ 	.word	0x000096a0


	//   ....[2]....
        /*017c*/ 	.word	0x00009a60


	//----- nvinfo : EIATTR_CRS_STACK_SIZE
	.align		4
.L_216:
        /*0180*/ 	.byte	0x04, 0x1e
        /*0182*/ 	.short	(.L_218 - .L_217)
.L_217:
        /*0184*/ 	.word	0x00000000


	//----- nvinfo : EIATTR_SW_WAR
	.align		4
.L_218:
        /*0188*/ 	.byte	0x04, 0x36
        /*018a*/ 	.short	(.L_220 - .L_219)
.L_219:
        /*018c*/ 	.word	0x00000008
.L_220:


//--------------------- .nv.info._Z15agrepKernel64K0v --------------------------
	.section	.nv.info._Z15agrepKernel64K0v,"",@"SHT_CUDA_INFO"
	.sectionflags	@""
	.align	4


	//----- nvinfo : EIATTR_CUDA_API_VERSION
	.align		4
        /*0000*/ 	.byte	0x04, 0x37
        /*0002*/ 	.short	(.L_222 - .L_221)
.L_221:
        /*0004*/ 	.word	0x00000082


	//----- nvinfo : EIATTR_SPARSE_MMA_MASK
	.align		4
.L_222:
        /*0008*/ 	.byte	0x03, 0x50
        /*000a*/ 	.short	0x0000


	//----- nvinfo : EIATTR_MAXREG_COUNT
	.align		4
        /*000c*/ 	.byte	0x03, 0x1b
        /*000e*/ 	.short	0x00ff


	//----- nvinfo : EIATTR_NUM_BARRIERS
	.align		4
        /*0010*/ 	.byte	0x02, 0x4c
        /*0012*/ 	.byte	0x01
	.zero		1


	//----- nvinfo : EIATTR_MERCURY_ISA_VERSION
	.align		4
        /*0014*/ 	.byte	0x03, 0x5f
        /*0016*/ 	.short	0x0101


	//----- nvinfo : EIATTR_INT_WARP_WIDE_INSTR_OFFSETS
	.align		4
        /*0018*/ 	.byte	0x04, 0x31
        /*001a*/ 	.short	(.L_224 - .L_223)


	//   ....[0]....
.L_223:
        /*001c*/ 	.word	0x000013a0


	//   ....[1]....
        /*0020*/ 	.word	0x00001420


	//   ....[2]....
        /*0024*/ 	.word	0x00001720


	//   ....[3]....
        /*0028*/ 	.word	0x000017b0


	//   ....[4]....
        /*002c*/ 	.word	0x000019d0


	//   ....[5]....
        /*0030*/ 	.word	0x00001a60


	//   ....[6]....
        /*0034*/ 	.word	0x00001b70


	//   ....[7]....
        /*0038*/ 	.word	0x00001c00


	//   ....[8]....
        /*003c*/ 	.word	0x00001da0


	//   ....[9]....
        /*0040*/ 	.word	0x00001e30


	//   ....[10]....
        /*0044*/ 	.word	0x00001fd0


	//   ....[11]....
        /*0048*/ 	.word	0x00002060


	//   ....[12]....
        /*004c*/ 	.word	0x00002200


	//   ....[13]....
        /*0050*/ 	.word	0x00002290


	//   ....[14]....
        /*0054*/ 	.word	0x00002430


	//   ....[15]....
        /*0058*/ 	.word	0x000024c0


	//   ....[16]....
        /*005c*/ 	.word	0x00002660


	//   ....[17]....
        /*0060*/ 	.word	0x000026f0


	//   ....[18]....
        /*0064*/ 	.word	0x00002890


	//   ....[19]....
        /*0068*/ 	.word	0x00002920


	//   ....[20]....
        /*006c*/ 	.word	0x00002ac0


	//   ....[21]....
        /*0070*/ 	.word	0x00002b50


	//   ....[22]....
        /*0074*/ 	.word	0x00002cf0


	//   ....[23]....
        /*0078*/ 	.word	0x00002d80


	//   ....[24]....
        /*007c*/ 	.word	0x00002f20


	//   ....[25]....
        /*0080*/ 	.word	0x00002fb0


	//   ....[26]....
        /*0084*/ 	.word	0x00003150


	//   ....[27]....
        /*0088*/ 	.word	0x000031e0


	//   ....[28]....
        /*008c*/ 	.word	0x00003380


	//   ....[29]....
        /*0090*/ 	.word	0x00003410


	//   ....[30]....
        /*0094*/ 	.word	0x000035b0


	//   ....[31]....
        /*0098*/ 	.word	0x00003640


	//   ....[32]....
        /*009c*/ 	.word	0x000037f0


	//   ....[33]....
        /*00a0*/ 	.word	0x00003880


	//   ....[34]....
        /*00a4*/ 	.word	0x00003ad0


	//   ....[35]....
        /*00a8*/ 	.word	0x00003b50


	//   ....[36]....
        /*00ac*/ 	.word	0x00003d50


	//   ....[37]....
        /*00b0*/ 	.word	0x00003dd0


	//   ....[38]....
        /*00b4*/ 	.word	0x00003ec0


	//   ....[39]....
        /*00b8*/ 	.word	0x00003f40


	//   ....[40]....
        /*00bc*/ 	.word	0x000040c0


	//   ....[41]....
        /*00c0*/ 	.word	0x00004140


	//   ....[42]....
        /*00c4*/ 	.word	0x000042c0


	//   ....[43]....
        /*00c8*/ 	.word	0x00004340


	//   ....[44]....
        /*00cc*/ 	.word	0x000044c0


	//   ....[45]....
        /*00d0*/ 	.word	0x00004540


	//   ....[46]....
        /*00d4*/ 	.word	0x000046c0


	//   ....[47]....
        /*00d8*/ 	.word	0x00004740


	//   ....[48]....
        /*00dc*/ 	.word	0x000048c0


	//   ....[49]....
        /*00e0*/ 	.word	0x00004940


	//   ....[50]....
        /*00e4*/ 	.word	0x00004ac0


	//   ....[51]....
        /*00e8*/ 	.word	0x00004b40


	//   ....[52]....
        /*00ec*/ 	.word	0x00004cc0


	//   ....[53]....
        /*00f0*/ 	.word	0x00004d40


	//   ....[54]....
        /*00f4*/ 	.word	0x00004ec0


	//   ....[55]....
        /*00f8*/ 	.word	0x00004f40


	//   ....[56]....
        /*00fc*/ 	.word	0x000050c0


	//   ....[57]....
        /*0100*/ 	.word	0x00005140


	//   ....[58]....
        /*0104*/ 	.word	0x000052c0


	//   ....[59]....
        /*0108*/ 	.word	0x00005340


	//   ....[60]....
        /*010c*/ 	.word	0x000054c0


	//   ....[61]....
        /*0110*/ 	.word	0x00005540


	//   ....[62]....
        /*0114*/ 	.word	0x000056c0


	//   ....[63]....
        /*0118*/ 	.word	0x00005740


	//   ....[64]....
        /*011c*/ 	.word	0x000058d0


	//   ....[65]....
        /*0120*/ 	.word	0x00005950


	//   ....[66]....
        /*0124*/ 	.word	0x00005da0


	//   ....[67]....
        /*0128*/ 	.word	0x00005e20


	//   ....[68]....
        /*012c*/ 	.word	0x00005ef0


	//   ....[69]....
        /*0130*/ 	.word	0x00005f70


	//   ....[70]....
        /*0134*/ 	.word	0x00006060


	//   ....[71]....
        /*0138*/ 	.word	0x000060e0


	//   ....[72]....
        /*013c*/ 	.word	0x00006260


	//   ....[73]....
        /*0140*/ 	.word	0x000062e0


	//   ....[74]....
        /*0144*/ 	.word	0x00006460


	//   ....[75]....
        /*0148*/ 	.word	0x000064e0


	//   ....[76]....
        /*014c*/ 	.word	0x00006660


	//   ....[77]....
        /*0150*/ 	.word	0x000066e0


	//   ....[78]....
        /*0154*/ 	.word	0x00006860


	//   ....[79]....
        /*0158*/ 	.word	0x000068e0


	//   ....[80]....
        /*015c*/ 	.word	0x00006a60


	//   ....[81]....
        /*0160*/ 	.word	0x00006ae0


	//   ....[82]....
        /*0164*/ 	.word	0x00006c60


	//   ....[83]....
        /*0168*/ 	.word	0x00006ce0


	//   ....[84]....
        /*016c*/ 	.word	0x00006e60


	//   ....[85]....
        /*0170*/ 	.word	0x00006ee0


	//   ....[86]....
        /*0174*/ 	.word	0x00007060


	//   ....[87]....
        /*0178*/ 	.word	0x000070e0


	//   ....[88]....
        /*017c*/ 	.word	0x00007260


	//   ....[89]....
        /*0180*/ 	.word	0x000072e0


	//   ....[90]....
        /*0184*/ 	.word	0x00007460


	//   ....[91]....
        /*0188*/ 	.word	0x000074e0


	//   ....[92]....
        /*018c*/ 	.word	0x00007660


	//   ....[93]....
        /*0190*/ 	.word	0x000076e0


	//   ....[94]....
        /*0194*/ 	.word	0x00007860


	//   ....[95]....
        /*0198*/ 	.word	0x000078e0


	//   ....[96]....
        /*019c*/ 	.word	0x00007a70


	//   ....[97]....
        /*01a0*/ 	.word	0x00007af0


	//   ....[98]....
        /*01a4*/ 	.word	0x00007ec0


	//   ....[99]....
        /*01a8*/ 	.word	0x00007f40


	//   ....[100]....
        /*01ac*/ 	.word	0x00008100


	//   ....[101]....
        /*01b0*/ 	.word	0x00008180


	//   ....[102]....
        /*01b4*/ 	.word	0x00008310


	//   ....[103]....
        /*01b8*/ 	.word	0x00008390


	//   ....[104]....
        /*01bc*/ 	.word	0x00008530


	//   ....[105]....
        /*01c0*/ 	.word	0x000085b0


	//   ....[106]....
        /*01c4*/ 	.word	0x00008840


	//   ....[107]....
        /*01c8*/ 	.word	0x000088c0


	//----- nvinfo : EIATTR_VRC_CTA_INIT_COUNT
	.align		4
.L_224:
        /*01cc*/ 	.byte	0x02, 0x4a
	.zero		1
	.zero		1


	//----- nvinfo : EIATTR_EXIT_INSTR_OFFSETS
	.align		4
        /*01d0*/ 	.byte	0x04, 0x1c
        /*01d2*/ 	.short	(.L_226 - .L_225)


	//   ....[0]....
.L_225:
        /*01d4*/ 	.word	0x00007c80


	//   ....[1]....
        /*01d8*/ 	.word	0x00008640


	//   ....[2]....
        /*01dc*/ 	.word	0x00008940


	//----- nvinfo : EIATTR_CRS_STACK_SIZE
	.align		4
.L_226:
        /*01e0*/ 	.byte	0x04, 0x1e
        /*01e2*/ 	.short	(.L_228 - .L_227)
.L_227:
        /*01e4*/ 	.word	0x00000000


	//----- nvinfo : EIATTR_SW_WAR
	.align		4
.L_228:
        /*01e8*/ 	.byte	0x04, 0x36
        /*01ea*/ 	.short	(.L_230 - .L_229)
.L_229:
        /*01ec*/ 	.word	0x00000008
.L_230:


//--------------------- .nv.info._Z15agrepKernel32K9v --------------------------
	.section	.nv.info._Z15agrepKernel32K9v,"",@"SHT_CUDA_INFO"
	.sectionflags	@""
	.align	4


	//----- nvinfo : EIATTR_CUDA_API_VERSION
	.align		4
        /*0000*/ 	.byte	0x04, 0x37
        /*0002*/ 	.short	(.L_232 - .L_231)
.L_231:
        /*0004*/ 	.word	0x00000082


	//----- nvinfo : EIATTR_SPARSE_MMA_MASK
	.align		4
.L_232:
        /*0008*/ 	.byte	0x03, 0x50
        /*000a*/ 	.short	0x0000


	//----- nvinfo : EIATTR_MAXREG_COUNT
	.align		4
        /*000c*/ 	.byte	0x03, 0x1b
        /*000e*/ 	.short	0x00ff


	//----- nvinfo : EIATTR_NUM_BARRIERS
	.align		4
        /*0010*/ 	.byte	0x02, 0x4c
        /*0012*/ 	.byte	0x01
	.zero		1


	//----- nvinfo : EIATTR_MERCURY_ISA_VERSION
	.align		4
        /*0014*/ 	.byte	0x03, 0x5f
        /*0016*/ 	.short	0x0101


	//----- nvinfo : EIATTR_INT_WARP_WIDE_INSTR_OFFSETS
	.align		4
        /*0018*/ 	.byte	0x04, 0x31
        /*001a*/ 	.short	(.L_234 - .L_233)


	//   ....[0]....
.L_233:
        /*001c*/ 	.word	0x00001a70


	//   ....[1]....
        /*0020*/ 	.word	0x00001b00


	//   ....[2]....
        /*0024*/ 	.word	0x00002070


	//   ....[3]....
        /*0028*/ 	.word	0x00002100


	//   ....[4]....
        /*002c*/ 	.word	0x00002540


	//   ....[5]....
        /*0030*/ 	.word	0x000025e0


	//   ....[6]....
        /*0034*/ 	.word	0x00002a30


	//   ....[7]....
        /*0038*/ 	.word	0x00002ac0


	//   ....[8]....
        /*003c*/ 	.word	0x00002f10


	//   ....[9]....
        /*0040*/ 	.word	0x00002fa0


	//   ....[10]....
        /*0044*/ 	.word	0x000033f0


	//   ....[11]....
        /*0048*/ 	.word	0x00003480


	//   ....[12]....
        /*004c*/ 	.word	0x000038d0


	//   ....[13]....
        /*0050*/ 	.word	0x00003960


	//   ....[14]....
        /*0054*/ 	.word	0x00003db0


	//   ....[15]....
        /*0058*/ 	.word	0x00003e40


	//   ....[16]....
        /*005c*/ 	.word	0x00004290


	//   ....[17]....
        /*0060*/ 	.word	0x00004320


	//   ....[18]....
        /*0064*/ 	.word	0x00004770


	//   ....[19]....
        /*0068*/ 	.word	0x00004800


	//   ....[20]....
        /*006c*/ 	.word	0x00004c50


	//   ....[21]....
        /*0070*/ 	.word	0x00004ce0


	//   ....[22]....
        /*0074*/ 	.word	0x00005130


	//   ....[23]....
        /*0078*/ 	.word	0x000051c0


	//   ....[24]....
        /*007c*/ 	.word	0x00005610


	//   ....[25]....
        /*0080*/ 	.word	0x000056a0


	//   ....[26]....
        /*0084*/ 	.word	0x00005af0


	//   ....[27]....
        /*0088*/ 	.word	0x00005b80


	//   ....[28]....
        /*008c*/ 	.word	0x00005fd0


	//   ....[29]....
        /*0090*/ 	.word	0x00006060


	//   ....[30]....
        /*0094*/ 	.word	0x000064b0


	//   ....[31]....
        /*0098*/ 	.word	0x00006540


	//   ....[32]....
        /*009c*/ 	.word	0x000069a0


	//   ....[33]....
        /*00a0*/ 	.word	0x00006a30


	//   ....[34]....
        /*00a4*/ 	.word	0x00006f00


	//   ....[35]....
        /*00a8*/ 	.word	0x00006f90


	//   ....[36]....
        /*00ac*/ 	.word	0x000073b0


	//   ....[37]....
        /*00b0*/ 	.word	0x00007450


	//   ....[38]....
        /*00b4*/ 	.word	0x00007880


	//   ....[39]....
        /*00b8*/ 	.word	0x00007910


	//   ....[40]....
        /*00bc*/ 	.word	0x00007d40


	//   ....[41]....
        /*00c0*/ 	.word	0x00007dd0


	//   ....[42]....
        /*00c4*/ 	.word	0x00008200


	//   ....[43]....
        /*00c8*/ 	.word	0x00008290


	//   ....[44]....
        /*00cc*/ 	.word	0x000086c0


	//   ....[45]....
        /*00d0*/ 	.word	0x00008750


	//   ....[46]....
        /*00d4*/ 	.word	0x00008b80


	//   ....[47]....
        /*00d8*/ 	.word	0x00008c10


	//   ....[48]....
        /*00dc*/ 	.word	0x00009040


	//   ....[49]....
        /*00e0*/ 	.word	0x000090d0


	//   ....[50]....
        /*00e4*/ 	.word	0x00009500


	//   ....[51]....
        /*00e8*/ 	.word	0x00009590


	//   ....[52]....
        /*00ec*/ 	.word	0x000099c0


	//   ....[53]....
        /*00f0*/ 	.word	0x00009a50


	//   ....[54]....
        /*00f4*/ 	.word	0x00009e80


	//   ....[55]....
        /*00f8*/ 	.word	0x00009f10


	//   ....[56]....
        /*00fc*/ 	.word	0x0000a340


	//   ....[57]....
        /*0100*/ 	.word	0x0000a3d0


	//   ....[58]....
        /*0104*/ 	.word	0x0000a800


	//   ....[59]....
        /*0108*/ 	.word	0x0000a890


	//   ....[60]....
        /*010c*/ 	.word	0x0000acc0


	//   ....[61]....
        /*0110*/ 	.word	0x0000ad50


	//   ....[62]....
        /*0114*/ 	.word	0x0000b180


	//   ....[63]....
        /*0118*/ 	.word	0x0000b210


	//   ....[64]....
        /*011c*/ 	.word	0x0000b650


	//   ....[65]....
        /*0120*/ 	.word	0x0000b6e0


	//   ....[66]....
        /*0124*/ 	.word	0x0000bce0


	//   ....[67]....
        /*0128*/ 	.word	0x0000bd70


	//   ....[68]....
        /*012c*/ 	.word	0x0000c1d0


	//   ....[69]....
        /*0130*/ 	.word	0x0000c260


	//   ....[70]....
        /*0134*/ 	.word	0x0000c900


	//   ....[71]....
        /*0138*/ 	.word	0x0000c990


	//   ....[72]....
        /*013c*/ 	.word	0x0000cdf0


	//   ....[73]....
        /*0140*/ 	.word	0x0000ce80


	//   ....[74]....
        /*0144*/ 	.word	0x0000d2a0


	//   ....[75]....
        /*0148*/ 	.word	0x0000d330


	//----- nvinfo : EIATTR_VRC_CTA_INIT_COUNT
	.align		4
.L_234:
        /*014c*/ 	.byte	0x02, 0x4a
	.zero		1
	.zero		1


	//----- nvinfo : EIATTR_EXIT_INSTR_OFFSETS
	.align		4
        /*0150*/ 	.byte	0x04, 0x1c
        /*0152*/ 	.short	(.L_236 - .L_235)


	//   ....[0]....
.L_235:
        /*0154*/ 	.word	0x0000c440


	//   ....[1]....
        /*0158*/ 	.word	0x0000cf20


	//   ....[2]....
        /*015c*/ 	.word	0x0000d1f0


	//   ....[3]....
        /*0160*/ 	.word	0x0000d240


	//   ....[4]....
        /*0164*/ 	.word	0x0000d280


	//   ....[5]....
        /*0168*/ 	.word	0x0000d370


	//----- nvinfo : EIATTR_CRS_STACK_SIZE
	.align		4
.L_236:
        /*016c*/ 	.byte	0x04, 0x1e
        /*016e*/ 	.short	(.L_238 - .L_237)
.L_237:
        /*0170*/ 	.word	0x00000000


	//----- nvinfo : EIATTR_SW_WAR
	.align		4
.L_238:
        /*0174*/ 	.byte	0x04, 0x36
        /*0176*/ 	.short	(.L_240 - .L_239)
.L_239:
        /*0178*/ 	.word	0x00000008
.L_240:


//--------------------- .nv.info._Z15agrepKernel32K8v --------------------------
	.section	.nv.info._Z15agrepKernel32K8v,"",@"SHT_CUDA_INFO"
	.sectionflags	@""
	.align	4


	//----- nvinfo : EIATTR_CUDA_API_VERSION
	.align		4
        /*0000*/ 	.byte	0x04, 0x37
        /*0002*/ 	.short	(.L_242 - .L_241)
.L_241:
        /*0004*/ 	.word	0x00000082


	//----- nvinfo : EIATTR_SPARSE_MMA_MASK
	.align		4
.L_242:
        /*0008*/ 	.byte	0x03, 0x50
        /*000a*/ 	.short	0x0000


	//----- nvinfo : EIATTR_MAXREG_COUNT
	.align		4
        /*000c*/ 	.byte	0x03, 0x1b
        /*000e*/ 	.short	0x00ff


	//----- nvinfo : EIATTR_NUM_BARRIERS
	.align		4
        /*0010*/ 	.byte	0x02, 0x4c
        /*0012*/ 	.byte	0x01
	.zero		1


	//----- nvinfo : EIATTR_MERCURY_ISA_VERSION
	.align		4
        /*0014*/ 	.byte	0x03, 0x5f
        /*0016*/ 	.short	0x0101


	//----- nvinfo : EIATTR_INT_WARP_WIDE_INSTR_OFFSETS
	.align		4
        /*0018*/ 	.byte	0x04, 0x31
        /*001a*/ 	.short	(.L_244 - .L_243)


	//   ....[0]....
.L_243:
        /*001c*/ 	.word	0x00001850


	//   ....[1]....
        /*0020*/ 	.word	0x000018e0


	//   ....[2]....
        /*0024*/ 	.word	0x00001e00


	//   ....[3]....
        /*0028*/ 	.word	0x00001e90


	//   ....[4]....
        /*002c*/ 	.word	0x00002280


	//   ....[5]....
        /*0030*/ 	.word	0x00002320


	//   ....[6]....
        /*0034*/ 	.word	0x00002720


	//   ....[7]....
        /*0038*/ 	.word	0x000027b0


	//   ....[8]....
        /*003c*/ 	.word	0x00002bb0


	//   ....[9]....
        /*0040*/ 	.word	0x00002c40


	//   ....[10]....
        /*0044*/ 	.word	0x00003040


	//   ....[11]....
        /*0048*/ 	.word	0x000030d0


	//   ....[12]....
        /*004c*/ 	.word	0x000034d0


	//   ....[13]....
        /*0050*/ 	.word	0x00003560


	//   ....[14]....
        /*0054*/ 	.word	0x00003960


	//   ....[15]....
        /*0058*/ 	.word	0x000039f0


	//   ....[16]....
        /*005c*/ 	.word	0x00003df0


	//   ....[17]....
        /*0060*/ 	.word	0x00003e80


	//   ....[18]....
        /*0064*/ 	.word	0x00004280


	//   ....[19]....
        /*0068*/ 	.word	0x00004310


	//   ....[20]....
        /*006c*/ 	.word	0x00004710


	//   ....[21]....
        /*0070*/ 	.word	0x000047a0


	//   ....[22]....
        /*0074*/ 	.word	0x00004ba0


	//   ....[23]....
        /*0078*/ 	.word	0x00004c30


	//   ....[24]....
        /*007c*/ 	.word	0x00005030


	//   ....[25]....
        /*0080*/ 	.word	0x000050c0


	//   ....[26]....
        /*0084*/ 	.word	0x000054c0


	//   ....[27]....
        /*0088*/ 	.word	0x00005550


	//   ....[28]....
        /*008c*/ 	.word	0x00005950


	//   ....[29]....
        /*0090*/ 	.word	0x000059e0


	//   ....[30]....
        /*0094*/ 	.word	0x00005de0


	//   ....[31]....
        /*0098*/ 	.word	0x00005e70


	//   ....[32]....
        /*009c*/ 	.word	0x00006280


	//   ....[33]....
        /*00a0*/ 	.word	0x00006310


	//   ....[34]....
        /*00a4*/ 	.word	0x00006790


	//   ....[35]....
        /*00a8*/ 	.word	0x00006820


	//   ....[36]....
        /*00ac*/ 	.word	0x00006bf0


	//   ....[37]....
        /*00b0*/ 	.word	0x00006c90


	//   ....[38]....
        /*00b4*/ 	.word	0x00007070


	//   ....[39]....
        /*00b8*/ 	.word	0x00007100


	//   ....[40]....
        /*00bc*/ 	.word	0x000074e0


	//   ....[41]....
        /*00c0*/ 	.word	0x00007570


	//   ....[42]....
        /*00c4*/ 	.word	0x00007950


	//   ....[43]....
        /*00c8*/ 	.word	0x000079e0


	//   ....[44]....
        /*00cc*/ 	.word	0x00007dc0


	//   ....[45]....
        /*00d0*/ 	.word	0x00007e50


	//   ....[46]....
        /*00d4*/ 	.word	0x00008230


	//   ....[47]....
        /*00d8*/ 	.word	0x000082c0


	//   ....[48]....
        /*00dc*/ 	.word	0x000086a0


	//   ....[49]....
        /*00e0*/ 	.word	0x00008730


	//   ....[50]....
        /*00e4*/ 	.word	0x00008b10


	//   ....[51]....
        /*00e8*/ 	.word	0x00008ba0


	//   ....[52]....
        /*00ec*/ 	.word	0x00008f80


	//   ....[53]....
        /*00f0*/ 	.word	0x00009010


	//   ....[54]....
        /*00f4*/ 	.word	0x000093f0


	//   ....[55]....
        /*00f8*/ 	.word	0x00009480


	//   ....[56]....
        /*00fc*/ 	.word	0x00009860


	//   ....[57]....
        /*0100*/ 	.word	0x000098f0


	//   ....[58]....
        /*0104*/ 	.word	0x00009cd0


	//   ....[59]....
        /*0108*/ 	.word	0x00009d60


	//   ....[60]....
        /*010c*/ 	.word	0x0000a140


	//   ....[61]....
        /*0110*/ 	.word	0x0000a1d0


	//   ....[62]....
        /*0114*/ 	.word	0x0000a5b0


	//   ....[63]....
        /*0118*/ 	.word	0x0000a640


	//   ....[64]....
        /*011c*/ 	.word	0x0000aa30


	//   ....[65]....
        /*0120*/ 	.word	0x0000aac0


	//   ....[66]....
        /*0124*/ 	.word	0x0000b080


	//   ....[67]....
        /*0128*/ 	.word	0x0000b110


	//   ....[68]....
        /*012c*/ 	.word	0x0000b520


	//   ....[69]....
        /*0130*/ 	.word	0x0000b5b0


	//   ....[70]....
        /*0134*/ 	.word	0x0000bc10


	//   ....[71]....
        /*0138*/ 	.word	0x0000bc90


	//   ....[72]....
        /*013c*/ 	.word	0x0000c0a0


	//   ....[73]....
        /*0140*/ 	.word	0x0000c120


	//   ....[74]....
        /*0144*/ 	.word	0x0000c500


	//   ....[75]....
        /*0148*/ 	.word	0x0000c590


	//----- nvinfo : EIATTR_VRC_CTA_INIT_COUNT
	.align		4
.L_244:
        /*014c*/ 	.byte	0x02, 0x4a
	.zero		1
	.zero		1


	//----- nvinfo : EIATTR_EXIT_INSTR_OFFSETS
	.align		4
        /*0150*/ 	.byte	0x04, 0x1c
        /*0152*/ 	.short	(.L_246 - .L_245)


	//   ....[0]....
.L_245:
        /*0154*/ 	.word	0x0000b790


	//   ....[1]....
        /*0158*/ 	.word	0x0000c1c0


	//   ....[2]....
        /*015c*/ 	.word	0x0000c450


	//   ....[3]....
        /*0160*/ 	.word	0x0000c4a0


	//   ....[4]....
        /*0164*/ 	.word	0x0000c4e0


	//   ....[5]....
        /*0168*/ 	.word	0x0000c5d0


	//----- nvinfo : EIATTR_CRS_STACK_SIZE
	.align		4
.L_246:
        /*016c*/ 	.byte	0x04, 0x1e
        /*016e*/ 	.short	(.L_248 - .L_247)
.L_247:
        /*0170*/ 	.word	0x00000000


	//----- nvinfo : EIATTR_SW_WAR
	.align		4
.L_248:
        /*0174*/ 	.byte	0x04, 0x36
        /*0176*/ 	.short	(.L_250 - .L_249)
.L_249:
        /*0178*/ 	.word	0x00000008
.L_250:


//--------------------- .nv.info._Z15agrepKernel32K7v --------------------------
	.section	.nv.info._Z15agrepKernel32K7v,"",@"SHT_CUDA_INFO"
	.sectionflags	@""
	.align	4


	//----- nvinfo : EIATTR_CUDA_API_VERSION
	.align		4
        /*0000*/ 	.byte	0x04, 0x37
        /*0002*/ 	.short	(.L_252 - .L_251)
.L_251:
        /*0004*/ 	.word	0x00000082


	//----- nvinfo : EIATTR_SPARSE_MMA_MASK
	.align		4
.L_252:
        /*0008*/ 	.byte	0x03, 0x50
        /*000a*/ 	.short	0x0000


	//----- nvinfo : EIATTR_MAXREG_COUNT
	.align		4
        /*000c*/ 	.byte	0x03, 0x1b
        /*000e*/ 	.short	0x00ff


	//----- nvinfo : EIATTR_NUM_BARRIERS
	.align		4
        /*0010*/ 	.byte	0x02, 0x4c
        /*0012*/ 	.byte	0x01
	.zero		1


	//----- nvinfo : EIATTR_MERCURY_ISA_VERSION
	.align		4
        /*0014*/ 	.byte	0x03, 0x5f
        /*0016*/ 	.short	0x0101


	//----- nvinfo : EIATTR_INT_WARP_WIDE_INSTR_OFFSETS
	.align		4
        /*0018*/ 	.byte	0x04, 0x31
        /*001a*/ 	.short	(.L_254 - .L_253)


	//   ....[0]....
.L_253:
        /*001c*/ 	.word	0x00001630


	//   ....[1]....
        /*0020*/ 	.word	0x000016c0


	//   ....[2]....
        /*0024*/ 	.word	0x00001b90


	//   ....[3]....
        /*0028*/ 	.word	0x00001c20


	//   ....[4]....
        /*002c*/ 	.word	0x00001fc0


	//   ....[5]....
        /*0030*/ 	.word	0x00002060


	//   ....[6]....
        /*0034*/ 	.word	0x00002410


	//   ....[7]....
        /*0038*/ 	.word	0x000024a0


	//   ....[8]....
        /*003c*/ 	.word	0x00002850


	//   ....[9]....
        /*0040*/ 	.word	0x000028e0


	//   ....[10]....
        /*0044*/ 	.word	0x00002c90


	//   ....[11]....
        /*0048*/ 	.word	0x00002d20


	//   ....[12]....
        /*004c*/ 	.word	0x000030d0


	//   ....[13]....
        /*0050*/ 	.word	0x00003160


	//   ....[14]....
        /*0054*/ 	.word	0x00003510


	//   ....[15]....
        /*0058*/ 	.word	0x000035a0


	//   ....[16]....
        /*005c*/ 	.word	0x00003950


	//   ....[17]....
        /*0060*/ 	.word	0x000039e0


	//   ....[18]....
        /*0064*/ 	.word	0x00003d90


	//   ....[19]....
        /*0068*/ 	.word	0x00003e20


	//   ....[20]....
        /*006c*/ 	.word	0x000041d0


	//   ....[21]....
        /*0070*/ 	.word	0x00004260


	//   ....[22]....
        /*0074*/ 	.word	0x00004610


	//   ....[23]....
        /*0078*/ 	.word	0x000046a0


	//   ....[24]....
        /*007c*/ 	.word	0x00004a50


	//   ....[25]....
        /*0080*/ 	.word	0x00004ae0


	//   ....[26]....
        /*0084*/ 	.word	0x00004e90


	//   ....[27]....
        /*0088*/ 	.word	0x00004f20


	//   ....[28]....
        /*008c*/ 	.word	0x000052d0


	//   ....[29]....
        /*0090*/ 	.word	0x00005360


	//   ....[30]....
        /*0094*/ 	.word	0x00005710


	//   ....[31]....
        /*0098*/ 	.word	0x000057a0


	//   ....[32]....
        /*009c*/ 	.word	0x00005b60


	//   ....[33]....
        /*00a0*/ 	.word	0x00005bf0


	//   ....[34]....
        /*00a4*/ 	.word	0x00006020


	//   ....[35]....
        /*00a8*/ 	.word	0x000060b0


	//   ....[36]....
        /*00ac*/ 	.word	0x00006430


	//   ....[37]....
        /*00b0*/ 	.word	0x000064d0


	//   ....[38]....
        /*00b4*/ 	.word	0x00006860


	//   ....[39]....
        /*00b8*/ 	.word	0x000068f0


	//   ....[40]....
        /*00bc*/ 	.word	0x00006c80


	//   ....[41]....
        /*00c0*/ 	.word	0x00006d10


	//   ....[42]....
        /*00c4*/ 	.word	0x000070a0


	//   ....[43]....
        /*00c8*/ 	.word	0x00007130


	//   ....[44]....
        /*00cc*/ 	.word	0x000074c0


	//   ....[45]....
        /*00d0*/ 	.word	0x00007550


	//   ....[46]....
        /*00d4*/ 	.word	0x000078e0


	//   ....[47]....
        /*00d8*/ 	.word	0x00007970


	//   ....[48]....
        /*00dc*/ 	.word	0x00007d00


	//   ....[49]....
        /*00e0*/ 	.word	0x00007d90


	//   ....[50]....
        /*00e4*/ 	.word	0x00008120


	//   ....[51]....
        /*00e8*/ 	.word	0x000081b0


	//   ....[52]....
        /*00ec*/ 	.word	0x00008540


	//   ....[53]....
        /*00f0*/ 	.word	0x000085d0


	//   ....[54]....
        /*00f4*/ 	.word	0x00008960


	//   ....[55]....
        /*00f8*/ 	.word	0x000089f0


	//   ....[56]....
        /*00fc*/ 	.word	0x00008d80


	//   ....[57]....
        /*0100*/ 	.word	0x00008e10


	//   ....[58]....
        /*0104*/ 	.word	0x000091a0


	//   ....[59]....
        /*0108*/ 	.word	0x00009230


	//   ....[60]....
        /*010c*/ 	.word	0x000095c0


	//   ....[61]....
        /*0110*/ 	.word	0x00009650


	//   ....[62]....
        /*0114*/ 	.word	0x000099e0


	//   ....[63]....
        /*0118*/ 	.word	0x00009a70


	//   ....[64]....
        /*011c*/ 	.word	0x00009e10


	//   ....[65]....
        /*0120*/ 	.word	0x00009ea0


	//   ....[66]....
        /*0124*/ 	.word	0x0000a410


	//   ....[67]....
        /*0128*/ 	.word	0x0000a4a0


	//   ....[68]....
        /*012c*/ 	.word	0x0000a860


	//   ....[69]....
        /*0130*/ 	.word	0x0000a8f0


	//   ....[70]....
        /*0134*/ 	.word	0x0000af00


	//   ....[71]....
        /*0138*/ 	.word	0x0000af80


	//   ....[72]....
        /*013c*/ 	.word	0x0000b340


	//   ....[73]....
        /*0140*/ 	.word	0x0000b3c0


	//   ....[74]....
        /*0144*/ 	.word	0x0000b760


	//   ....[75]....
        /*0148*/ 	.word	0x0000b7f0


	//----- nvinfo : EIATTR_VRC_CTA_INIT_COUNT
	.align		4
.L_254:
        /*014c*/ 	.byte	0x02, 0x4a
	.zero		1
	.zero		1


	//----- nvinfo : EIATTR_EXIT_INSTR_OFFSETS
	.align		4
        /*0150*/ 	.byte	0x04, 0x1c
        /*0152*/ 	.short	(.L_256 - .L_255)


	//   ....[0]....
.L_255:
        /*0154*/ 	.word	0x0000aad0


	//   ....[1]....
        /*0158*/ 	.word	0x0000b460


	//   ....[2]....
        /*015c*/ 	.word	0x0000b6b0


	//   ....[3]....
        /*0160*/ 	.word	0x0000b700


	//   ....[4]....
        /*0164*/ 	.word	0x0000b740


	//   ....[5]....
        /*0168*/ 	.word	0x0000b830


	//----- nvinfo : EIATTR_CRS_STACK_SIZE
	.align		4
.L_256:
        /*016c*/ 	.byte	0x04, 0x1e
        /*016e*/ 	.short	(.L_258 - .L_257)
.L_257:
        /*0170*/ 	.word	0x00000000


	//----- nvinfo : EIATTR_SW_WAR
	.align		4
.L_258:
        /*0174*/ 	.byte	0x04, 0x36
        /*0176*/ 	.short	(.L_260 - .L_259)
.L_259:
        /*0178*/ 	.word	0x00000008
.L_260:


//--------------------- .nv.info._Z15agrepKernel32K6v --------------------------
	.section	.nv.info._Z15agrepKernel32K6v,"",@"SHT_CUDA_INFO"
	.sectionflags	@""
	.align	4


	//----- nvinfo : EIATTR_CUDA_API_VERSION
	.align		4
        /*0000*/ 	.byte	0x04, 0x37
        /*0002*/ 	.short	(.L_262 - .L_261)
.L_261:
        /*0004*/ 	.word	0x00000082


	//----- nvinfo : EIATTR_SPARSE_MMA_MASK
	.align		4
.L_262:
        /*0008*/ 	.byte	0x03, 0x50
        /*000a*/ 	.short	0x0000


	//----- nvinfo : EIATTR_MAXREG_COUNT
	.align		4
        /*000c*/ 	.byte	0x03, 0x1b
        /*000e*/ 	.short	0x00ff


	//----- nvinfo : EIATTR_NUM_BARRIERS
	.align		4
        /*0010*/ 	.byte	0x02, 0x4c
        /*0012*/ 	.byte	0x01
	.zero		1


	//----- nvinfo : EIATTR_MERCURY_ISA_VERSION
	.align		4
        /*0014*/ 	.byte	0x03, 0x5f
        /*0016*/ 	.short	0x0101


	//----- nvinfo : EIATTR_INT_WARP_WIDE_INSTR_OFFSETS
	.align		4
        /*0018*/ 	.byte	0x04, 0x31
        /*001a*/ 	.short	(.L_264 - .L_263)


	//   ....[0]....
.L_263:
        /*001c*/ 	.word	0x00001df0


	//   ....[1]....
        /*0020*/ 	.word	0x00001e80


	//   ....[2]....
        /*0024*/ 	.word	0x00002300


	//   ....[3]....
        /*0028*/ 	.word	0x00002390


	//   ....[4]....
        /*002c*/ 	.word	0x000026e0


	//   ....[5]....
        /*0030*/ 	.word	0x00002780


	//   ....[6]....
        /*0034*/ 	.word	0x00002ae0


	//   ....[7]....
        /*0038*/ 	.word	0x00002b70


	//   ....[8]....
        /*003c*/ 	.word	0x00002ed0


	//   ....[9]....
        /*0040*/ 	.word	0x00002f60


	//   ....[10]....
        /*0044*/ 	.word	0x000032c0


	//   ....[11]....
        /*0048*/ 	.word	0x00003350


	//   ....[12]....
        /*004c*/ 	.word	0x000036b0


	//   ....[13]....
        /*0050*/ 	.word	0x00003740


	//   ....[14]....
        /*0054*/ 	.word	0x00003aa0


	//   ....[15]....
        /*0058*/ 	.word	0x00003b30


	//   ....[16]....
        /*005c*/ 	.word	0x00003e90


	//   ....[17]....
        /*0060*/ 	.word	0x00003f20


	//   ....[18]....
        /*0064*/ 	.word	0x00004280


	//   ....[19]....
        /*0068*/ 	.word	0x00004310


	//   ....[20]....
        /*006c*/ 	.word	0x00004670


	//   ....[21]....
        /*0070*/ 	.word	0x00004700


	//   ....[22]....
        /*0074*/ 	.word	0x00004a60


	//   ....[23]....
        /*0078*/ 	.word	0x00004af0


	//   ....[24]....
        /*007c*/ 	.word	0x00004e50


	//   ....[25]....
        /*0080*/ 	.word	0x00004ee0


	//   ....[26]....
        /*0084*/ 	.word	0x00005240


	//   ....[27]....
        /*0088*/ 	.word	0x000052d0


	//   ....[28]....
        /*008c*/ 	.word	0x00005630


	//   ....[29]....
        /*0090*/ 	.word	0x000056c0


	//   ....[30]....
        /*0094*/ 	.word	0x00005a20


	//   ....[31]....
        /*0098*/ 	.word	0x00005ab0


	//   ....[32]....
        /*009c*/ 	.word	0x00005e20


	//   ....[33]....
        /*00a0*/ 	.word	0x00005eb0


	//   ....[34]....
        /*00a4*/ 	.word	0x000062a0


	//   ....[35]....
        /*00a8*/ 	.word	0x00006320


	//   ....[36]....
        /*00ac*/ 	.word	0x00006650


	//   ....[37]....
        /*00b0*/ 	.word	0x000066e0


	//   ....[38]....
        /*00b4*/ 	.word	0x00006a20


	//   ....[39]....
        /*00b8*/ 	.word	0x00006aa0


	//   ....[40]....
        /*00bc*/ 	.word	0x00006de0


	//   ....[41]....
        /*00c0*/ 	.word	0x00006e60


	//   ....[42]....
        /*00c4*/ 	.word	0x000071a0


	//   ....[43]....
        /*00c8*/ 	.word	0x00007220


	//   ....[44]....
        /*00cc*/ 	.word	0x00007560


	//   ....[45]....
        /*00d0*/ 	.word	0x000075e0


	//   ....[46]....
        /*00d4*/ 	.word	0x00007920


	//   ....[47]....
        /*00d8*/ 	.word	0x000079a0


	//   ....[48]....
        /*00dc*/ 	.word	0x00007ce0


	//   ....[49]....
        /*00e0*/ 	.word	0x00007d60


	//   ....[50]....
        /*00e4*/ 	.word	0x000080a0


	//   ....[51]....
        /*00e8*/ 	.word	0x00008120


	//   ....[52]....
        /*00ec*/ 	.word	0x00008460


	//   ....[53]....
        /*00f0*/ 	.word	0x000084e0


	//   ....[54]....
        /*00f4*/ 	.word	0x00008820


	//   ....[55]....
        /*00f8*/ 	.word	0x000088a0


	//   ....[56]....
        /*00fc*/ 	.word	0x00008be0


	//   ....[57]....
        /*0100*/ 	.word	0x00008c60


	//   ....[58]....
        /*0104*/ 	.word	0x00008fa0


	//   ....[59]....
        /*0108*/ 	.word	0x00009020


	//   ....[60]....
        /*010c*/ 	.word	0x00009360


	//   ....[61]....
        /*0110*/ 	.word	0x000093e0


	//   ....[62]....
        /*0114*/ 	.word	0x00009720


	//   ....[63]....
        /*0118*/ 	.word	0x000097a0


	//   ....[64]....
        /*011c*/ 	.word	0x00009af0


	//   ....[65]....
        /*0120*/ 	.word	0x00009b70


	//   ....[66]....
        /*0124*/ 	.word	0x0000a090


	//   ....[67]....
        /*0128*/ 	.word	0x0000a120


	//   ....[68]....
        /*012c*/ 	.word	0x0000a490


	//   ....[69]....
        /*0130*/ 	.word	0x0000a520


	//   ....[70]....
        /*0134*/ 	.word	0x0000aae0


	//   ....[71]....
        /*0138*/ 	.word	0x0000ab60


	//   ....[72]....
        /*013c*/ 	.word	0x0000aed0


	//   ....[73]....
        /*0140*/ 	.word	0x0000af50


	//   ....[74]....
        /*0144*/ 	.word	0x0000b2b0


	//   ....[75]....
        /*0148*/ 	.word	0x0000b340


	//----- nvinfo : EIATTR_VRC_CTA_INIT_COUNT
	.align		4
.L_264:
        /*014c*/ 	.byte	0x02, 0x4a
	.zero		1
	.zero		1


	//----- nvinfo : EIATTR_EXIT_INSTR_OFFSETS
	.align		4
        /*0150*/ 	.byte	0x04, 0x1c
        /*0152*/ 	.short	(.L_266 - .L_265)


	//   ....[0]....
.L_265:
        /*0154*/ 	.word	0x0000a700


	//   ....[1]....
        /*0158*/ 	.word	0x0000aff0


	//   ....[2]....
        /*015c*/ 	.word	0x0000b200


	//   ....[3]....
        /*0160*/ 	.word	0x0000b250


	//   ....[4]....
        /*0164*/ 	.word	0x0000b290


	//   ....[5]....
        /*0168*/ 	.word	0x0000b380


	//----- nvinfo : EIATTR_CRS_STACK_SIZE
	.align		4
.L_266:
        /*016c*/ 	.byte	0x04, 0x1e
        /*016e*/ 	.short	(.L_268 - .L_267)
.L_267:
        /*0170*/ 	.word	0x00000000


	//----- nvinfo : EIATTR_SW_WAR
	.align		4
.L_268:
        /*0174*/ 	.byte	0x04, 0x36
        /*0176*/ 	.short	(.L_270 - .L_269)
.L_269:
        /*0178*/ 	.word	0x00000008
.L_270:


//--------------------- .nv.info._Z15agrepKernel32K5v --------------------------
	.section	.nv.info._Z15agrepKernel32K5v,"",@"SHT_CUDA_INFO"
	.sectionflags	@""
	.align	4


	//----- nvinfo : EIATTR_CUDA_API_VERSION
	.align		4
        /*0000*/ 	.byte	0x04, 0x37
        /*0002*/ 	.short	(.L_272 - .L_271)
.L_271:
        /*0004*/ 	.word	0x00000082


	//----- nvinfo : EIATTR_SPARSE_MMA_MASK
	.align		4
.L_272:
        /*0008*/ 	.byte	0x03, 0x50
        /*000a*/ 	.short	0x0000


	//----- nvinfo : EIATTR_MAXREG_COUNT
	.align		4
        /*000c*/ 	.byte	0x03, 0x1b
        /*000e*/ 	.short	0x00ff


	//----- nvinfo : EIATTR_NUM_BARRIERS
	.align		4
        /*0010*/ 	.byte	0x02, 0x4c
        /*0012*/ 	.byte	0x01
	.zero		1


	//----- nvinfo : EIATTR_MERCURY_ISA_VERSION
	.align		4
        /*0014*/ 	.byte	0x03, 0x5f
        /*0016*/ 	.short	0x0101


	//----- nvinfo : EIATTR_INT_WARP_WIDE_INSTR_OFFSETS
	.align		4
        /*0018*/ 	.byte	0x04, 0x31
        /*001a*/ 	.short	(.L_274 - .L_273)


	//   ....[0]....
.L_273:
        /*001c*/ 	.word	0x00001a80


	//   ....[1]....
        /*0020*/ 	.word	0x00001b10


	//   ....[2]....
        /*0024*/ 	.word	0x00001f40


	//   ....[3]....
        /*0028*/ 	.word	0x00001fd0


	//   ....[4]....
        /*002c*/ 	.word	0x000022d0


	//   ....[5]....
        /*0030*/ 	.word	0x00002370


	//   ....[6]....
        /*0034*/ 	.word	0x00002680


	//   ....[7]....
        /*0038*/ 	.word	0x00002710


	//   ....[8]....
        /*003c*/ 	.word	0x00002a20


	//   ....[9]....
        /*0040*/ 	.word	0x00002ab0


	//   ....[10]....
        /*0044*/ 	.word	0x00002dc0


	//   ....[11]....
        /*0048*/ 	.word	0x00002e50


	//   ....[12]....
        /*004c*/ 	.word	0x00003160


	//   ....[13]....
        /*0050*/ 	.word	0x000031f0


	//   ....[14]....
        /*0054*/ 	.word	0x00003500


	//   ....[15]....
        /*0058*/ 	.word	0x00003590


	//   ....[16]....
        /*005c*/ 	.word	0x000038a0


	//   ....[17]....
        /*0060*/ 	.word	0x00003930


	//   ....[18]....
        /*0064*/ 	.word	0x00003c40


	//   ....[19]....
        /*0068*/ 	.word	0x00003cd0


	//   ....[20]....
        /*006c*/ 	.word	0x00003fe0


	//   ....[21]....
        /*0070*/ 	.word	0x00004070


	//   ....[22]....
        /*0074*/ 	.word	0x00004380


	//   ....[23]....
        /*0078*/ 	.word	0x00004410


	//   ....[24]....
        /*007c*/ 	.word	0x00004720


	//   ....[25]....
        /*0080*/ 	.word	0x000047b0


	//   ....[26]....
        /*0084*/ 	.word	0x00004ac0


	//   ....[27]....
        /*0088*/ 	.word	0x00004b50


	//   ....[28]....
        /*008c*/ 	.word	0x00004e60


	//   ....[29]....
        /*0090*/ 	.word	0x00004ef0


	//   ....[30]....
        /*0094*/ 	.word	0x00005200


	//   ....[31]....
        /*0098*/ 	.word	0x00005290


	//   ....[32]....
        /*009c*/ 	.word	0x000055b0


	//   ....[33]....
        /*00a0*/ 	.word	0x00005640


	//   ....[34]....
        /*00a4*/ 	.word	0x000059e0


	//   ....[35]....
        /*00a8*/ 	.word	0x00005a60


	//   ....[36]....
        /*00ac*/ 	.word	0x00005d40


	//   ....[37]....
        /*00b0*/ 	.word	0x00005dd0


	//   ....[38]....
        /*00b4*/ 	.word	0x000060c0


	//   ....[39]....
        /*00b8*/ 	.word	0x00006140


	//   ....[40]....
        /*00bc*/ 	.word	0x00006430


	//   ....[41]....
        /*00c0*/ 	.word	0x000064b0


	//   ....[42]....
        /*00c4*/ 	.word	0x000067a0


	//   ....[43]....
        /*00c8*/ 	.word	0x00006820


	//   ....[44]....
        /*00cc*/ 	.word	0x00006b10


	//   ....[45]....
        /*00d0*/ 	.word	0x00006b90


	//   ....[46]....
        /*00d4*/ 	.word	0x00006e80


	//   ....[47]....
        /*00d8*/ 	.word	0x00006f00


	//   ....[48]....
        /*00dc*/ 	.word	0x000071f0


	//   ....[49]....
        /*00e0*/ 	.word	0x00007270


	//   ....[50]....
        /*00e4*/ 	.word	0x00007560


	//   ....[51]....
        /*00e8*/ 	.word	0x000075e0


	//   ....[52]....
        /*00ec*/ 	.word	0x000078d0


	//   ....[53]....
        /*00f0*/ 	.word	0x00007950


	//   ....[54]....
        /*00f4*/ 	.word	0x00007c40


	//   ....[55]....
        /*00f8*/ 	.word	0x00007cc0


	//   ....[56]....
        /*00fc*/ 	.word	0x00007fb0


	//   ....[57]....
        /*0100*/ 	.word	0x00008030


	//   ....[58]....
        /*0104*/ 	.word	0x00008320


	//   ....[59]....
        /*0108*/ 	.word	0x000083a0


	//   ....[60]....
        /*010c*/ 	.word	0x00008690


	//   ....[61]....
        /*0110*/ 	.word	0x00008710


	//   ....[62]....
        /*0114*/ 	.word	0x00008a00


	//   ....[63]....
        /*0118*/ 	.word	0x00008a80


	//   ....[64]....
        /*011c*/ 	.word	0x00008d80


	//   ....[65]....
        /*0120*/ 	.word	0x00008e00


	//   ....[66]....
        /*0124*/ 	.word	0x00009290


	//   ....[67]....
        /*0128*/ 	.word	0x00009320


	//   ....[68]....
        /*012c*/ 	.word	0x00009640


	//   ....[69]....
        /*0130*/ 	.word	0x000096d0


	//   ....[70]....
        /*0134*/ 	.word	0x00009c40


	//   ....[71]....
        /*0138*/ 	.word	0x00009cc0


	//   ....[72]....
        /*013c*/ 	.word	0x00009fe0


	//   ....[73]....
        /*0140*/ 	.word	0x0000a060


	//   ....[74]....
        /*0144*/ 	.word	0x0000a380


	//   ....[75]....
        /*0148*/ 	.word	0x0000a410


	//----- nvinfo : EIATTR_VRC_CTA_INIT_COUNT
	.align		4
.L_274:
        /*014c*/ 	.byte	0x02, 0x4a
	.zero		1
	.zero		1


	//----- nvinfo : EIATTR_EXIT_INSTR_OFFSETS
	.align		4
        /*0150*/ 	.byte	0x04, 0x1c
        /*0152*/ 	.short	(.L_276 - .L_275)


	//   ....[0]....
.L_275:
        /*0154*/ 	.word	0x000098b0


	//   ....[1]....
        /*0158*/ 	.word	0x0000a100


	//   ....[2]....
        /*015c*/ 	.word	0x0000a2d0


	//   ....[3]....
        /*0160*/ 	.word	0x0000a320


	//   ....[4]....
        /*0164*/ 	.word	0x0000a360


	//   ....[5]....
        /*0168*/ 	.word	0x0000a450


	//----- nvinfo : EIATTR_CRS_STACK_SIZE
	.align		4
.L_276:
        /*016c*/ 	.byte	0x04, 0x1e
        /*016e*/ 	.short	(.L_278 - .L_277)
.L_277:
        /*0170*/ 	.word	0x00000000


	//----- nvinfo : EIATTR_SW_WAR
	.align		4
.L_278:
        /*0174*/ 	.byte	0x04, 0x36
        /*0176*/ 	.short	(.L_280 - .L_279)
.L_279:
        /*0178*/ 	.word	0x00000008
.L_280:


//--------------------- .nv.info._Z15agrepKernel32K4v --------------------------
	.section	.nv.info._Z15agrepKernel32K4v,"",@"SHT_CUDA_INFO"
	.sectionflags	@""
	.align	4


	//----- nvinfo : EIATTR_CUDA_API_VERSION
	.align		4
        /*0000*/ 	.byte	0x04, 0x37
        /*0002*/ 	.short	(.L_282 - .L_281)
.L_281:
        /*0004*/ 	.word	0x00000082


	//----- nvinfo : EIATTR_SPARSE_MMA_MASK
	.align		4
.L_282:
        /*0008*/ 	.byte	0x03, 0x50
        /*000a*/ 	.short	0x0000


	//----- nvinfo : EIATTR_MAXREG_COUNT
	.align		4
        /*000c*/ 	.byte	0x03, 0x1b
        /*000e*/ 	.short	0x00ff


	//----- nvinfo : EIATTR_NUM_BARRIERS
	.align		4
        /*0010*/ 	.byte	0x02, 0x4c
        /*0012*/ 	.byte	0x01
	.zero		1


	//----- nvinfo : EIATTR_MERCURY_ISA_VERSION
	.align		4
        /*0014*/ 	.byte	0x03, 0x5f
        /*0016*/ 	.short	0x0101


	//----- nvinfo : EIATTR_INT_WARP_WIDE_INSTR_OFFSETS
	.align		4
        /*0018*/ 	.byte	0x04, 0x31
        /*001a*/ 	.short	(.L_284 - .L_283)


	//   ....[0]....
.L_283:
        /*001c*/ 	.word	0x00001710


	//   ....[1]....
        /*0020*/ 	.word	0x000017a0


	//   ....[2]....
        /*0024*/ 	.word	0x00001b80


	//   ....[3]....
        /*0028*/ 	.word	0x00001c10


	//   ....[4]....
        /*002c*/ 	.word	0x00001ec0


	//   ....[5]....
        /*0030*/ 	.word	0x00001f60


	//   ....[6]....
        /*0034*/ 	.word	0x00002220


	//   ....[7]....
        /*0038*/ 	.word	0x000022b0


	//   ....[8]....
        /*003c*/ 	.word	0x00002570


	//   ....[9]....
        /*0040*/ 	.word	0x00002600


	//   ....[10]....
        /*0044*/ 	.word	0x000028c0


	//   ....[11]....
        /*0048*/ 	.word	0x00002950


	//   ....[12]....
        /*004c*/ 	.word	0x00002c10


	//   ....[13]....
        /*0050*/ 	.word	0x00002ca0


	//   ....[14]....
        /*0054*/ 	.word	0x00002f60


	//   ....[15]....
        /*0058*/ 	.word	0x00002ff0


	//   ....[16]....
        /*005c*/ 	.word	0x000032b0


	//   ....[17]....
        /*0060*/ 	.word	0x00003340


	//   ....[18]....
        /*0064*/ 	.word	0x00003600


	//   ....[19]....
        /*0068*/ 	.word	0x00003690


	//   ....[20]....
        /*006c*/ 	.word	0x00003950


	//   ....[21]....
        /*0070*/ 	.word	0x000039e0


	//   ....[22]....
        /*0074*/ 	.word	0x00003ca0


	//   ....[23]....
        /*0078*/ 	.word	0x00003d30


	//   ....[24]....
        /*007c*/ 	.word	0x00003ff0


	//   ....[25]....
        /*0080*/ 	.word	0x00004080


	//   ....[26]....
        /*0084*/ 	.word	0x00004340


	//   ....[27]....
        /*0088*/ 	.word	0x000043d0


	//   ....[28]....
        /*008c*/ 	.word	0x00004690


	//   ....[29]....
        /*0090*/ 	.word	0x00004720


	//   ....[30]....
        /*0094*/ 	.word	0x000049e0


	//   ....[31]....
        /*0098*/ 	.word	0x00004a70


	//   ....[32]....
        /*009c*/ 	.word	0x00004d40


	//   ....[33]....
        /*00a0*/ 	.word	0x00004dd0


	//   ....[34]....
        /*00a4*/ 	.word	0x00005120


	//   ....[35]....
        /*00a8*/ 	.word	0x000051a0


	//   ....[36]....
        /*00ac*/ 	.word	0x00005430


	//   ....[37]....
        /*00b0*/ 	.word	0x000054c0


	//   ....[38]....
        /*00b4*/ 	.word	0x00005760


	//   ....[39]....
        /*00b8*/ 	.word	0x000057e0


	//   ....[40]....
        /*00bc*/ 	.word	0x00005a80


	//   ....[41]....
        /*00c0*/ 	.word	0x00005b00


	//   ....[42]....
        /*00c4*/ 	.word	0x00005da0


	//   ....[43]....
        /*00c8*/ 	.word	0x00005e20


	//   ....[44]....
        /*00cc*/ 	.word	0x000060c0


	//   ....[45]....
        /*00d0*/ 	.word	0x00006140


	//   ....[46]....
        /*00d4*/ 	.word	0x000063e0


	//   ....[47]....
        /*00d8*/ 	.word	0x00006460


	//   ....[48]....
        /*00dc*/ 	.word	0x00006700


	//   ....[49]....
        /*00e0*/ 	.word	0x00006780


	//   ....[50]....
        /*00e4*/ 	.word	0x00006a20


	//   ....[51]....
        /*00e8*/ 	.word	0x00006aa0


	//   ....[52]....
        /*00ec*/ 	.word	0x00006d40


	//   ....[53]....
        /*00f0*/ 	.word	0x00006dc0


	//   ....[54]....
        /*00f4*/ 	.word	0x00007060


	//   ....[55]....
        /*00f8*/ 	.word	0x000070e0


	//   ....[56]....
        /*00fc*/ 	.word	0x00007380


	//   ....[57]....
        /*0100*/ 	.word	0x00007400


	//   ....[58]....
        /*0104*/ 	.word	0x000076a0


	//   ....[59]....
        /*0108*/ 	.word	0x00007720


	//   ....[60]....
        /*010c*/ 	.word	0x000079c0


	//   ....[61]....
        /*0110*/ 	.word	0x00007a40


	//   ....[62]....
        /*0114*/ 	.word	0x00007ce0


	//   ....[63]....
        /*0118*/ 	.word	0x00007d60


	//   ....[64]....
        /*011c*/ 	.word	0x00008010


	//   ....[65]....
        /*0120*/ 	.word	0x00008090


	//   ....[66]....
        /*0124*/ 	.word	0x00008520


	//   ....[67]....
        /*0128*/ 	.word	0x000085b0


	//   ....[68]....
        /*012c*/ 	.word	0x00008880


	//   ....[69]....
        /*0130*/ 	.word	0x00008910


	//   ....[70]....
        /*0134*/ 	.word	0x00008bb0


	//   ....[71]....
        /*0138*/ 	.word	0x00008c40


	//   ....[72]....
        /*013c*/ 	.word	0x00008ef0


	//   ....[73]....
        /*0140*/ 	.word	0x00008f80


	//   ....[74]....
        /*0144*/ 	.word	0x000094b0


	//   ....[75]....
        /*0148*/ 	.word	0x00009530


	//   ....[76]....
        /*014c*/ 	.word	0x00009800


	//   ....[77]....
        /*0150*/ 	.word	0x00009880


	//   ....[78]....
        /*0154*/ 	.word	0x00009b20


	//   ....[79]....
        /*0158*/ 	.word	0x00009ba0


	//   ....[80]....
        /*015c*/ 	.word	0x00009e50


	//   ....[81]....
        /*0160*/ 	.word	0x00009ed0


	//   ....[82]....
        /*0164*/ 	.word	0x0000a2b0


	//   ....[83]....
        /*0168*/ 	.word	0x0000a330


	//----- nvinfo : EIATTR_VRC_CTA_INIT_COUNT
	.align		4
.L_284:
        /*016c*/ 	.byte	0x02, 0x4a
	.zero		1
	.zero		1


	//----- nvinfo : EIATTR_EXIT_INSTR_OFFSETS
	.align		4
        /*0170*/ 	.byte	0x04, 0x1c
        /*0172*/ 	.short	(.L_286 - .L_285)


	//   ....[0]....
.L_285:
        /*0174*/ 	.word	0x00009160


	//   ....[1]....
        /*0178*/ 	.word	0x00009f60


	//   ....[2]....
        /*017c*/ 	.word	0x0000a3b0


	//----- nvinfo : EIATTR_CRS_STACK_SIZE
	.align		4
.L_286:
        /*0180*/ 	.byte	0x04, 0x1e
        /*0182*/ 	.short	(.L_288 - .L_287)
.L_287:
        /*0184*/ 	.word	0x00000000


	//----- nvinfo : EIATTR_SW_WAR
	.align		4
.L_288:
        /*0188*/ 	.byte	0x04, 0x36
        /*018a*/ 	.short	(.L_290 - .L_289)
.L_289:
        /*018c*/ 	.word	0x00000008
.L_290:


//--------------------- .nv.info._Z15agrepKernel32K3v --------------------------
	.section	.nv.info._Z15agrepKernel32K3v,"",@"SHT_CUDA_INFO"
	.sectionflags	@""
	.align	4


	//----- nvinfo : EIATTR_CUDA_API_VERSION
	.align		4
        /*0000*/ 	.byte	0x04, 0x37
        /*0002*/ 	.short	(.L_292 - .L_291)
.L_291:
        /*0004*/ 	.word	0x00000082


	//----- nvinfo : EIATTR_SPARSE_MMA_MASK
	.align		4
.L_292:
        /*0008*/ 	.byte	0x03, 0x50
        /*000a*/ 	.short	0x0000


	//----- nvinfo : EIATTR_MAXREG_COUNT
	.align		4
        /*000c*/ 	.byte	0x03, 0x1b
        /*000e*/ 	.short	0x00ff


	//----- nvinfo : EIATTR_NUM_BARRIERS
	.align		4
        /*0010*/ 	.byte	0x02, 0x4c
        /*0012*/ 	.byte	0x01
	.zero		1


	//----- nvinfo : EIATTR_MERCURY_ISA_VERSION
	.align		4
        /*0014*/ 	.byte	0x03, 0x5f
        /*0016*/ 	.short	0x0101


	//----- nvinfo : EIATTR_INT_WARP_WIDE_INSTR_OFFSETS
	.align		4
        /*0018*/ 	.byte	0x04, 0x31
        /*001a*/ 	.short	(.L_294 - .L_293)


	//   ....[0]....
.L_293:
        /*001c*/ 	.word	0x000013a0


	//   ....[1]....
        /*0020*/ 	.word	0x00001430


	//   ....[2]....
        /*0024*/ 	.word	0x00001790


	//   ....[3]....
        /*0028*/ 	.word	0x00001820


	//   ....[4]....
        /*002c*/ 	.word	0x00001a80


	//   ....[5]....
        /*0030*/ 	.word	0x00001b20


	//   ....[6]....
        /*0034*/ 	.word	0x00001d90


	//   ....[7]....
        /*0038*/ 	.word	0x00001e20


	//   ....[8]....
        /*003c*/ 	.word	0x00002090


	//   ....[9]....
        /*0040*/ 	.word	0x00002120


	//   ....[10]....
        /*0044*/ 	.word	0x00002390


	//   ....[11]....
        /*0048*/ 	.word	0x00002420


	//   ....[12]....
        /*004c*/ 	.word	0x00002690


	//   ....[13]....
        /*0050*/ 	.word	0x00002720


	//   ....[14]....
        /*0054*/ 	.word	0x00002990


	//   ....[15]....
        /*0058*/ 	.word	0x00002a20


	//   ....[16]....
        /*005c*/ 	.word	0x00002c90


	//   ....[17]....
        /*0060*/ 	.word	0x00002d20


	//   ....[18]....
        /*0064*/ 	.word	0x00002f90


	//   ....[19]....
        /*0068*/ 	.word	0x00003020


	//   ....[20]....
        /*006c*/ 	.word	0x00003290


	//   ....[21]....
        /*0070*/ 	.word	0x00003320


	//   ....[22]....
        /*0074*/ 	.word	0x00003590


	//   ....[23]....
        /*0078*/ 	.word	0x00003620


	//   ....[24]....
        /*007c*/ 	.word	0x00003890


	//   ....[25]....
        /*0080*/ 	.word	0x00003920


	//   ....[26]....
        /*0084*/ 	.word	0x00003b90


	//   ....[27]....
        /*0088*/ 	.word	0x00003c20


	//   ....[28]....
        /*008c*/ 	.word	0x00003e90


	//   ....[29]....
        /*0090*/ 	.word	0x00003f20


	//   ....[30]....
        /*0094*/ 	.word	0x00004190


	//   ....[31]....
        /*0098*/ 	.word	0x00004220


	//   ....[32]....
        /*009c*/ 	.word	0x000044a0


	//   ....[33]....
        /*00a0*/ 	.word	0x00004530


	//   ....[34]....
        /*00a4*/ 	.word	0x00004830


	//   ....[35]....
        /*00a8*/ 	.word	0x000048b0


	//   ....[36]....
        /*00ac*/ 	.word	0x00004af0


	//   ....[37]....
        /*00b0*/ 	.word	0x00004b80


	//   ....[38]....
        /*00b4*/ 	.word	0x00004dd0


	//   ....[39]....
        /*00b8*/ 	.word	0x00004e50


	//   ....[40]....
        /*00bc*/ 	.word	0x000050a0


	//   ....[41]....
        /*00c0*/ 	.word	0x00005120


	//   ....[42]....
        /*00c4*/ 	.word	0x00005370


	//   ....[43]....
        /*00c8*/ 	.word	0x000053f0


	//   ....[44]....
        /*00cc*/ 	.word	0x00005640


	//   ....[45]....
        /*00d0*/ 	.word	0x000056c0


	//   ....[46]....
        /*00d4*/ 	.word	0x00005910


	//   ....[47]....
        /*00d8*/ 	.word	0x00005990


	//   ....[48]....
        /*00dc*/ 	.word	0x00005be0


	//   ....[49]....
        /*00e0*/ 	.word	0x00005c60


	//   ....[50]....
        /*00e4*/ 	.word	0x00005eb0


	//   ....[51]....
        /*00e8*/ 	.word	0x00005f30


	//   ....[52]....
        /*00ec*/ 	.word	0x00006180


	//   ....[53]....
        /*00f0*/ 	.word	0x00006200


	//   ....[54]....
        /*00f4*/ 	.word	0x00006450


	//   ....[55]....
        /*00f8*/ 	.word	0x000064d0


	//   ....[56]....
        /*00fc*/ 	.word	0x00006720


	//   ....[57]....
        /*0100*/ 	.word	0x000067a0


	//   ....[58]....
        /*0104*/ 	.word	0x000069f0


	//   ....[59]....
        /*0108*/ 	.word	0x00006a70


	//   ....[60]....
        /*010c*/ 	.word	0x00006cc0


	//   ....[61]....
        /*0110*/ 	.word	0x00006d40


	//   ....[62]....
        /*0114*/ 	.word	0x00006f90


	//   ....[63]....
        /*0118*/ 	.word	0x00007010


	//   ....[64]....
        /*011c*/ 	.word	0x00007270


	//   ....[65]....
        /*0120*/ 	.word	0x000072f0


	//   ....[66]....
        /*0124*/ 	.word	0x00007730


	//   ....[67]....
        /*0128*/ 	.word	0x000077c0


	//   ....[68]....
        /*012c*/ 	.word	0x00007a40


	//   ....[69]....
        /*0130*/ 	.word	0x00007ad0


	//   ....[70]....
        /*0134*/ 	.word	0x00007d20


	//   ....[71]....
        /*0138*/ 	.word	0x00007db0


	//   ....[72]....
        /*013c*/ 	.word	0x00008010


	//   ....[73]....
        /*0140*/ 	.word	0x000080a0


	//   ....[74]....
        /*0144*/ 	.word	0x00008580


	//   ....[75]....
        /*0148*/ 	.word	0x00008600


	//   ....[76]....
        /*014c*/ 	.word	0x00008880


	//   ....[77]....
        /*0150*/ 	.word	0x00008900


	//   ....[78]....
        /*0154*/ 	.word	0x00008b50


	//   ....[79]....
        /*0158*/ 	.word	0x00008bd0


	//   ....[80]....
        /*015c*/ 	.word	0x00008e30


	//   ....[81]....
        /*0160*/ 	.word	0x00008eb0


	//   ....[82]....
        /*0164*/ 	.word	0x00009230


	//   ....[83]....
        /*0168*/ 	.word	0x000092b0


	//----- nvinfo : EIATTR_VRC_CTA_INIT_COUNT
	.align		4
.L_294:
        /*016c*/ 	.byte	0x02, 0x4a
	.zero		1
	.zero		1


	//----- nvinfo : EIATTR_EXIT_INSTR_OFFSETS
	.align		4
        /*0170*/ 	.byte	0x04, 0x1c
        /*0172*/ 	.short	(.L_296 - .L_295)


	//   ....[0]....
.L_295:
        /*0174*/ 	.word	0x00008280


	//   ....[1]....
        /*0178*/ 	.word	0x00008f40


	//   ....[2]....
        /*017c*/ 	.word	0x00009330


	//----- nvinfo : EIATTR_CRS_STACK_SIZE
	.align		4
.L_296:
        /*0180*/ 	.byte	0x04, 0x1e
        /*0182*/ 	.short	(.L_298 - .L_297)
.L_297:
        /*0184*/ 	.word	0x00000000


	//----- nvinfo : EIATTR_SW_WAR
	.align		4
.L_298:
        /*0188*/ 	.byte	0x04, 0x36
        /*018a*/ 	.short	(.L_300 - .L_299)
.L_299:
        /*018c*/ 	.word	0x00000008
.L_300:


//--------------------- .nv.info._Z15agrepKernel32K2v --------------------------
	.section	.nv.info._Z15agrepKernel32K2v,"",@"SHT_CUDA_INFO"
	.sectionflags	@""
	.align	4


	//----- nvinfo : EIATTR_CUDA_API_VERSION
	.align		4
        /*0000*/ 	.byte	0x04, 0x37
        /*0002*/ 	.short	(.L_302 - .L_301)
.L_301:
        /*0004*/ 	.word	0x00000082


	//----- nvinfo : EIATTR_SPARSE_MMA_MASK
	.align		4
.L_302:
        /*0008*/ 	.byte	0x03, 0x50
        /*000a*/ 	.short	0x0000


	//----- nvinfo : EIATTR_MAXREG_COUNT
	.align		4
        /*000c*/ 	.byte	0x03, 0x1b
        /*000e*/ 	.short	0x00ff


	//----- nvinfo : EIATTR_NUM_BARRIERS
	.align		4
        /*0010*/ 	.byte	0x02, 0x4c
        /*0012*/ 	.byte	0x01
	.zero		1


	//----- nvinfo : EIATTR_MERCURY_ISA_VERSION
	.align		4
        /*0014*/ 	.byte	0x03, 0x5f
        /*0016*/ 	.short	0x0101


	//----- nvinfo : EIATTR_INT_WARP_WIDE_INSTR_OFFSETS
	.align		4
        /*0018*/ 	.byte	0x04, 0x31
        /*001a*/ 	.short	(.L_304 - .L_303)


	//   ....[0]....
.L_303:
        /*001c*/ 	.word	0x00001aa0


	//   ....[1]....
        /*0020*/ 	.word	0x00001b20


	//   ....[2]....
        /*0024*/ 	.word	0x00001e30


	//   ....[3]....
        /*0028*/ 	.word	0x00001ec0


	//   ....[4]....
        /*002c*/ 	.word	0x000020d0


	//   ....[5]....
        /*0030*/ 	.word	0x00002170


	//   ....[6]....
        /*0034*/ 	.word	0x00002390


	//   ....[7]....
        /*0038*/ 	.word	0x00002420


	//   ....[8]....
        /*003c*/ 	.word	0x00002640


	//   ....[9]....
        /*0040*/ 	.word	0x000026d0


	//   ....[10]....
        /*0044*/ 	.word	0x000028f0


	//   ....[11]....
        /*0048*/ 	.word	0x00002980


	//   ....[12]....
        /*004c*/ 	.word	0x00002ba0


	//   ....[13]....
        /*0050*/ 	.word	0x00002c30


	//   ....[14]....
        /*0054*/ 	.word	0x00002e50


	//   ....[15]....
        /*0058*/ 	.word	0x00002ee0


	//   ....[16]....
        /*005c*/ 	.word	0x00003100


	//   ....[17]....
        /*0060*/ 	.word	0x00003190


	//   ....[18]....
        /*0064*/ 	.word	0x000033b0


	//   ....[19]....
        /*0068*/ 	.word	0x00003440


	//   ....[20]....
        /*006c*/ 	.word	0x00003660


	//   ....[21]....
        /*0070*/ 	.word	0x000036f0


	//   ....[22]....
        /*0074*/ 	.word	0x00003910


	//   ....[23]....
        /*0078*/ 	.word	0x000039a0


	//   ....[24]....
        /*007c*/ 	.word	0x00003bc0


	//   ....[25]....
        /*0080*/ 	.word	0x00003c50


	//   ....[26]....
        /*0084*/ 	.word	0x00003e70


	//   ....[27]....
        /*0088*/ 	.word	0x00003f00


	//   ....[28]....
        /*008c*/ 	.word	0x00004120


	//   ....[29]....
        /*0090*/ 	.word	0x000041b0


	//   ....[30]....
        /*0094*/ 	.word	0x000043d0


	//   ....[31]....
        /*0098*/ 	.word	0x00004460


	//   ....[32]....
        /*009c*/ 	.word	0x00004690


	//   ....[33]....
        /*00a0*/ 	.word	0x00004720


	//   ....[34]....
        /*00a4*/ 	.word	0x000049d0


	//   ....[35]....
        /*00a8*/ 	.word	0x00004a50


	//   ....[36]....
        /*00ac*/ 	.word	0x00004c40


	//   ....[37]....
        /*00b0*/ 	.word	0x00004cd0


	//   ....[38]....
        /*00b4*/ 	.word	0x00004ed0


	//   ....[39]....
        /*00b8*/ 	.word	0x00004f50


	//   ....[40]....
        /*00bc*/ 	.word	0x00005150


	//   ....[41]....
        /*00c0*/ 	.word	0x000051d0


	//   ....[42]....
        /*00c4*/ 	.word	0x000053d0


	//   ....[43]....
        /*00c8*/ 	.word	0x00005450


	//   ....[44]....
        /*00cc*/ 	.word	0x00005650


	//   ....[45]....
        /*00d0*/ 	.word	0x000056d0


	//   ....[46]....
        /*00d4*/ 	.word	0x000058d0


	//   ....[47]....
        /*00d8*/ 	.word	0x00005950


	//   ....[48]....
        /*00dc*/ 	.word	0x00005b50


	//   ....[49]....
        /*00e0*/ 	.word	0x00005bd0


	//   ....[50]....
        /*00e4*/ 	.word	0x00005dd0


	//   ....[51]....
        /*00e8*/ 	.word	0x00005e50


	//   ....[52]....
        /*00ec*/ 	.word	0x00006050


	//   ....[53]....
        /*00f0*/ 	.word	0x000060d0


	//   ....[54]....
        /*00f4*/ 	.word	0x000062d0


	//   ....[55]....
        /*00f8*/ 	.word	0x00006350


	//   ....[56]....
        /*00fc*/ 	.word	0x00006550


	//   ....[57]....
        /*0100*/ 	.word	0x000065d0


	//   ....[58]....
        /*0104*/ 	.word	0x000067d0


	//   ....[59]....
        /*0108*/ 	.word	0x00006850


	//   ....[60]....
        /*010c*/ 	.word	0x00006a50


	//   ....[61]....
        /*0110*/ 	.word	0x00006ad0


	//   ....[62]....
        /*0114*/ 	.word	0x00006cd0


	//   ....[63]....
        /*0118*/ 	.word	0x00006d50


	//   ....[64]....
        /*011c*/ 	.word	0x00006f60


	//   ....[65]....
        /*0120*/ 	.word	0x00006fe0


	//   ....[66]....
        /*0124*/ 	.word	0x000073e0


	//   ....[67]....
        /*0128*/ 	.word	0x00007460


	//   ....[68]....
        /*012c*/ 	.word	0x00007690


	//   ....[69]....
        /*0130*/ 	.word	0x00007710


	//   ....[70]....
        /*0134*/ 	.word	0x00007910


	//   ....[71]....
        /*0138*/ 	.word	0x00007990


	//   ....[72]....
        /*013c*/ 	.word	0x00007ba0


	//   ....[73]....
        /*0140*/ 	.word	0x00007c20


	//   ....[74]....
        /*0144*/ 	.word	0x000080b0


	//   ....[75]....
        /*0148*/ 	.word	0x00008130


	//   ....[76]....
        /*014c*/ 	.word	0x00008360


	//   ....[77]....
        /*0150*/ 	.word	0x000083e0


	//   ....[78]....
        /*0154*/ 	.word	0x000085e0


	//   ....[79]....
        /*0158*/ 	.word	0x00008660


	//   ....[80]....
        /*015c*/ 	.word	0x00008870


	//   ....[81]....
        /*0160*/ 	.word	0x000088f0


	//   ....[82]....
        /*0164*/ 	.word	0x00008c10


	//   ....[83]....
        /*0168*/ 	.word	0x00008c90


	//----- nvinfo : EIATTR_VRC_CTA_INIT_COUNT
	.align		4
.L_304:
        /*016c*/ 	.byte	0x02, 0x4a
	.zero		1
	.zero		1


	//----- nvinfo : EIATTR_EXIT_INSTR_OFFSETS
	.align		4
        /*0170*/ 	.byte	0x04, 0x1c
        /*0172*/ 	.short	(.L_306 - .L_305)


	//   ....[0]....
.L_305:
        /*0174*/ 	.word	0x00007e00


	//   ....[1]....
        /*0178*/ 	.word	0x00008980


	//   ....[2]....
        /*017c*/ 	.word	0x00008d10


	//----- nvinfo : EIATTR_CRS_STACK_SIZE
	.align		4
.L_306:
        /*0180*/ 	.byte	0x04, 0x1e
        /*0182*/ 	.short	(.L_308 - .L_307)
.L_307:
        /*0184*/ 	.word	0x00000000


	//----- nvinfo : EIATTR_SW_WAR
	.align		4
.L_308:
        /*0188*/ 	.byte	0x04, 0x36
        /*018a*/ 	.short	(.L_310 - .L_309)
.L_309:
        /*018c*/ 	.word	0x00000008
.L_310:


//--------------------- .nv.info._Z15agrepKernel32K1v --------------------------
	.section	.nv.info._Z15agrepKernel32K1v,"",@"SHT_CUDA_INFO"
	.sectionflags	@""
	.align	4


	//----- nvinfo : EIATTR_CUDA_API_VERSION
	.align		4
        /*0000*/ 	.byte	0x04, 0x37
        /*0002*/ 	.short	(.L_312 - .L_311)
.L_311:
        /*0004*/ 	.word	0x00000082


	//----- nvinfo : EIATTR_SPARSE_MMA_MASK
	.align		4
.L_312:
        /*0008*/ 	.byte	0x03, 0x50
        /*000a*/ 	.short	0x0000


	//----- nvinfo : EIATTR_MAXREG_COUNT
	.align		4
        /*000c*/ 	.byte	0x03, 0x1b
        /*000e*/ 	.short	0x00ff


	//----- nvinfo : EIATTR_NUM_BARRIERS
	.align		4
        /*0010*/ 	.byte	0x02, 0x4c
        /*0012*/ 	.byte	0x01
	.zero		1


	//----- nvinfo : EIATTR_MERCURY_ISA_VERSION
	.align		4
        /*0014*/ 	.byte	0x03, 0x5f
        /*0016*/ 	.short	0x0101


	//----- nvinfo : EIATTR_INT_WARP_WIDE_INSTR_OFFSETS
	.align		4
        /*0018*/ 	.byte	0x04, 0x31
        /*001a*/ 	.short	(.L_314 - .L_313)


	//   ....[0]....
.L_313:
        /*001c*/ 	.word	0x00001520


	//   ....[1]....
        /*0020*/ 	.word	0x000015a0


	//   ....[2]....
        /*0024*/ 	.word	0x000018c0


	//   ....[3]....
        /*0028*/ 	.word	0x00001950


	//   ....[4]....
        /*002c*/ 	.word	0x00001ba0


	//   ....[5]....
        /*0030*/ 	.word	0x00001c30


	//   ....[6]....
        /*0034*/ 	.word	0x00001d40


	//   ....[7]....
        /*0038*/ 	.word	0x00001dd0


	//   ....[8]....
        /*003c*/ 	.word	0x00001f90


	//   ....[9]....
        /*0040*/ 	.word	0x00002020


	//   ....[10]....
        /*0044*/ 	.word	0x000021e0


	//   ....[11]....
        /*0048*/ 	.word	0x00002270


	//   ....[12]....
        /*004c*/ 	.word	0x00002430


	//   ....[13]....
        /*0050*/ 	.word	0x000024c0


	//   ....[14]....
        /*0054*/ 	.word	0x00002680


	//   ....[15]....
        /*0058*/ 	.word	0x00002710


	//   ....[16]....
        /*005c*/ 	.word	0x000028d0


	//   ....[17]....
        /*0060*/ 	.word	0x00002960


	//   ....[18]....
        /*0064*/ 	.word	0x00002b20


	//   ....[19]....
        /*0068*/ 	.word	0x00002bb0


	//   ....[20]....
        /*006c*/ 	.word	0x00002d70


	//   ....[21]....
        /*0070*/ 	.word	0x00002e00


	//   ....[22]....
        /*0074*/ 	.word	0x00002fc0


	//   ....[23]....
        /*0078*/ 	.word	0x00003050


	//   ....[24]....
        /*007c*/ 	.word	0x00003210


	//   ....[25]....
        /*0080*/ 	.word	0x000032a0


	//   ....[26]....
        /*0084*/ 	.word	0x00003460


	//   ....[27]....
        /*0088*/ 	.word	0x000034f0


	//   ....[28]....
        /*008c*/ 	.word	0x000036b0


	//   ....[29]....
        /*0090*/ 	.word	0x00003740


	//   ....[30]....
        /*0094*/ 	.word	0x00003900


	//   ....[31]....
        /*0098*/ 	.word	0x00003990


	//   ....[32]....
        /*009c*/ 	.word	0x00003b60


	//   ....[33]....
        /*00a0*/ 	.word	0x00003bf0


	//   ....[34]....
        /*00a4*/ 	.word	0x00003e60


	//   ....[35]....
        /*00a8*/ 	.word	0x00003ee0


	//   ....[36]....
        /*00ac*/ 	.word	0x00004110


	//   ....[37]....
        /*00b0*/ 	.word	0x00004190


	//   ....[38]....
        /*00b4*/ 	.word	0x00004280


	//   ....[39]....
        /*00b8*/ 	.word	0x00004300


	//   ....[40]....
        /*00bc*/ 	.word	0x000044a0


	//   ....[41]....
        /*00c0*/ 	.word	0x00004520


	//   ....[42]....
        /*00c4*/ 	.word	0x000046c0


	//   ....[43]....
        /*00c8*/ 	.word	0x00004740


	//   ....[44]....
        /*00cc*/ 	.word	0x000048e0


	//   ....[45]....
        /*00d0*/ 	.word	0x00004960


	//   ....[46]....
        /*00d4*/ 	.word	0x00004b00


	//   ....[47]....
        /*00d8*/ 	.word	0x00004b80


	//   ....[48]....
        /*00dc*/ 	.word	0x00004d20


	//   ....[49]....
        /*00e0*/ 	.word	0x00004da0


	//   ....[50]....
        /*00e4*/ 	.word	0x00004f40


	//   ....[51]....
        /*00e8*/ 	.word	0x00004fc0


	//   ....[52]....
        /*00ec*/ 	.word	0x00005160


	//   ....[53]....
        /*00f0*/ 	.word	0x000051e0


	//   ....[54]....
        /*00f4*/ 	.word	0x00005380


	//   ....[55]....
        /*00f8*/ 	.word	0x00005400


	//   ....[56]....
        /*00fc*/ 	.word	0x000055a0


	//   ....[57]....
        /*0100*/ 	.word	0x00005620


	//   ....[58]....
        /*0104*/ 	.word	0x000057c0


	//   ....[59]....
        /*0108*/ 	.word	0x00005840


	//   ....[60]....
        /*010c*/ 	.word	0x000059e0


	//   ....[61]....
        /*0110*/ 	.word	0x00005a60


	//   ....[62]....
        /*0114*/ 	.word	0x00005c00


	//   ....[63]....
        /*0118*/ 	.word	0x00005c80


	//   ....[64]....
        /*011c*/ 	.word	0x00005e30


	//   ....[65]....
        /*0120*/ 	.word	0x00005eb0


	//   ....[66]....
        /*0124*/ 	.word	0x00006350


	//   ....[67]....
        /*0128*/ 	.word	0x000063d0


	//   ....[68]....
        /*012c*/ 	.word	0x000064a0


	//   ....[69]....
        /*0130*/ 	.word	0x00006520


	//   ....[70]....
        /*0134*/ 	.word	0x00006610


	//   ....[71]....
        /*0138*/ 	.word	0x00006690


	//   ....[72]....
        /*013c*/ 	.word	0x00006830


	//   ....[73]....
        /*0140*/ 	.word	0x000068b0


	//   ....[74]....
        /*0144*/ 	.word	0x00006a50


	//   ....[75]....
        /*0148*/ 	.word	0x00006ad0


	//   ....[76]....
        /*014c*/ 	.word	0x00006c70


	//   ....[77]....
        /*0150*/ 	.word	0x00006cf0


	//   ....[78]....
        /*0154*/ 	.word	0x00006e90


	//   ....[79]....
        /*0158*/ 	.word	0x00006f10


	//   ....[80]....
        /*015c*/ 	.word	0x000070b0


	//   ....[81]....
        /*0160*/ 	.word	0x00007130


	//   ....[82]....
        /*0164*/ 	.word	0x000072d0


	//   ....[83]....
        /*0168*/ 	.word	0x00007350


	//   ....[84]....
        /*016c*/ 	.word	0x000074f0


	//   ....[85]....
        /*0170*/ 	.word	0x00007570


	//   ....[86]....
        /*0174*/ 	.word	0x00007710


	//   ....[87]....
        /*0178*/ 	.word	0x00007790


	//   ....[88]....
        /*017c*/ 	.word	0x00007930


	//   ....[89]....
        /*0180*/ 	.word	0x000079b0


	//   ....[90]....
        /*0184*/ 	.word	0x00007b50


	//   ....[91]....
        /*0188*/ 	.word	0x00007bd0


	//   ....[92]....
        /*018c*/ 	.word	0x00007d70


	//   ....[93]....
        /*0190*/ 	.word	0x00007df0


	//   ....[94]....
        /*0194*/ 	.word	0x00007f90


	//   ....[95]....
        /*0198*/ 	.word	0x00008010


	//   ....[96]....
        /*019c*/ 	.word	0x000081c0


	//   ....[97]....
        /*01a0*/ 	.word	0x00008240


	//   ....[98]....
        /*01a4*/ 	.word	0x00008630


	//   ....[99]....
        /*01a8*/ 	.word	0x000086b0


	//   ....[100]....
        /*01ac*/ 	.word	0x00008890


	//   ....[101]....
        /*01b0*/ 	.word	0x00008910


	//   ....[102]....
        /*01b4*/ 	.word	0x00008ac0


	//   ....[103]....
        /*01b8*/ 	.word	0x00008b40


	//   ....[104]....
        /*01bc*/ 	.word	0x00008d00


	//   ....[105]....
        /*01c0*/ 	.word	0x00008d80


	//   ....[106]....
        /*01c4*/ 	.word	0x00009040


	//   ....[107]....
        /*01c8*/ 	.word	0x000090c0


	//----- nvinfo : EIATTR_VRC_CTA_INIT_COUNT
	.align		4
.L_314:
        /*01cc*/ 	.byte	0x02, 0x4a
	.zero		1
	.zero		1


	//----- nvinfo : EIATTR_EXIT_INSTR_OFFSETS
	.align		4
        /*01d0*/ 	.byte	0x04, 0x1c
        /*01d2*/ 	.short	(.L_316 - .L_315)


	//   ....[0]....
.L_315:
        /*01d4*/ 	.word	0x000083d0


	//   ....[1]....
        /*01d8*/ 	.word	0x00008e10


	//   ....[2]....
        /*01dc*/ 	.word	0x00009140


	//----- nvinfo : EIATTR_CRS_STACK_SIZE
	.align		4
.L_316:
        /*01e0*/ 	.byte	0x04, 0x1e
        /*01e2*/ 	.short	(.L_318 - .L_317)
.L_317:
        /*01e4*/ 	.word	0x00000000


	//----- nvinfo : EIATTR_SW_WAR
	.align		4
.L_318:
        /*01e8*/ 	.byte	0x04, 0x36
        /*01ea*/ 	.short	(.L_320 - .L_319)
.L_319:
        /*01ec*/ 	.word	0x00000008
.L_320:


//--------------------- .nv.info._Z15agrepKernel32K0v --------------------------
	.section	.nv.info._Z15agrepKernel32K0v,"",@"SHT_CUDA_INFO"
	.sectionflags	@""
	.align	4


	//----- nvinfo : EIATTR_CUDA_API_VERSION
	.align		4
        /*0000*/ 	.byte	0x04, 0x37
        /*0002*/ 	.short	(.L_322 - .L_321)
.L_321:
        /*0004*/ 	.word	0x00000082


	//----- nvinfo : EIATTR_SPARSE_MMA_MASK
	.align		4
.L_322:
        /*0008*/ 	.byte	0x03, 0x50
        /*000a*/ 	.short	0x0000


	//----- nvinfo : EIATTR_MAXREG_COUNT
	.align		4
        /*000c*/ 	.byte	0x03, 0x1b
        /*000e*/ 	.short	0x00ff


	//----- nvinfo : EIATTR_NUM_BARRIERS
	.align		4
        /*0010*/ 	.byte	0x02, 0x4c
        /*0012*/ 	.byte	0x01
	.zero		1


	//----- nvinfo : EIATTR_MERCURY_ISA_VERSION
	.align		4
        /*0014*/ 	.byte	0x03, 0x5f
        /*0016*/ 	.short	0x0101


	//----- nvinfo : EIATTR_INT_WARP_WIDE_INSTR_OFFSETS
	.align		4
        /*0018*/ 	.byte	0x04, 0x31
        /*001a*/ 	.short	(.L_324 - .L_323)


	//   ....[0]....
.L_323:
        /*001c*/ 	.word	0x00001050


	//   ....[1]....
        /*0020*/ 	.word	0x000010d0


	//   ....[2]....
        /*0024*/ 	.word	0x000013a0


	//   ....[3]....
        /*0028*/ 	.word	0x00001430


	//   ....[4]....
        /*002c*/ 	.word	0x000015e0


	//   ....[5]....
        /*0030*/ 	.word	0x00001670


	//   ....[6]....
        /*0034*/ 	.word	0x00001780


	//   ....[7]....
        /*0038*/ 	.word	0x00001810


	//   ....[8]....
        /*003c*/ 	.word	0x00001980


	//   ....[9]....
        /*0040*/ 	.word	0x00001a10


	//   ....[10]....
        /*0044*/ 	.word	0x00001b80


	//   ....[11]....
        /*0048*/ 	.word	0x00001c10


	//   ....[12]....
        /*004c*/ 	.word	0x00001d80


	//   ....[13]....
        /*0050*/ 	.word	0x00001e10


	//   ....[14]....
        /*0054*/ 	.word	0x00001f80


	//   ....[15]....
        /*0058*/ 	.word	0x00002010


	//   ....[16]....
        /*005c*/ 	.word	0x00002180


	//   ....[17]....
        /*0060*/ 	.word	0x00002210


	//   ....[18]....
        /*0064*/ 	.word	0x00002380


	//   ....[19]....
        /*0068*/ 	.word	0x00002410


	//   ....[20]....
        /*006c*/ 	.word	0x00002580


	//   ....[21]....
        /*0070*/ 	.word	0x00002610


	//   ....[22]....
        /*0074*/ 	.word	0x00002780


	//   ....[23]....
        /*0078*/ 	.word	0x00002810


	//   ....[24]....
        /*007c*/ 	.word	0x00002980


	//   ....[25]....
        /*0080*/ 	.word	0x00002a10


	//   ....[26]....
        /*0084*/ 	.word	0x00002b80


	//   ....[27]....
        /*0088*/ 	.word	0x00002c10


	//   ....[28]....
        /*008c*/ 	.word	0x00002d80


	//   ....[29]....
        /*0090*/ 	.word	0x00002e10


	//   ....[30]....
        /*0094*/ 	.word	0x00002f80


	//   ....[31]....
        /*0098*/ 	.word	0x00003010


	//   ....[32]....
        /*009c*/ 	.word	0x00003190


	//   ....[33]....
        /*00a0*/ 	.word	0x00003220


	//   ....[34]....
        /*00a4*/ 	.word	0x00003440


	//   ....[35]....
        /*00a8*/ 	.word	0x000034c0


	//   ....[36]....
        /*00ac*/ 	.word	0x00003650


	//   ....[37]....
        /*00b0*/ 	.word	0x000036d0


	//   ....[38]....
        /*00b4*/ 	.word	0x000037c0


	//   ....[39]....
        /*00b8*/ 	.word	0x00003840


	//   ....[40]....
        /*00bc*/ 	.word	0x00003990


	//   ....[41]....
        /*00c0*/ 	.word	0x00003a10


	//   ....[42]....
        /*00c4*/ 	.word	0x00003b60


	//   ....[43]....
        /*00c8*/ 	.word	0x00003be0


	//   ....[44]....
        /*00cc*/ 	.word	0x00003d30


	//   ....[45]....
        /*00d0*/ 	.word	0x00003db0


	//   ....[46]....
        /*00d4*/ 	.word	0x00003f00


	//   ....[47]....
        /*00d8*/ 	.word	0x00003f80


	//   ....[48]....
        /*00dc*/ 	.word	0x000040d0


	//   ....[49]....
        /*00e0*/ 	.word	0x00004150


	//   ....[50]....
        /*00e4*/ 	.word	0x000042a0


	//   ....[51]....
        /*00e8*/ 	.word	0x00004320


	//   ....[52]....
        /*00ec*/ 	.word	0x00004470


	//   ....[53]....
        /*00f0*/ 	.word	0x000044f0


	//   ....[54]....
        /*00f4*/ 	.word	0x00004640


	//   ....[55]....
        /*00f8*/ 	.word	0x000046c0


	//   ....[56]....
        /*00fc*/ 	.word	0x00004810


	//   ....[57]....
        /*0100*/ 	.word	0x00004890


	//   ....[58]....
        /*0104*/ 	.word	0x000049e0


	//   ....[59]....
        /*0108*/ 	.word	0x00004a60


	//   ....[60]....
        /*010c*/ 	.word	0x00004bb0


	//   ....[61]....
        /*0110*/ 	.word	0x00004c30


	//   ....[62]....
        /*0114*/ 	.word	0x00004d80


	//   ....[63]....
        /*0118*/ 	.word	0x00004e00


	//   ....[64]....
        /*011c*/ 	.word	0x00004f60


	//   ....[65]....
        /*0120*/ 	.word	0x00004fe0


	//   ....[66]....
        /*0124*/ 	.word	0x00005390


	//   ....[67]....
        /*0128*/ 	.word	0x00005410


	//   ....[68]....
        /*012c*/ 	.word	0x000054e0


	//   ....[69]....
        /*0130*/ 	.word	0x00005560


	//   ....[70]....
        /*0134*/ 	.word	0x00005650


	//   ....[71]....
        /*0138*/ 	.word	0x000056d0


	//   ....[72]....
        /*013c*/ 	.word	0x00005820


	//   ....[73]....
        /*0140*/ 	.word	0x000058a0


	//   ....[74]....
        /*0144*/ 	.word	0x000059f0


	//   ....[75]....
        /*0148*/ 	.word	0x00005a70


	//   ....[76]....
        /*014c*/ 	.word	0x00005bc0


	//   ....[77]....
        /*0150*/ 	.word	0x00005c40


	//   ....[78]....
        /*0154*/ 	.word	0x00005d90


	//   ....[79]....
        /*0158*/ 	.word	0x00005e10


	//   ....[80]....
        /*015c*/ 	.word	0x00005f60


	//   ....[81]....
        /*0160*/ 	.word	0x00005fe0


	//   ....[82]....
        /*0164*/ 	.word	0x00006130


	//   ....[83]....
        /*0168*/ 	.word	0x000061b0


	//   ....[84]....
        /*016c*/ 	.word	0x00006300


	//   ....[85]....
        /*0170*/ 	.word	0x00006380


	//   ....[86]....
        /*0174*/ 	.word	0x000064d0


	//   ....[87]....
        /*0178*/ 	.word	0x00006550


	//   ....[88]....
        /*017c*/ 	.word	0x000066a0


	//   ....[89]....
        /*0180*/ 	.word	0x00006720


	//   ....[90]....
        /*0184*/ 	.word	0x00006870


	//   ....[91]....
        /*0188*/ 	.word	0x000068f0


	//   ....[92]....
        /*018c*/ 	.word	0x00006a40


	//   ....[93]....
        /*0190*/ 	.word	0x00006ac0


	//   ....[94]....
        /*0194*/ 	.word	0x00006c10


	//   ....[95]....
        /*0198*/ 	.word	0x00006c90


	//   ....[96]....
        /*019c*/ 	.word	0x00006df0


	//   ....[97]....
        /*01a0*/ 	.word	0x00006e70


	//   ....[98]....
        /*01a4*/ 	.word	0x00007210


	//   ....[99]....
        /*01a8*/ 	.word	0x00007290


	//   ....[100]....
        /*01ac*/ 	.word	0x00007420


	//   ....[101]....
        /*01b0*/ 	.word	0x000074a0


	//   ....[102]....
        /*01b4*/ 	.word	0x00007600


	//   ....[103]....
        /*01b8*/ 	.word	0x00007680


	//   ....[104]....
        /*01bc*/ 	.word	0x000077f0


	//   ....[105]....
        /*01c0*/ 	.word	0x00007870


	//   ....[106]....
        /*01c4*/ 	.word	0x00007ad0


	//   ....[107]....
        /*01c8*/ 	.word	0x00007b50


	//----- nvinfo : EIATTR_VRC_CTA_INIT_COUNT
	.align		4
.L_324:
        /*01cc*/ 	.byte	0x02, 0x4a
	.zero		1
	.zero		1


	//----- nvinfo : EIATTR_EXIT_INSTR_OFFSETS
	.align		4
        /*01d0*/ 	.byte	0x04, 0x1c
        /*01d2*/ 	.short	(.L_326 - .L_325)


	//   ....[0]....
.L_325:
        /*01d4*/ 	.word	0x00007000


	//   ....[1]....
        /*01d8*/ 	.word	0x00007900


	//   ....[2]....
        /*01dc*/ 	.word	0x00007bd0


	//----- nvinfo : EIATTR_CRS_STACK_SIZE
	.align		4
.L_326:
        /*01e0*/ 	.byte	0x04, 0x1e
        /*01e2*/ 	.short	(.L_328 - .L_327)
.L_327:
        /*01e4*/ 	.word	0x00000000


	//----- nvinfo : EIATTR_SW_WAR
	.align		4
.L_328:
        /*01e8*/ 	.byte	0x04, 0x36
        /*01ea*/ 	.short	(.L_330 - .L_329)
.L_329:
        /*01ec*/ 	.word	0x00000008
.L_330:


//--------------------- .nv.callgraph             --------------------------
	.section	.nv.callgraph,"",@"SHT_CUDA_CALLGRAPH"
	.align	4
	.sectionentsize	8
	.align		4
        /*0000*/ 	.word	0x00000000
	.align		4
        /*0004*/ 	.word	0xffffffff
	.align		4
        /*0008*/ 	.word	0x00000000
	.align		4
        /*000c*/ 	.word	0xfffffffe
	.align		4
        /*0010*/ 	.word	0x00000000
	.align		4
        /*0014*/ 	.word	0xfffffffd
	.align		4
        /*0018*/ 	.word	0x00000000
	.align		4
        /*001c*/ 	.word	0xfffffffc


//--------------------- .nv.constant3             --------------------------
	.section	.nv.constant3,"a",@progbits
	.align	8
.nv.constant3:
	.type		scodon,@object
	.size		scodon,(character_count - scodon)
scodon:
	.zero		8
	.type		character_count,@object
	.size		character_count,(overlapping_character_count - character_count)
character_count:
	.zero		4
	.type		overlapping_character_count,@object
	.size		overlapping_character_count,(overlapping_scodon_count - overlapping_character_count)
overlapping_character_count:
	.zero		4
	.type		overlapping_scodon_count,@object
	.size		overlapping_scodon_count,(mask_array_32 - overlapping_scodon_count)
overlapping_scodon_count:
	.zero		4
	.type		mask_array_32,@object
	.size		mask_array_32,(.L_4 - mask_array_32)
mask_array_32:
	.zero		16
.L_4:
	.zero		4
	.type		mask_array_64,@object
	.size		mask_array_64,(test_bit_32 - mask_array_64)
mask_array_64:
	.zero		32
	.type		test_bit_32,@object
	.size		test_bit_32,(.L_6 - test_bit_32)
test_bit_32:
	.zero		4
.L_6:
	.zero		4
	.type		test_bit_64,@object
	.size		test_bit_64,(max_match_count - test_bit_64)
test_bit_64:
	.zero		8
	.type		max_match_count,@object
	.size		max_match_count,(.L_8 - max_match_count)
max_match_count:
	.zero		4
.L_8:
	.zero		4
	.type		match,@object
	.size		match,(.L_9 - match)
match:
	.zero		8
.L_9:


//--------------------- .nv.constant4             --------------------------
	.section	.nv.constant4,"a",@progbits
	.align	8
	.align		8
.nv.constant4:
        /*0000*/ 	.dword	match_count


//--------------------- .text._Z15agrepKernel64K9v --------------------------
	.section	.text._Z15agrepKernel64K9v,"ax",@progbits
	.align	128
        .global         _Z15agrepKernel64K9v
        .type           _Z15agrepKernel64K9v,@function
        .size           _Z15agrepKernel64K9v,(.L_x_2046 - _Z15agrepKernel64K9v)
        .other          _Z15agrepKernel64K9v,@"STO_CUDA_ENTRY STV_DEFAULT"
_Z15agrepKernel64K9v:
.text._Z15agrepKernel64K9v:
[----:B------:R-:W-:Y:S01]  /*0000*/  LDC R1, c[0x0][0x37c] ;  /* 0x0000df00ff017b82 */ /* 0x000fe20000000800 */
[----:B------:R-:W0:Y:S01]  /*0010*/  LDCU UR4, c[0x3][0x10] ;  /* 0x00c00200ff0477ac */ /* 0x000e220008000800 */
[----:B------:R-:W1:Y:S01]  /*0020*/  S2R R0, SR_CTAID.X ;  /* 0x0000000000007919 */ /* 0x000e620000002500 */
[----:B------:R-:W-:Y:S02]  /*0030*/  IMAD.MOV.U32 R2, RZ, RZ, RZ ;  /* 0x000000ffff027224 */ /* 0x000fe400078e00ff */
[----:B------:R-:W-:Y:S01]  /*0040*/  IMAD.MOV.U32 R37, RZ, RZ, -0x1 ;  /* 0xffffffffff257424 */ /* 0x000fe200078e00ff */
[----:B------:R-:W2:Y:S01]  /*0050*/  LDCU.64 UR6, c[0x0][0x358] ;  /* 0x00006b00ff0677ac */ /* 0x000ea20008000a00 */
[----:B------:R-:W-:Y:S02]  /*0060*/  IMAD.MOV.U32 R38, RZ, RZ, -0x1 ;  /* 0xffffffffff267424 */ /* 0x000fe400078e00ff */
[----:B------:R-:W-:Y:S02]  /*0070*/  IMAD.MOV.U32 R35, RZ, RZ, -0x2 ;  /* 0xfffffffeff237424 */ /* 0x000fe400078e00ff */
[----:B------:R-:W-:-:S02]  /*0080*/  IMAD.MOV.U32 R36, RZ, RZ, -0x1 ;  /* 0xffffffffff247424 */ /* 0x000fc400078e00ff */
[----:B------:R-:W-:Y:S02]  /*0090*/  IMAD.MOV.U32 R9, RZ, RZ, -0x4 ;  /* 0xfffffffcff097424 */ /* 0x000fe400078e00ff */
[----:B------:R-:W-:Y:S02]  /*00a0*/  IMAD.MOV.U32 R34, RZ, RZ, -0x1 ;  /* 0xffffffffff227424 */ /* 0x000fe400078e00ff */
[----:B------:R-:W-:Y:S01]  /*00b0*/  IMAD.MOV.U32 R33, RZ, RZ, -0x8 ;  /* 0xfffffff8ff217424 */ /* 0x000fe200078e00ff */
[----:B0-----:R-:W-:Y:S01]  /*00c0*/  UISETP.NE.AND UP0, UPT, UR4, 0x1, UPT ;  /* 0x000000010400788c */ /* 0x001fe2000bf05270 */
[----:B------:R-:W-:Y:S02]  /*00d0*/  IMAD.MOV.U32 R30, RZ, RZ, -0x1 ;  /* 0xffffffffff1e7424 */ /* 0x000fe400078e00ff */
[----:B------:R-:W-:Y:S02]  /*00e0*/  IMAD.MOV.U32 R29, RZ, RZ, -0x10 ;  /* 0xfffffff0ff1d7424 */ /* 0x000fe400078e00ff */
[----:B------:R-:W-:-:S02]  /*00f0*/  IMAD.MOV.U32 R28, RZ, RZ, -0x1 ;  /* 0xffffffffff1c7424 */ /* 0x000fc400078e00ff */
[----:B------:R-:W-:Y:S02]  /*0100*/  IMAD.MOV.U32 R15, RZ, RZ, -0x20 ;  /* 0xffffffe0ff0f7424 */ /* 0x000fe400078e00ff */
[----:B------:R-:W-:Y:S02]  /*0110*/  IMAD.MOV.U32 R26, RZ, RZ, -0x1 ;  /* 0xffffffffff1a7424 */ /* 0x000fe400078e00ff */
[----:B------:R-:W-:Y:S02]  /*0120*/  IMAD.MOV.U32 R27, RZ, RZ, -0x40 ;  /* 0xffffffc0ff1b7424 */ /* 0x000fe400078e00ff */
[----:B------:R-:W-:Y:S02]  /*0130*/  IMAD.MOV.U32 R24, RZ, RZ, -0x1 ;  /* 0xffffffffff187424 */ /* 0x000fe400078e00ff */
[----:B------:R-:W-:Y:S02]  /*0140*/  IMAD.MOV.U32 R11, RZ, RZ, -0x80 ;  /* 0xffffff80ff0b7424 */ /* 0x000fe400078e00ff */
[----:B------:R-:W-:-:S02]  /*0150*/  IMAD.MOV.U32 R10, RZ, RZ, -0x1 ;  /* 0xffffffffff0a7424 */ /* 0x000fc400078e00ff */
[----:B------:R-:W-:Y:S02]  /*0160*/  IMAD.MOV.U32 R21, RZ, RZ, -0x100 ;  /* 0xffffff00ff157424 */ /* 0x000fe400078e00ff */
[----:B------:R-:W-:Y:S02]  /*0170*/  IMAD.MOV.U32 R40, RZ, RZ, -0x1 ;  /* 0xffffffffff287424 */ /* 0x000fe400078e00ff */
[----:B------:R-:W-:Y:S02]  /*0180*/  IMAD.MOV.U32 R23, RZ, RZ, -0x200 ;  /* 0xfffffe00ff177424 */ /* 0x000fe400078e00ff */
[----:B------:R-:W-:Y:S01]  /*0190*/  IMAD.MOV.U32 R42, RZ, RZ, -0x1 ;  /* 0xffffffffff2a7424 */ /* 0x000fe200078e00ff */
[----:B-12---:R-:W-:Y:S06]  /*01a0*/  BRA.U !UP0, `(.L_x_0) ;  /* 0x0000001908f47547 */ /* 0x006fec000b800000 */
[----:B------:R-:W-:Y:S01]  /*01b0*/  UIADD3 UR4, UPT, UPT, UR4, -0x1, URZ ;  /* 0xffffffff04047890 */ /* 0x000fe2000fffe0ff */
[----:B------:R-:W-:Y:S02]  /*01c0*/  IMAD.MOV.U32 R3, RZ, RZ, RZ ;  /* 0x000000ffff037224 */ /* 0x000fe400078e00ff */
        /* <DEDUP_REMOVED lines=20> */
[----:B------:R-:W-:-:S07]  /*0310*/  IMAD.U32 R2, RZ, RZ, UR4 ;  /* 0x00000004ff027e24 */ /* 0x000fce000f8e00ff */
.L_x_2:
[----:B------:R-:W0:Y:S01]  /*0320*/  S2R R6, SR_TID.X ;  /* 0x0000000000067919 */ /* 0x000e220000002100 */
[----:B------:R-:W1:Y:S01]  /*0330*/  LDC.64 R4, c[0x3][RZ] ;  /* 0x00c00000ff047b82 */ /* 0x000e620000000a00 */
[----:B------:R-:W-:-:S05]  /*0340*/  IMAD.SHL.U32 R7, R0, 0x8000, RZ ;  /* 0x0000800000077824 */ /* 0x000fca00078e00ff */
[----:B0-----:R-:W-:-:S05]  /*0350*/  LOP3.LUT R6, R7, R6, RZ, 0xfc, !PT ;  /* 0x0000000607067212 */ /* 0x001fca00078efcff */
[----:B------:R-:W-:-:S04]  /*0360*/  IMAD R7, R3, 0x80, R6 ;  /* 0x0000008003077824 */ /* 0x000fc800078e0206 */
[----:B-1----:R-:W-:-:S05]  /*0370*/  IMAD.WIDE.U32 R4, R7, 0x4, R4 ;  /* 0x0000000407047825 */ /* 0x002fca00078e0004 */
[----:B------:R0:W5:Y:S01]  /*0380*/  LDG.E R12, desc[UR6][R4.64] ;  /* 0x00000006040c7981 */ /* 0x000162000c1e1900 */
[----:B------:R-:W-:-:S05]  /*0390*/  UMOV UR4, URZ ;  /* 0x000000ff00047c82 */ /* 0x000fca0008000000 */
.L_x_1:
[----:B------:R-:W-:Y:S01]  /*03a0*/  USHF.L.U32 UR5, UR4, 0x1, URZ ;  /* 0x0000000104057899 */ /* 0x000fe200080006ff */
[C---:B------:R-:W-:Y:S01]  /*03b0*/  IMAD.SHL.U32 R7, R37.reuse, 0x2, RZ ;  /* 0x0000000225077824 */ /* 0x040fe200078e00ff */
[----:B------:R-:W-:Y:S01]  /*03c0*/  SHF.L.U64.HI R13, R37, 0x1, R38 ;  /* 0x00000001250d7819 */ /* 0x000fe20000010226 */
[----:B------:R-:W-:Y:S01]  /*03d0*/  IMAD.SHL.U32 R22, R35, 0x2, RZ ;  /* 0x0000000223167824 */ /* 0x000fe200078e00ff */
[C---:B------:R-:W-:Y:S01]  /*03e0*/  SHF.L.U64.HI R16, R9.reuse, 0x1, R34 ;  /* 0x0000000109107819 */ /* 0x040fe20000010222 */
[----:B------:R-:W-:Y:S01]  /*03f0*/  IMAD.SHL.U32 R14, R9, 0x2, RZ ;  /* 0x00000002090e7824 */ /* 0x000fe200078e00ff */
[----:B0----5:R-:W-:Y:S01]  /*0400*/  SHF.R.U32.HI R4, RZ, UR5, R12 ;  /* 0x00000005ff047c19 */ /* 0x021fe2000801160c */
[----:B------:R-:W-:Y:S01]  /*0410*/  UIADD3 UR5, UPT, UPT, UR4, 0x1, URZ ;  /* 0x0000000104057890 */ /* 0x000fe2000fffe0ff */
[----:B------:R-:W-:-:S03]  /*0420*/  IMAD.SHL.U32 R32, R27, 0x2, RZ ;  /* 0x000000021b207824 */ /* 0x000fc600078e00ff */
[----:B------:R-:W-:Y:S01]  /*0430*/  IMAD.SHL.U32 R4, R4, 0x8, RZ ;  /* 0x0000000804047824 */ /* 0x000fe200078e00ff */
[----:B------:R-:W-:-:S04]  /*0440*/  USHF.L.U32 UR5, UR5, 0x1, URZ ;  /* 0x0000000105057899 */ /* 0x000fc800080006ff */
[----:B------:R-:W-:Y:S02]  /*0450*/  LOP3.LUT R44, R4, 0x18, RZ, 0xc0, !PT ;  /* 0x00000018042c7812 */ /* 0x000fe400078ec0ff */
[----:B------:R-:W-:Y:S01]  /*0460*/  SHF.R.U32.HI R4, RZ, UR5, R12 ;  /* 0x00000005ff047c19 */ /* 0x000fe2000801160c */
[----:B------:R-:W-:-:S03]  /*0470*/  UIADD3 UR5, UPT, UPT, UR4, 0x2, URZ ;  /* 0x0000000204057890 */ /* 0x000fc6000fffe0ff */
[----:B------:R-:W0:Y:S01]  /*0480*/  LDC.64 R44, c[0x3][R44+0x28] ;  /* 0x00c00a002c2c7b82 */ /* 0x000e220000000a00 */
[----:B------:R-:W-:Y:S01]  /*0490*/  IMAD.SHL.U32 R4, R4, 0x8, RZ ;  /* 0x0000000804047824 */ /* 0x000fe200078e00ff */
[----:B------:R-:W-:-:S04]  /*04a0*/  USHF.L.U32 UR5, UR5, 0x1, URZ ;  /* 0x0000000105057899 */ /* 0x000fc800080006ff */
[----:B------:R-:W-:-:S06]  /*04b0*/  LOP3.LUT R4, R4, 0x18, RZ, 0xc0, !PT ;  /* 0x0000001804047812 */ /* 0x000fcc00078ec0ff */
[----:B------:R-:W1:Y:S01]  /*04c0*/  LDC.64 R4, c[0x3][R4+0x28] ;  /* 0x00c00a0004047b82 */ /* 0x000e620000000a00 */
[----:B0-----:R-:W-:Y:S02]  /*04d0*/  LOP3.LUT R6, R7, R44, RZ, 0xfc, !PT ;  /* 0x0000002c07067212 */ /* 0x001fe400078efcff */
[----:B------:R-:W-:Y:S02]  /*04e0*/  LOP3.LUT R7, R13, R45, RZ, 0xfc, !PT ;  /* 0x0000002d0d077212 */ /* 0x000fe400078efcff */
[----:B------:R-:W-:Y:S02]  /*04f0*/  LOP3.LUT R13, R37, R6, RZ, 0xc0, !PT ;  /* 0x00000006250d7212 */ /* 0x000fe400078ec0ff */
[----:B------:R-:W-:-:S04]  /*0500*/  LOP3.LUT R8, R38, R7, RZ, 0xc0, !PT ;  /* 0x0000000726087212 */ /* 0x000fc800078ec0ff */
[C---:B------:R-:W-:Y:S01]  /*0510*/  SHF.L.U64.HI R25, R13.reuse, 0x1, R8 ;  /* 0x000000010d197819 */ /* 0x040fe20000010208 */
[----:B------:R-:W-:Y:S01]  /*0520*/  IMAD.SHL.U32 R13, R13, 0x2, RZ ;  /* 0x000000020d0d7824 */ /* 0x000fe200078e00ff */
[----:B------:R-:W-:-:S04]  /*0530*/  SHF.L.U64.HI R8, R35, 0x1, R36 ;  /* 0x0000000123087819 */ /* 0x000fc80000010224 */
[----:B------:R-:W-:Y:S02]  /*0540*/  LOP3.LUT R22, R13, R22, R44, 0xe0, !PT ;  /* 0x000000160d167212 */ /* 0x000fe400078ee02c */
[----:B------:R-:W-:Y:S02]  /*0550*/  LOP3.LUT R25, R25, R8, R45, 0xe0, !PT ;  /* 0x0000000819197212 */ /* 0x000fe400078ee02d */
[----:B------:R-:W-:Y:S02]  /*0560*/  LOP3.LUT R22, R22, R37, RZ, 0xc0, !PT ;  /* 0x0000002516167212 */ /* 0x000fe400078ec0ff */
[----:B------:R-:W-:Y:S02]  /*0570*/  LOP3.LUT R25, R25, R38, RZ, 0xc0, !PT ;  /* 0x0000002619197212 */ /* 0x000fe400078ec0ff */
[----:B------:R-:W-:Y:S02]  /*0580*/  LOP3.LUT R13, R35, R22, RZ, 0xc0, !PT ;  /* 0x00000016230d7212 */ /* 0x000fe400078ec0ff */
[----:B------:R-:W-:-:S02]  /*0590*/  LOP3.LUT R8, R36, R25, RZ, 0xc0, !PT ;  /* 0x0000001924087212 */ /* 0x000fc400078ec0ff */
[----:B------:R-:W-:Y:S02]  /*05a0*/  SHF.L.U64.HI R20, R22, 0x1, R25 ;  /* 0x0000000116147819 */ /* 0x000fe40000010219 */
[C---:B------:R-:W-:Y:S01]  /*05b0*/  SHF.L.U64.HI R17, R13.reuse, 0x1, R8 ;  /* 0x000000010d117819 */ /* 0x040fe20000010208 */
[----:B------:R-:W-:-:S05]  /*05c0*/  IMAD.SHL.U32 R13, R13, 0x2, RZ ;  /* 0x000000020d0d7824 */ /* 0x000fca00078e00ff */
[----:B------:R-:W-:Y:S01]  /*05d0*/  LOP3.LUT R8, R13, R14, R44, 0xe0, !PT ;  /* 0x0000000e0d087212 */ /* 0x000fe200078ee02c */
[----:B------:R-:W-:Y:S01]  /*05e0*/  IMAD.SHL.U32 R14, R33, 0x2, RZ ;  /* 0x00000002210e7824 */ /* 0x000fe200078e00ff */
[----:B------:R-:W-:Y:S01]  /*05f0*/  LOP3.LUT R13, R17, R16, R45, 0xe0, !PT ;  /* 0x00000010110d7212 */ /* 0x000fe200078ee02d */
[----:B------:R-:W-:Y:S01]  /*0600*/  IMAD.SHL.U32 R17, R6, 0x2, RZ ;  /* 0x0000000206117824 */ /* 0x000fe200078e00ff */
[----:B------:R-:W-:Y:S02]  /*0610*/  LOP3.LUT R35, R8, R35, RZ, 0xc0, !PT ;  /* 0x0000002308237212 */ /* 0x000fe400078ec0ff */
[----:B------:R-:W-:Y:S02]  /*0620*/  LOP3.LUT R36, R13, R36, RZ, 0xc0, !PT ;  /* 0x000000240d247212 */ /* 0x000fe400078ec0ff */
[----:B------:R-:W-:Y:S02]  /*0630*/  SHF.L.U64.HI R13, R6, 0x1, R7 ;  /* 0x00000001060d7819 */ /* 0x000fe40000010207 */
[----:B------:R-:W-:-:S02]  /*0640*/  LOP3.LUT R8, R9, R35, RZ, 0xc0, !PT ;  /* 0x0000002309087212 */ /* 0x000fc400078ec0ff */
[----:B-1----:R-:W-:Y:S02]  /*0650*/  LOP3.LUT R18, R13, R5, RZ, 0xfc, !PT ;  /* 0x000000050d127212 */ /* 0x002fe400078efcff */
[----:B------:R-:W-:Y:S01]  /*0660*/  LOP3.LUT R31, R34, R36, RZ, 0xc0, !PT ;  /* 0x00000024221f7212 */ /* 0x000fe200078ec0ff */
[C---:B------:R-:W-:Y:S01]  /*0670*/  IMAD.SHL.U32 R13, R8.reuse, 0x2, RZ ;  /* 0x00000002080d7824 */ /* 0x040fe200078e00ff */
[----:B------:R-:W-:Y:S02]  /*0680*/  LOP3.LUT R17, R17, R4, RZ, 0xfc, !PT ;  /* 0x0000000411117212 */ /* 0x000fe400078efcff */
[----:B------:R-:W-:Y:S02]  /*0690*/  SHF.L.U64.HI R31, R8, 0x1, R31 ;  /* 0x00000001081f7819 */ /* 0x000fe4000001021f */
[----:B------:R-:W-:Y:S02]  /*06a0*/  LOP3.LUT R14, R13, R14, R44, 0xe0, !PT ;  /* 0x0000000e0d0e7212 */ /* 0x000fe400078ee02c */
[----:B------:R-:W-:-:S02]  /*06b0*/  SHF.L.U64.HI R16, R33, 0x1, R30 ;  /* 0x0000000121107819 */ /* 0x000fc4000001021e */
[----:B------:R-:W-:Y:S02]  /*06c0*/  LOP3.LUT R19, R6, R17, RZ, 0xc0, !PT ;  /* 0x0000001106137212 */ /* 0x000fe400078ec0ff */
[----:B------:R-:W-:Y:S02]  /*06d0*/  LOP3.LUT R8, R7, R18, RZ, 0xc0, !PT ;  /* 0x0000001207087212 */ /* 0x000fe400078ec0ff */
[----:B------:R-:W-:Y:S02]  /*06e0*/  LOP3.LUT R9, R14, R9, RZ, 0xc0, !PT ;  /* 0x000000090e097212 */ /* 0x000fe400078ec0ff */
[----:B------:R-:W-:Y:S02]  /*06f0*/  LOP3.LUT R31, R31, R16, R45, 0xe0, !PT ;  /* 0x000000101f1f7212 */ /* 0x000fe400078ee02d */
[C---:B------:R-:W-:Y:S01]  /*0700*/  SHF.L.U64.HI R13, R19.reuse, 0x1, R8 ;  /* 0x00000001130d7819 */ /* 0x040fe20000010208 */
[----:B------:R-:W-:Y:S01]  /*0710*/  IMAD.SHL.U32 R19, R19, 0x2, RZ ;  /* 0x0000000213137824 */ /* 0x000fe200078e00ff */
[----:B------:R-:W-:Y:S01]  /*0720*/  LOP3.LUT R14, R33, R9, RZ, 0xc0, !PT ;  /* 0x00000009210e7212 */ /* 0x000fe200078ec0ff */
[----:B------:R-:W-:Y:S01]  /*0730*/  IMAD.SHL.U32 R8, R22, 0x2, RZ ;  /* 0x0000000216087824 */ /* 0x000fe200078e00ff */
[----:B------:R-:W-:-:S02]  /*0740*/  LOP3.LUT R34, R31, R34, RZ, 0xc0, !PT ;  /* 0x000000221f227212 */ /* 0x000fc400078ec0ff */
[----:B------:R-:W-:Y:S01]  /*0750*/  LOP3.LUT R20, R13, R20, R5, 0xe0, !PT ;  /* 0x000000140d147212 */ /* 0x000fe200078ee005 */
[----:B------:R-:W-:Y:S01]  /*0760*/  IMAD.SHL.U32 R13, R14, 0x2, RZ ;  /* 0x000000020e0d7824 */ /* 0x000fe200078e00ff */
[----:B------:R-:W-:Y:S01]  /*0770*/  LOP3.LUT R19, R19, R8, R4, 0xe0, !PT ;  /* 0x0000000813137212 */ /* 0x000fe200078ee004 */
[----:B------:R-:W-:Y:S01]  /*0780*/  IMAD.SHL.U32 R8, R29, 0x2, RZ ;  /* 0x000000021d087824 */ /* 0x000fe200078e00ff */
[----:B------:R-:W-:Y:S02]  /*0790*/  LOP3.LUT R31, R30, R34, RZ, 0xc0, !PT ;  /* 0x000000221e1f7212 */ /* 0x000fe400078ec0ff */
[----:B------:R-:W-:Y:S02]  /*07a0*/  LOP3.LUT R19, R19, R6, RZ, 0xc0, !PT ;  /* 0x0000000613137212 */ /* 0x000fe400078ec0ff */
[----:B------:R-:W-:Y:S02]  /*07b0*/  LOP3.LUT R20, R20, R7, RZ, 0xc0, !PT ;  /* 0x0000000714147212 */ /* 0x000fe400078ec0ff */
[----:B------:R-:W-:-:S02]  /*07c0*/  SHF.L.U64.HI R31, R14, 0x1, R31 ;  /* 0x000000010e1f7819 */ /* 0x000fc4000001021f */
[----:B------:R-:W-:Y:S02]  /*07d0*/  SHF.L.U64.HI R14, R29, 0x1, R28 ;  /* 0x000000011d0e7819 */ /* 0x000fe4000001021c */
[----:B------:R-:W-:Y:S02]  /*07e0*/  LOP3.LUT R6, R13, R8, R44, 0xe0, !PT ;  /* 0x000000080d067212 */ /* 0x000fe400078ee02c */
[----:B------:R-:W-:Y:S02]  /*07f0*/  LOP3.LUT R13, R22, R19, RZ, 0xc0, !PT ;  /* 0x00000013160d7212 */ /* 0x000fe400078ec0ff */
[----:B------:R-:W-:Y:S02]  /*0800*/  LOP3.LUT R8, R25, R20, RZ, 0xc0, !PT ;  /* 0x0000001419087212 */ /* 0x000fe400078ec0ff */
[----:B------:R-:W-:Y:S01]  /*0810*/  LOP3.LUT R7, R31, R14, R45, 0xe0, !PT ;  /* 0x0000000e1f077212 */ /* 0x000fe200078ee02d */
[----:B------:R-:W-:Y:S01]  /*0820*/  IMAD.SHL.U32 R14, R35, 0x2, RZ ;  /* 0x00000002230e7824 */ /* 0x000fe200078e00ff */
[----:B------:R-:W-:-:S02]  /*0830*/  LOP3.LUT R6, R6, R33, RZ, 0xc0, !PT ;  /* 0x0000002106067212 */ /* 0x000fc400078ec0ff */
[C---:B------:R-:W-:Y:S01]  /*0840*/  SHF.L.U64.HI R31, R13.reuse, 0x1, R8 ;  /* 0x000000010d1f7819 */ /* 0x040fe20000010208 */
[----:B------:R-:W-:Y:S01]  /*0850*/  IMAD.SHL.U32 R13, R13, 0x2, RZ ;  /* 0x000000020d0d7824 */ /* 0x000fe200078e00ff */
[----:B------:R-:W-:Y:S02]  /*0860*/  SHF.L.U64.HI R8, R35, 0x1, R36 ;  /* 0x0000000123087819 */ /* 0x000fe40000010224 */
[----:B------:R-:W-:Y:S02]  /*0870*/  LOP3.LUT R16, R29, R6, RZ, 0xc0, !PT ;  /* 0x000000061d107212 */ /* 0x000fe400078ec0ff */
[----:B------:R-:W-:Y:S02]  /*0880*/  LOP3.LUT R7, R7, R30, RZ, 0xc0, !PT ;  /* 0x0000001e07077212 */ /* 0x000fe400078ec0ff */
[----:B------:R-:W-:Y:S01]  /*0890*/  LOP3.LUT R13, R13, R14, R4, 0xe0, !PT ;  /* 0x0000000e0d0d7212 */ /* 0x000fe200078ee004 */
[----:B------:R-:W-:Y:S01]  /*08a0*/  IMAD.SHL.U32 R14, R15, 0x2, RZ ;  /* 0x000000020f0e7824 */ /* 0x000fe200078e00ff */
[----:B------:R-:W-:Y:S01]  /*08b0*/  LOP3.LUT R8, R31, R8, R5, 0xe0, !PT ;  /* 0x000000081f087212 */ /* 0x000fe200078ee005 */
[----:B------:R-:W-:Y:S01]  /*08c0*/  IMAD.SHL.U32 R31, R16, 0x2, RZ ;  /* 0x00000002101f7824 */ /* 0x000fe200078e00ff */
[----:B------:R-:W-:-:S02]  /*08d0*/  LOP3.LUT R33, R28, R7, RZ, 0xc0, !PT ;  /* 0x000000071c217212 */ /* 0x000fc400078ec0ff */
[----:B------:R-:W-:Y:S02]  /*08e0*/  LOP3.LUT R22, R13, R22, RZ, 0xc0, !PT ;  /* 0x000000160d167212 */ /* 0x000fe400078ec0ff */
[----:B------:R-:W-:Y:S02]  /*08f0*/  LOP3.LUT R14, R31, R14, R44, 0xe0, !PT ;  /* 0x0000000e1f0e7212 */ /* 0x000fe400078ee02c */
[----:B------:R-:W-:Y:S02]  /*0900*/  SHF.L.U64.HI R33, R16, 0x1, R33 ;  /* 0x0000000110217819 */ /* 0x000fe40000010221 */
[----:B------:R-:W-:Y:S02]  /*0910*/  LOP3.LUT R31, R35, R22, RZ, 0xc0, !PT ;  /* 0x00000016231f7212 */ /* 0x000fe400078ec0ff */
[----:B------:R-:W-:Y:S02]  /*0920*/  SHF.L.U64.HI R16, R15, 0x1, R26 ;  /* 0x000000010f107819 */ /* 0x000fe4000001021a */
[----:B------:R-:W-:-:S02]  /*0930*/  LOP3.LUT R25, R8, R25, RZ, 0xc0, !PT ;  /* 0x0000001908197212 */ /* 0x000fc400078ec0ff */
[----:B------:R-:W-:Y:S01]  /*0940*/  LOP3.LUT R13, R14, R29, RZ, 0xc0, !PT ;  /* 0x0000001d0e0d7212 */ /* 0x000fe200078ec0ff */
[----:B------:R-:W-:Y:S01]  /*0950*/  IMAD.SHL.U32 R14, R9, 0x2, RZ ;  /* 0x00000002090e7824 */ /* 0x000fe200078e00ff */
[----:B------:R-:W-:Y:S01]  /*0960*/  LOP3.LUT R33, R33, R16, R45, 0xe0, !PT ;  /* 0x0000001021217212 */ /* 0x000fe200078ee02d */
[----:B------:R-:W-:Y:S01]  /*0970*/  IMAD.SHL.U32 R29, R31, 0x2, RZ ;  /* 0x000000021f1d7824 */ /* 0x000fe200078e00ff */
[----:B------:R-:W-:Y:S02]  /*0980*/  LOP3.LUT R8, R36, R25, RZ, 0xc0, !PT ;  /* 0x0000001924087212 */ /* 0x000fe400078ec0ff */
[----:B------:R-:W-:Y:S02]  /*0990*/  LOP3.LUT R16, R33, R28, RZ, 0xc0, !PT ;  /* 0x0000001c21107212 */ /* 0x000fe400078ec0ff */
[----:B------:R-:W-:Y:S02]  /*09a0*/  SHF.L.U64.HI R31, R31, 0x1, R8 ;  /* 0x000000011f1f7819 */ /* 0x000fe40000010208 */
[----:B------:R-:W-:-:S02]  /*09b0*/  LOP3.LUT R28, R29, R14, R4, 0xe0, !PT ;  /* 0x0000000e1d1c7212 */ /* 0x000fc400078ee004 */
[----:B------:R-:W-:Y:S02]  /*09c0*/  SHF.L.U64.HI R8, R9, 0x1, R34 ;  /* 0x0000000109087819 */ /* 0x000fe40000010222 */
[----:B------:R-:W-:Y:S02]  /*09d0*/  LOP3.LUT R14, R15, R13, RZ, 0xc0, !PT ;  /* 0x0000000d0f0e7212 */ /* 0x000fe400078ec0ff */
[----:B------:R-:W-:Y:S02]  /*09e0*/  LOP3.LUT R33, R26, R16, RZ, 0xc0, !PT ;  /* 0x000000101a217212 */ /* 0x000fe400078ec0ff */
[----:B------:R-:W-:Y:S02]  /*09f0*/  LOP3.LUT R28, R28, R35, RZ, 0xc0, !PT ;  /* 0x000000231c1c7212 */ /* 0x000fe400078ec0ff */
[----:B------:R-:W-:Y:S01]  /*0a00*/  LOP3.LUT R29, R31, R8, R5, 0xe0, !PT ;  /* 0x000000081f1d7212 */ /* 0x000fe200078ee005 */
[C---:B------:R-:W-:Y:S01]  /*0a10*/  IMAD.SHL.U32 R31, R14.reuse, 0x2, RZ ;  /* 0x000000020e1f7824 */ /* 0x040fe200078e00ff */
[----:B------:R-:W-:Y:S01]  /*0a20*/  SHF.L.U64.HI R35, R14, 0x1, R33 ;  /* 0x000000010e237819 */ /* 0x000fe20000010221 */
[----:B------:R-:W-:Y:S01]  /*0a30*/  IMAD.SHL.U32 R14, R6, 0x2, RZ ;  /* 0x00000002060e7824 */ /* 0x000fe200078e00ff */
[----:B------:R-:W-:-:S02]  /*0a40*/  LOP3.LUT R33, R9, R28, RZ, 0xc0, !PT ;  /* 0x0000001c09217212 */ /* 0x000fc400078ec0ff */
[----:B------:R-:W-:Y:S02]  /*0a50*/  LOP3.LUT R29, R29, R36, RZ, 0xc0, !PT ;  /* 0x000000241d1d7212 */ /* 0x000fe400078ec0ff */
[----:B------:R-:W-:Y:S01]  /*0a60*/  LOP3.LUT R32, R31, R32, R44, 0xe0, !PT ;  /* 0x000000201f207212 */ /* 0x000fe200078ee02c */
[----:B------:R-:W-:Y:S01]  /*0a70*/  IMAD.SHL.U32 R31, R33, 0x2, RZ ;  /* 0x00000002211f7824 */ /* 0x000fe200078e00ff */
[----:B------:R-:W-:Y:S02]  /*0a80*/  SHF.L.U64.HI R30, R27, 0x1, R24 ;  /* 0x000000011b1e7819 */ /* 0x000fe40000010218 */
[----:B------:R-:W-:Y:S02]  /*0a90*/  LOP3.LUT R8, R34, R29, RZ, 0xc0, !PT ;  /* 0x0000001d22087212 */ /* 0x000fe400078ec0ff */
[----:B------:R-:W-:Y:S02]  /*0aa0*/  LOP3.LUT R35, R35, R30, R45, 0xe0, !PT ;  /* 0x0000001e23237212 */ /* 0x000fe400078ee02d */
[----:B------:R-:W-:-:S02]  /*0ab0*/  SHF.L.U64.HI R33, R33, 0x1, R8 ;  /* 0x0000000121217819 */ /* 0x000fc40000010208 */
[----:B------:R-:W-:Y:S02]  /*0ac0*/  SHF.L.U64.HI R30, R6, 0x1, R7 ;  /* 0x00000001061e7819 */ /* 0x000fe40000010207 */
[----:B------:R-:W-:Y:S02]  /*0ad0*/  LOP3.LUT R8, R31, R14, R4, 0xe0, !PT ;  /* 0x0000000e1f087212 */ /* 0x000fe400078ee004 */
[----:B------:R-:W-:Y:S01]  /*0ae0*/  LOP3.LUT R14, R32, R15, RZ, 0xc0, !PT ;  /* 0x0000000f200e7212 */ /* 0x000fe200078ec0ff */
[----:B------:R-:W-:Y:S01]  /*0af0*/  IMAD.SHL.U32 R32, R11, 0x2, RZ ;  /* 0x000000020b207824 */ /* 0x000fe200078e00ff */
[----:B------:R-:W-:Y:S02]  /*0b00*/  LOP3.LUT R31, R35, R26, RZ, 0xc0, !PT ;  /* 0x0000001a231f7212 */ /* 0x000fe400078ec0ff */
[----:B------:R-:W-:Y:S01]  /*0b10*/  LOP3.LUT R33, R33, R30, R5, 0xe0, !PT ;  /* 0x0000001e21217212 */ /* 0x000fe200078ee005 */
[----:B------:R-:W-:Y:S01]  /*0b20*/  IMAD.SHL.U32 R30, R13, 0x2, RZ ;  /* 0x000000020d1e7824 */ /* 0x000fe200078e00ff */
[----:B------:R-:W-:-:S02]  /*0b30*/  LOP3.LUT R35, R27, R14, RZ, 0xc0, !PT ;  /* 0x0000000e1b237212 */ /* 0x000fc400078ec0ff */
[----:B------:R-:W-:Y:S02]  /*0b40*/  LOP3.LUT R15, R8, R9, RZ, 0xc0, !PT ;  /* 0x00000009080f7212 */ /* 0x000fe400078ec0ff */
[----:B------:R-:W-:Y:S02]  /*0b50*/  LOP3.LUT R8, R24, R31, RZ, 0xc0, !PT ;  /* 0x0000001f18087212 */ /* 0x000fe400078ec0ff */
[----:B------:R-:W-:Y:S01]  /*0b60*/  LOP3.LUT R26, R33, R34, RZ, 0xc0, !PT ;  /* 0x00000022211a7212 */ /* 0x000fe200078ec0ff */
[C---:B------:R-:W-:Y:S01]  /*0b70*/  IMAD.SHL.U32 R33, R35.reuse, 0x2, RZ ;  /* 0x0000000223217824 */ /* 0x040fe200078e00ff */
[----:B------:R-:W-:Y:S02]  /*0b80*/  SHF.L.U64.HI R35, R35, 0x1, R8 ;  /* 0x0000000123237819 */ /* 0x000fe40000010208 */
[----:B------:R-:W-:Y:S02]  /*0b90*/  LOP3.LUT R9, R6, R15, RZ, 0xc0, !PT ;  /* 0x0000000f06097212 */ /* 0x000fe400078ec0ff */
[----:B------:R-:W-:-:S02]  /*0ba0*/  LOP3.LUT R8, R7, R26, RZ, 0xc0, !PT ;  /* 0x0000001a07087212 */ /* 0x000fc400078ec0ff */
[----:B------:R-:W-:Y:S02]  /*0bb0*/  LOP3.LUT R32, R33, R32, R44, 0xe0, !PT ;  /* 0x0000002021207212 */ /* 0x000fe400078ee02c */
[C---:B------:R-:W-:Y:S01]  /*0bc0*/  SHF.L.U64.HI R33, R9.reuse, 0x1, R8 ;  /* 0x0000000109217819 */ /* 0x040fe20000010208 */
[----:B------:R-:W-:Y:S01]  /*0bd0*/  IMAD.SHL.U32 R9, R9, 0x2, RZ ;  /* 0x0000000209097824 */ /* 0x000fe200078e00ff */
[----:B------:R-:W-:Y:S02]  /*0be0*/  SHF.L.U64.HI R34, R11, 0x1, R10 ;  /* 0x000000010b227819 */ /* 0x000fe4000001020a */
[----:B------:R-:W-:Y:S02]  /*0bf0*/  SHF.L.U64.HI R8, R13, 0x1, R16 ;  /* 0x000000010d087819 */ /* 0x000fe40000010210 */
[----:B------:R-:W-:Y:S01]  /*0c00*/  LOP3.LUT R35, R35, R34, R45, 0xe0, !PT ;  /* 0x0000002223237212 */ /* 0x000fe200078ee02d */
[----:B------:R-:W-:Y:S01]  /*0c10*/  IMAD.SHL.U32 R34, R21, 0x2, RZ ;  /* 0x0000000215227824 */ /* 0x000fe200078e00ff */
[----:B------:R-:W-:Y:S01]  /*0c20*/  LOP3.LUT R9, R9, R30, R4, 0xe0, !PT ;  /* 0x0000001e09097212 */ /* 0x000fe200078ee004 */
[----:B------:R-:W-:Y:S01]  /*0c30*/  IMAD.SHL.U32 R30, R14, 0x2, RZ ;  /* 0x000000020e1e7824 */ /* 0x000fe200078e00ff */
[----:B------:R-:W-:-:S02]  /*0c40*/  LOP3.LUT R8, R33, R8, R5, 0xe0, !PT ;  /* 0x0000000821087212 */ /* 0x000fc400078ee005 */
[----:B------:R-:W-:Y:S02]  /*0c50*/  LOP3.LUT R33, R35, R24, RZ, 0xc0, !PT ;  /* 0x0000001823217212 */ /* 0x000fe400078ec0ff */
[----:B------:R-:W-:Y:S02]  /*0c60*/  LOP3.LUT R24, R9, R6, RZ, 0xc0, !PT ;  /* 0x0000000609187212 */ /* 0x000fe400078ec0ff */
[----:B------:R-:W-:Y:S02]  /*0c70*/  LOP3.LUT R32, R32, R27, RZ, 0xc0, !PT ;  /* 0x0000001b20207212 */ /* 0x000fe400078ec0ff */
[----:B------:R-:W-:Y:S02]  /*0c80*/  LOP3.LUT R27, R8, R7, RZ, 0xc0, !PT ;  /* 0x00000007081b7212 */ /* 0x000fe400078ec0ff */
[----:B------:R-:W-:Y:S02]  /*0c90*/  LOP3.LUT R35, R13, R24, RZ, 0xc0, !PT ;  /* 0x000000180d237212 */ /* 0x000fe400078ec0ff */
[----:B------:R-:W-:-:S02]  /*0ca0*/  LOP3.LUT R6, R16, R27, RZ, 0xc0, !PT ;  /* 0x0000001b10067212 */ /* 0x000fc400078ec0ff */
[----:B------:R-:W-:Y:S01]  /*0cb0*/  LOP3.LUT R9, R11, R32, RZ, 0xc0, !PT ;  /* 0x000000200b097212 */ /* 0x000fe200078ec0ff */
[C---:B------:R-:W-:Y:S01]  /*0cc0*/  IMAD.SHL.U32 R7, R35.reuse, 0x2, RZ ;  /* 0x0000000223077824 */ /* 0x040fe200078e00ff */
[----:B------:R-:W-:Y:S02]  /*0cd0*/  SHF.L.U64.HI R35, R35, 0x1, R6 ;  /* 0x0000000123237819 */ /* 0x000fe40000010206 */
[----:B------:R-:W-:Y:S01]  /*0ce0*/  SHF.R.U32.HI R6, RZ, UR5, R12 ;  /* 0x00000005ff067c19 */ /* 0x000fe2000801160c */
[----:B------:R-:W-:Y:S01]  /*0cf0*/  UIADD3 UR5, UPT, UPT, UR4, 0x3, URZ ;  /* 0x0000000304057890 */ /* 0x000fe2000fffe0ff */
[----:B------:R-:W-:Y:S01]  /*0d00*/  LOP3.LUT R30, R7, R30, R4, 0xe0, !PT ;  /* 0x0000001e071e7212 */ /* 0x000fe200078ee004 */
[----:B------:R-:W-:Y:S01]  /*0d10*/  IMAD.SHL.U32 R37, R9, 0x2, RZ ;  /* 0x0000000209257824 */ /* 0x000fe200078e00ff */
[----:B------:R-:W-:Y:S01]  /*0d20*/  SHF.L.U64.HI R7, R14, 0x1, R31 ;  /* 0x000000010e077819 */ /* 0x000fe2000001021f */
[----:B------:R-:W-:Y:S01]  /*0d30*/  IMAD.SHL.U32 R6, R6, 0x8, RZ ;  /* 0x0000000806067824 */ /* 0x000fe200078e00ff */
[----:B------:R-:W-:Y:S01]  /*0d40*/  LOP3.LUT R8, R10, R33, RZ, 0xc0, !PT ;  /* 0x000000210a087212 */ /* 0x000fe200078ec0ff */
[----:B------:R-:W-:Y:S01]  /*0d50*/  USHF.L.U32 UR5, UR5, 0x1, URZ ;  /* 0x0000000105057899 */ /* 0x000fe200080006ff */
[----:B------:R-:W-:Y:S01]  /*0d60*/  LOP3.LUT R7, R35, R7, R5, 0xe0, !PT ;  /* 0x0000000723077212 */ /* 0x000fe200078ee005 */
[----:B------:R-:W-:Y:S01]  /*0d70*/  UIADD3 UR4, UPT, UPT, UR4, 0x4, URZ ;  /* 0x0000000404047890 */ /* 0x000fe2000fffe0ff */
[----:B------:R-:W-:-:S02]  /*0d80*/  LOP3.LUT R6, R6, 0x18, RZ, 0xc0, !PT ;  /* 0x0000001806067812 */ /* 0x000fc400078ec0ff */
[----:B------:R-:W-:Y:S01]  /*0d90*/  LOP3.LUT R13, R30, R13, RZ, 0xc0, !PT ;  /* 0x0000000d1e0d7212 */ /* 0x000fe200078ec0ff */
[----:B------:R-:W-:Y:S01]  /*0da0*/  UISETP.NE.AND UP0, UPT, UR4, 0x10, UPT ;  /* 0x000000100400788c */ /* 0x000fe2000bf05270 */
[----:B------:R-:W-:Y:S02]  /*0db0*/  LOP3.LUT R16, R7, R16, RZ, 0xc0, !PT ;  /* 0x0000001007107212 */ /* 0x000fe400078ec0ff */
[----:B------:R-:W-:Y:S01]  /*0dc0*/  SHF.L.U64.HI R9, R9, 0x1, R8 ;  /* 0x0000000109097819 */ /* 0x000fe20000010208 */
[----:B------:R-:W0:Y:S01]  /*0dd0*/  LDC.64 R6, c[0x3][R6+0x28] ;  /* 0x00c00a0006067b82 */ /* 0x000e220000000a00 */
[----:B------:R-:W-:Y:S02]  /*0de0*/  LOP3.LUT R8, R37, R34, R44, 0xe0, !PT ;  /* 0x0000002225087212 */ /* 0x000fe400078ee02c */
[----:B------:R-:W-:Y:S02]  /*0df0*/  SHF.L.U64.HI R34, R21, 0x1, R40 ;  /* 0x0000000115227819 */ /* 0x000fe40000010228 */
[----:B------:R-:W-:-:S02]  /*0e00*/  SHF.R.U32.HI R30, RZ, UR5, R12 ;  /* 0x00000005ff1e7c19 */ /* 0x000fc4000801160c */
[----:B------:R-:W-:Y:S02]  /*0e10*/  LOP3.LUT R37, R14, R13, RZ, 0xc0, !PT ;  /* 0x0000000d0e257212 */ /* 0x000fe400078ec0ff */
[----:B------:R-:W-:Y:S01]  /*0e20*/  LOP3.LUT R11, R8, R11, RZ, 0xc0, !PT ;  /* 0x0000000b080b7212 */ /* 0x000fe200078ec0ff */
[----:B------:R-:W-:Y:S01]  /*0e30*/  IMAD.SHL.U32 R30, R30, 0x8, RZ ;  /* 0x000000081e1e7824 */ /* 0x000fe200078e00ff */
[----:B------:R-:W-:Y:S01]  /*0e40*/  LOP3.LUT R8, R31, R16, RZ, 0xc0, !PT ;  /* 0x000000101f087212 */ /* 0x000fe200078ec0ff */
[----:B------:R-:W-:Y:S01]  /*0e50*/  IMAD.SHL.U32 R35, R37, 0x2, RZ ;  /* 0x0000000225237824 */ /* 0x000fe200078e00ff */
[----:B------:R-:W-:Y:S01]  /*0e60*/  LOP3.LUT R9, R9, R34, R45, 0xe0, !PT ;  /* 0x0000002209097212 */ /* 0x000fe200078ee02d */
[C---:B------:R-:W-:Y:S01]  /*0e70*/  IMAD.SHL.U32 R34, R32.reuse, 0x2, RZ ;  /* 0x0000000220227824 */ /* 0x040fe200078e00ff */
[----:B------:R-:W-:Y:S02]  /*0e80*/  SHF.L.U64.HI R37, R37, 0x1, R8 ;  /* 0x0000000125257819 */ /* 0x000fe40000010208 */
[----:B------:R-:W-:-:S02]  /*0e90*/  SHF.L.U64.HI R8, R32, 0x1, R33 ;  /* 0x0000000120087819 */ /* 0x000fc40000010221 */
[----:B------:R-:W-:Y:S02]  /*0ea0*/  LOP3.LUT R36, R21, R11, RZ, 0xc0, !PT ;  /* 0x0000000b15247212 */ /* 0x000fe400078ec0ff */
[----:B------:R-:W-:Y:S02]  /*0eb0*/  LOP3.LUT R38, R30, 0x18, RZ, 0xc0, !PT ;  /* 0x000000181e267812 */ /* 0x000fe400078ec0ff */
[----:B------:R-:W-:Y:S01]  /*0ec0*/  LOP3.LUT R35, R35, R34, R4, 0xe0, !PT ;  /* 0x0000002223237212 */ /* 0x000fe200078ee004 */
[----:B------:R-:W-:Y:S01]  /*0ed0*/  IMAD.SHL.U32 R34, R23, 0x2, RZ ;  /* 0x0000000217227824 */ /* 0x000fe200078e00ff */
[----:B------:R-:W-:Y:S02]  /*0ee0*/  LOP3.LUT R10, R9, R10, RZ, 0xc0, !PT ;  /* 0x0000000a090a7212 */ /* 0x000fe400078ec0ff */
[----:B------:R-:W-:Y:S01]  /*0ef0*/  LOP3.LUT R30, R37, R8, R5, 0xe0, !PT ;  /* 0x00000008251e7212 */ /* 0x000fe200078ee005 */
[----:B------:R-:W-:Y:S01]  /*0f00*/  IMAD.SHL.U32 R37, R36, 0x2, RZ ;  /* 0x0000000224257824 */ /* 0x000fe200078e00ff */
[----:B------:R-:W1:Y:S01]  /*0f10*/  LDC.64 R8, c[0x3][R38+0x28] ;  /* 0x00c00a0026087b82 */ /* 0x000e620000000a00 */
[----:B------:R-:W-:-:S02]  /*0f20*/  LOP3.LUT R14, R35, R14, RZ, 0xc0, !PT ;  /* 0x0000000e230e7212 */ /* 0x000fc400078ec0ff */
[----:B------:R-:W-:Y:S02]  /*0f30*/  SHF.L.U64.HI R35, R23, 0x1, R42 ;  /* 0x0000000117237819 */ /* 0x000fe4000001022a */
[----:B------:R-:W-:Y:S02]  /*0f40*/  LOP3.LUT R39, R40, R10, RZ, 0xc0, !PT ;  /* 0x0000000a28277212 */ /* 0x000fe400078ec0ff */
[----:B------:R-:W-:Y:S02]  /*0f50*/  LOP3.LUT R23, R30, R31, RZ, 0xc0, !PT ;  /* 0x0000001f1e177212 */ /* 0x000fe400078ec0ff */
[----:B------:R-:W-:Y:S02]  /*0f60*/  SHF.L.U64.HI R36, R36, 0x1, R39 ;  /* 0x0000000124247819 */ /* 0x000fe40000010227 */
[----:B------:R-:W-:Y:S02]  /*0f70*/  LOP3.LUT R30, R37, R34, R44, 0xe0, !PT ;  /* 0x00000022251e7212 */ /* 0x000fe400078ee02c */
[----:B------:R-:W-:-:S02]  /*0f80*/  LOP3.LUT R31, R32, R14, RZ, 0xc0, !PT ;  /* 0x0000000e201f7212 */ /* 0x000fc400078ec0ff */
[----:B------:R-:W-:Y:S02]  /*0f90*/  LOP3.LUT R34, R33, R23, RZ, 0xc0, !PT ;  /* 0x0000001721227212 */ /* 0x000fe400078ec0ff */
[----:B------:R-:W-:Y:S01]  /*0fa0*/  LOP3.LUT R45, R36, R35, R45, 0xe0, !PT ;  /* 0x00000023242d7212 */ /* 0x000fe200078ee02d */
[----:B------:R-:W-:Y:S01]  /*0fb0*/  IMAD.SHL.U32 R36, R11, 0x2, RZ ;  /* 0x000000020b247824 */ /* 0x000fe200078e00ff */
[C---:B------:R-:W-:Y:S01]  /*0fc0*/  SHF.L.U64.HI R35, R31.reuse, 0x1, R34 ;  /* 0x000000011f237819 */ /* 0x040fe20000010222 */
[----:B------:R-:W-:Y:S01]  /*0fd0*/  IMAD.SHL.U32 R31, R31, 0x2, RZ ;  /* 0x000000021f1f7824 */ /* 0x000fe200078e00ff */
[----:B------:R-:W-:-:S04]  /*0fe0*/  SHF.L.U64.HI R34, R11, 0x1, R10 ;  /* 0x000000010b227819 */ /* 0x000fc8000001020a */
[----:B------:R-:W-:Y:S02]  /*0ff0*/  LOP3.LUT R31, R31, R36, R4, 0xe0, !PT ;  /* 0x000000241f1f7212 */ /* 0x000fe400078ee004 */
[----:B------:R-:W-:Y:S02]  /*1000*/  LOP3.LUT R34, R35, R34, R5, 0xe0, !PT ;  /* 0x0000002223227212 */ /* 0x000fe400078ee005 */
[----:B------:R-:W-:Y:S02]  /*1010*/  LOP3.LUT R32, R31, R32, RZ, 0xc0, !PT ;  /* 0x000000201f207212 */ /* 0x000fe400078ec0ff */
[----:B------:R-:W-:Y:S02]  /*1020*/  LOP3.LUT R31, R34, R33, RZ, 0xc0, !PT ;  /* 0x00000021221f7212 */ /* 0x000fe400078ec0ff */
[----:B------:R-:W-:Y:S01]  /*1030*/  LOP3.LUT R35, R30, R21, RZ, 0xc0, !PT ;  /* 0x000000151e237212 */ /* 0x000fe200078ec0ff */
[----:B------:R-:W-:Y:S01]  /*1040*/  IMAD.SHL.U32 R21, R17, 0x2, RZ ;  /* 0x0000000211157824 */ /* 0x000fe200078e00ff */
[----:B------:R-:W-:-:S02]  /*1050*/  LOP3.LUT R36, R45, R40, RZ, 0xc0, !PT ;  /* 0x000000282d247212 */ /* 0x000fc400078ec0ff */
[----:B------:R-:W-:Y:S01]  /*1060*/  LOP3.LUT R37, R11, R32, RZ, 0xc0, !PT ;  /* 0x000000200b257212 */ /* 0x000fe200078ec0ff */
[----:B------:R-:W-:Y:S01]  /*1070*/  IMAD.SHL.U32 R34, R35, 0x2, RZ ;  /* 0x0000000223227824 */ /* 0x000fe200078e00ff */
[----:B------:R-:W-:Y:S02]  /*1080*/  LOP3.LUT R30, R10, R31, RZ, 0xc0, !PT ;  /* 0x0000001f0a1e7212 */ /* 0x000fe400078ec0ff */
[----:B------:R-:W-:Y:S02]  /*1090*/  SHF.L.U64.HI R33, R17, 0x1, R18 ;  /* 0x0000000111217819 */ /* 0x000fe40000010212 */
[----:B------:R-:W-:Y:S01]  /*10a0*/  SHF.L.U64.HI R36, R35, 0x1, R36 ;  /* 0x0000000123247819 */ /* 0x000fe20000010224 */
[C---:B------:R-:W-:Y:S01]  /*10b0*/  IMAD.SHL.U32 R35, R37.reuse, 0x2, RZ ;  /* 0x0000000225237824 */ /* 0x040fe200078e00ff */
[----:B------:R-:W-:Y:S02]  /*10c0*/  SHF.L.U64.HI R37, R37, 0x1, R30 ;  /* 0x0000000125257819 */ /* 0x000fe4000001021e */
[----:B0-----:R-:W-:-:S02]  /*10d0*/  LOP3.LUT R30, R21, R6, RZ, 0xfc, !PT ;  /* 0x00000006151e7212 */ /* 0x001fc400078efcff */
[----:B------:R-:W-:Y:S02]  /*10e0*/  LOP3.LUT R21, R33, R7, RZ, 0xfc, !PT ;  /* 0x0000000721157212 */ /* 0x000fe400078efcff */
[----:B------:R-:W-:Y:S02]  /*10f0*/  LOP3.LUT R34, R35, R34, R4, 0xe0, !PT ;  /* 0x0000002223227212 */ /* 0x000fe400078ee004 */
[----:B------:R-:W-:Y:S02]  /*1100*/  LOP3.LUT R4, R17, R30, RZ, 0xc0, !PT ;  /* 0x0000001e11047212 */ /* 0x000fe400078ec0ff */
[----:B------:R-:W-:Y:S02]  /*1110*/  LOP3.LUT R35, R18, R21, RZ, 0xc0, !PT ;  /* 0x0000001512237212 */ /* 0x000fe400078ec0ff */
[----:B------:R-:W-:Y:S01]  /*1120*/  LOP3.LUT R33, R37, R36, R5, 0xe0, !PT ;  /* 0x0000002425217212 */ /* 0x000fe200078ee005 */
[----:B------:R-:W-:Y:S01]  /*1130*/  IMAD.SHL.U32 R37, R30, 0x2, RZ ;  /* 0x000000021e257824 */ /* 0x000fe200078e00ff */
[----:B------:R-:W-:Y:S01]  /*1140*/  LOP3.LUT R5, R34, R11, RZ, 0xc0, !PT ;  /* 0x0000000b22057212 */ /* 0x000fe200078ec0ff */
[C---:B------:R-:W-:Y:S01]  /*1150*/  IMAD.SHL.U32 R11, R4.reuse, 0x2, RZ ;  /* 0x00000002040b7824 */ /* 0x040fe200078e00ff */
[----:B------:R-:W-:Y:S01]  /*1160*/  SHF.L.U64.HI R35, R4, 0x1, R35 ;  /* 0x0000000104237819 */ /* 0x000fe20000010223 */
[C---:B------:R-:W-:Y:S01]  /*1170*/  IMAD.SHL.U32 R4, R19.reuse, 0x2, RZ ;  /* 0x0000000213047824 */ /* 0x040fe200078e00ff */
[----:B------:R-:W-:-:S02]  /*1180*/  SHF.L.U64.HI R34, R19, 0x1, R20 ;  /* 0x0000000113227819 */ /* 0x000fc40000010214 */
[----:B------:R-:W-:Y:S02]  /*1190*/  SHF.L.U64.HI R39, R30, 0x1, R21 ;  /* 0x000000011e277819 */ /* 0x000fe40000010215 */
[----:B------:R-:W-:Y:S02]  /*11a0*/  LOP3.LUT R4, R11, R4, R6, 0xe0, !PT ;  /* 0x000000040b047212 */ /* 0x000fe400078ee006 */
[----:B------:R-:W-:Y:S02]  /*11b0*/  LOP3.LUT R11, R35, R34, R7, 0xe0, !PT ;  /* 0x00000022230b7212 */ /* 0x000fe400078ee007 */
[----:B-1----:R-:W-:Y:S02]  /*11c0*/  LOP3.LUT R37, R37, R8, RZ, 0xfc, !PT ;  /* 0x0000000825257212 */ /* 0x002fe400078efcff */
[----:B------:R-:W-:Y:S02]  /*11d0*/  LOP3.LUT R38, R39, R9, RZ, 0xfc, !PT ;  /* 0x0000000927267212 */ /* 0x000fe400078efcff */
[----:B------:R-:W-:-:S02]  /*11e0*/  LOP3.LUT R4, R4, R17, RZ, 0xc0, !PT ;  /* 0x0000001104047212 */ /* 0x000fc400078ec0ff */
[----:B------:R-:W-:Y:S01]  /*11f0*/  LOP3.LUT R11, R11, R18, RZ, 0xc0, !PT ;  /* 0x000000120b0b7212 */ /* 0x000fe200078ec0ff */
[----:B------:R-:W-:Y:S01]  /*1200*/  IMAD.SHL.U32 R18, R22, 0x2, RZ ;  /* 0x0000000216127824 */ /* 0x000fe200078e00ff */
[----:B------:R-:W-:Y:S01]  /*1210*/  LOP3.LUT R35, R30, R37, RZ, 0xc0, !PT ;  /* 0x000000251e237212 */ /* 0x000fe200078ec0ff */
[----:B------:R-:W-:Y:S01]  /*1220*/  IMAD.SHL.U32 R36, R4, 0x2, RZ ;  /* 0x0000000204247824 */ /* 0x000fe200078e00ff */
[----:B------:R-:W-:Y:S02]  /*1230*/  LOP3.LUT R34, R21, R38, RZ, 0xc0, !PT ;  /* 0x0000002615227212 */ /* 0x000fe400078ec0ff */
[----:B------:R-:W-:Y:S02]  /*1240*/  LOP3.LUT R40, R33, R10, RZ, 0xc0, !PT ;  /* 0x0000000a21287212 */ /* 0x000fe400078ec0ff */
[----:B------:R-:W-:Y:S02]  /*1250*/  LOP3.LUT R17, R19, R4, RZ, 0xc0, !PT ;  /* 0x0000000413117212 */ /* 0x000fe400078ec0ff */
[----:B------:R-:W-:-:S02]  /*1260*/  LOP3.LUT R10, R20, R11, RZ, 0xc0, !PT ;  /* 0x0000000b140a7212 */ /* 0x000fc400078ec0ff */
[C---:B------:R-:W-:Y:S01]  /*1270*/  SHF.L.U64.HI R39, R35.reuse, 0x1, R34 ;  /* 0x0000000123277819 */ /* 0x040fe20000010222 */
[----:B------:R-:W-:Y:S01]  /*1280*/  IMAD.SHL.U32 R35, R35, 0x2, RZ ;  /* 0x0000000223237824 */ /* 0x000fe200078e00ff */
[----:B------:R-:W-:Y:S02]  /*1290*/  SHF.L.U64.HI R41, R4, 0x1, R11 ;  /* 0x0000000104297819 */ /* 0x000fe4000001020b */
[C---:B------:R-:W-:Y:S01]  /*12a0*/  SHF.L.U64.HI R33, R17.reuse, 0x1, R10 ;  /* 0x0000000111217819 */ /* 0x040fe2000001020a */
[----:B------:R-:W-:Y:S01]  /*12b0*/  IMAD.SHL.U32 R17, R17, 0x2, RZ ;  /* 0x0000000211117824 */ /* 0x000fe200078e00ff */
[----:B------:R-:W-:Y:S02]  /*12c0*/  SHF.L.U64.HI R34, R22, 0x1, R25 ;  /* 0x0000000116227819 */ /* 0x000fe40000010219 */
[----:B------:R-:W-:Y:S02]  /*12d0*/  LOP3.LUT R35, R35, R36, R8, 0xe0, !PT ;  /* 0x0000002423237212 */ /* 0x000fe400078ee008 */
[----:B------:R-:W-:-:S02]  /*12e0*/  LOP3.LUT R36, R39, R41, R9, 0xe0, !PT ;  /* 0x0000002927247212 */ /* 0x000fc400078ee009 */
[----:B------:R-:W-:Y:S02]  /*12f0*/  LOP3.LUT R10, R17, R18, R6, 0xe0, !PT ;  /* 0x00000012110a7212 */ /* 0x000fe400078ee006 */
[----:B------:R-:W-:Y:S02]  /*1300*/  LOP3.LUT R17, R33, R34, R7, 0xe0, !PT ;  /* 0x0000002221117212 */ /* 0x000fe400078ee007 */
[----:B------:R-:W-:Y:S02]  /*1310*/  LOP3.LUT R35, R35, R30, RZ, 0xc0, !PT ;  /* 0x0000001e23237212 */ /* 0x000fe400078ec0ff */
[----:B------:R-:W-:Y:S02]  /*1320*/  LOP3.LUT R36, R36, R21, RZ, 0xc0, !PT ;  /* 0x0000001524247212 */ /* 0x000fe400078ec0ff */
[----:B------:R-:W-:Y:S02]  /*1330*/  LOP3.LUT R19, R10, R19, RZ, 0xc0, !PT ;  /* 0x000000130a137212 */ /* 0x000fe400078ec0ff */
[----:B------:R-:W-:-:S02]  /*1340*/  LOP3.LUT R20, R17, R20, RZ, 0xc0, !PT ;  /* 0x0000001411147212 */ /* 0x000fc400078ec0ff */
[----:B------:R-:W-:Y:S01]  /*1350*/  LOP3.LUT R33, R4, R35, RZ, 0xc0, !PT ;  /* 0x0000002304217212 */ /* 0x000fe200078ec0ff */
[----:B------:R-:W-:Y:S01]  /*1360*/  IMAD.SHL.U32 R30, R19, 0x2, RZ ;  /* 0x00000002131e7824 */ /* 0x000fe200078e00ff */
[----:B------:R-:W-:Y:S02]  /*1370*/  LOP3.LUT R18, R11, R36, RZ, 0xc0, !PT ;  /* 0x000000240b127212 */ /* 0x000fe400078ec0ff */
[----:B------:R-:W-:Y:S02]  /*1380*/  LOP3.LUT R17, R22, R19, RZ, 0xc0, !PT ;  /* 0x0000001316117212 */ /* 0x000fe400078ec0ff */
[----:B------:R-:W-:Y:S02]  /*1390*/  LOP3.LUT R10, R25, R20, RZ, 0xc0, !PT ;  /* 0x00000014190a7212 */ /* 0x000fe400078ec0ff */
[C---:B------:R-:W-:Y:S01]  /*13a0*/  SHF.L.U64.HI R39, R33.reuse, 0x1, R18 ;  /* 0x0000000121277819 */ /* 0x040fe20000010212 */
[----:B------:R-:W-:Y:S01]  /*13b0*/  IMAD.SHL.U32 R33, R33, 0x2, RZ ;  /* 0x0000000221217824 */ /* 0x000fe200078e00ff */
[----:B------:R-:W-:Y:S01]  /*13c0*/  SHF.L.U64.HI R34, R19, 0x1, R20 ;  /* 0x0000000113227819 */ /* 0x000fe20000010214 */
[C---:B------:R-:W-:Y:S01]  /*13d0*/  IMAD.SHL.U32 R18, R28.reuse, 0x2, RZ ;  /* 0x000000021c127824 */ /* 0x040fe200078e00ff */
[C---:B------:R-:W-:Y:S01]  /*13e0*/  SHF.L.U64.HI R21, R17.reuse, 0x1, R10 ;  /* 0x0000000111157819 */ /* 0x040fe2000001020a */
[----:B------:R-:W-:Y:S01]  /*13f0*/  IMAD.SHL.U32 R17, R17, 0x2, RZ ;  /* 0x0000000211117824 */ /* 0x000fe200078e00ff */
[----:B------:R-:W-:-:S02]  /*1400*/  SHF.L.U64.HI R10, R28, 0x1, R29 ;  /* 0x000000011c0a7819 */ /* 0x000fc4000001021d */
[----:B------:R-:W-:Y:S02]  /*1410*/  LOP3.LUT R33, R33, R30, R8, 0xe0, !PT ;  /* 0x0000001e21217212 */ /* 0x000fe400078ee008 */
[----:B------:R-:W-:Y:S02]  /*1420*/  LOP3.LUT R34, R39, R34, R9, 0xe0, !PT ;  /* 0x0000002227227212 */ /* 0x000fe400078ee009 */
[----:B------:R-:W-:Y:S02]  /*1430*/  LOP3.LUT R17, R17, R18, R6, 0xe0, !PT ;  /* 0x0000001211117212 */ /* 0x000fe400078ee006 */
[----:B------:R-:W-:Y:S02]  /*1440*/  LOP3.LUT R10, R21, R10, R7, 0xe0, !PT ;  /* 0x0000000a150a7212 */ /* 0x000fe400078ee007 */
[----:B------:R-:W-:Y:S02]  /*1450*/  LOP3.LUT R4, R33, R4, RZ, 0xc0, !PT ;  /* 0x0000000421047212 */ /* 0x000fe400078ec0ff */
[----:B------:R-:W-:-:S02]  /*1460*/  LOP3.LUT R34, R34, R11, RZ, 0xc0, !PT ;  /* 0x0000000b22227212 */ /* 0x000fc400078ec0ff */
[----:B------:R-:W-:Y:S02]  /*1470*/  LOP3.LUT R22, R17, R22, RZ, 0xc0, !PT ;  /* 0x0000001611167212 */ /* 0x000fe400078ec0ff */
[----:B------:R-:W-:Y:S02]  /*1480*/  LOP3.LUT R25, R10, R25, RZ, 0xc0, !PT ;  /* 0x000000190a197212 */ /* 0x000fe400078ec0ff */
[----:B------:R-:W-:Y:S01]  /*1490*/  LOP3.LUT R21, R19, R4, RZ, 0xc0, !PT ;  /* 0x0000000413157212 */ /* 0x000fe200078ec0ff */
[----:B------:R-:W-:Y:S01]  /*14a0*/  IMAD.SHL.U32 R30, R22, 0x2, RZ ;  /* 0x00000002161e7824 */ /* 0x000fe200078e00ff */
[----:B------:R-:W-:Y:S02]  /*14b0*/  LOP3.LUT R18, R20, R34, RZ, 0xc0, !PT ;  /* 0x0000002214127212 */ /* 0x000fe400078ec0ff */
[----:B------:R-:W-:Y:S02]  /*14c0*/  LOP3.LUT R11, R28, R22, RZ, 0xc0, !PT ;  /* 0x000000161c0b7212 */ /* 0x000fe400078ec0ff */
[----:B------:R-:W-:-:S02]  /*14d0*/  LOP3.LUT R10, R29, R25, RZ, 0xc0, !PT ;  /* 0x000000191d0a7212 */ /* 0x000fc400078ec0ff */
[C---:B------:R-:W-:Y:S01]  /*14e0*/  SHF.L.U64.HI R33, R21.reuse, 0x1, R18 ;  /* 0x0000000115217819 */ /* 0x040fe20000010212 */
[----:B------:R-:W-:Y:S01]  /*14f0*/  IMAD.SHL.U32 R21, R21, 0x2, RZ ;  /* 0x0000000215157824 */ /* 0x000fe200078e00ff */
[----:B------:R-:W-:Y:S01]  /*1500*/  SHF.L.U64.HI R39, R22, 0x1, R25 ;  /* 0x0000000116277819 */ /* 0x000fe20000010219 */
[----:B------:R-:W-:Y:S01]  /*1510*/  IMAD.SHL.U32 R18, R15, 0x2, RZ ;  /* 0x000000020f127824 */ /* 0x000fe200078e00ff */
        /* <DEDUP_REMOVED lines=26> */
[----:B------:R-:W-:Y:S01]  /*16c0*/  LOP3.LUT R11, R19, R21, R7, 0xe0, !PT ;  /* 0x00000015130b7212 */ /* 0x000fe200078ee007 */
[----:B------:R-:W-:Y:S01]  /*16d0*/  IMAD.SHL.U32 R21, R13, 0x2, RZ ;  /* 0x000000020d157824 */ /* 0x000fe200078e00ff */
        /* <DEDUP_REMOVED lines=51> */
[C---:B------:R-:W-:Y:S01]  /*1a10*/  IMAD.SHL.U32 R20, R32.reuse, 0x2, RZ ;  /* 0x0000000220147824 */ /* 0x040fe200078e00ff */
        /* <DEDUP_REMOVED lines=15> */
[C---:B------:R-:W-:Y:S01]  /*1b10*/  SHF.L.U64.HI R23, R21.reuse, 0x1, R20 ;  /* 0x0000000115177819 */ /* 0x040fe20000010214 */
[----:B------:R-:W-:Y:S01]  /*1b20*/  IMAD.SHL.U32 R21, R21, 0x2, RZ ;  /* 0x0000000215157824 */ /* 0x000fe200078e00ff */
[----:B------:R-:W-:Y:S01]  /*1b30*/  LOP3.LUT R18, R31, R17, RZ, 0xc0, !PT ;  /* 0x000000111f127212 */ /* 0x000fe200078ec0ff */
[C---:B------:R-:W-:Y:S01]  /*1b40*/  IMAD.SHL.U32 R20, R5.reuse, 0x2, RZ ;  /* 0x0000000205147824 */ /* 0x040fe200078e00ff */
[----:B------:R-:W-:Y:S01]  /*1b50*/  SHF.L.U64.HI R40, R5, 0x1, R40 ;  /* 0x0000000105287819 */ /* 0x000fe20000010228 */
[----:B------:R-:W-:Y:S01]  /*1b60*/  IMAD.SHL.U32 R5, R19, 0x2, RZ ;  /* 0x0000000213057824 */ /* 0x000fe200078e00ff */
[----:B------:R-:W-:-:S02]  /*1b70*/  SHF.L.U64.HI R25, R14, 0x1, R17 ;  /* 0x000000010e197819 */ /* 0x000fc40000010211 */
[----:B------:R-:W-:Y:S02]  /*1b80*/  SHF.L.U64.HI R19, R19, 0x1, R18 ;  /* 0x0000000113137819 */ /* 0x000fe40000010212 */
[----:B------:R-:W-:Y:S02]  /*1b90*/  LOP3.LUT R18, R21, R22, R8, 0xe0, !PT ;  /* 0x0000001615127212 */ /* 0x000fe400078ee008 */
[----:B------:R-:W-:Y:S02]  /*1ba0*/  LOP3.LUT R5, R5, R20, R6, 0xe0, !PT ;  /* 0x0000001405057212 */ /* 0x000fe400078ee006 */
[----:B------:R-:W-:Y:S02]  /*1bb0*/  LOP3.LUT R23, R23, R25, R9, 0xe0, !PT ;  /* 0x0000001917177212 */ /* 0x000fe400078ee009 */
[----:B------:R-:W-:Y:S02]  /*1bc0*/  LOP3.LUT R6, R19, R40, R7, 0xe0, !PT ;  /* 0x0000002813067212 */ /* 0x000fe400078ee007 */
[----:B------:R-:W-:-:S02]  /*1bd0*/  LOP3.LUT R21, R18, R13, RZ, 0xc0, !PT ;  /* 0x0000000d12157212 */ /* 0x000fc400078ec0ff */
[----:B------:R-:W-:Y:S02]  /*1be0*/  LOP3.LUT R32, R5, R32, RZ, 0xc0, !PT ;  /* 0x0000002005207212 */ /* 0x000fe400078ec0ff */
[----:B------:R-:W-:Y:S02]  /*1bf0*/  LOP3.LUT R40, R23, R16, RZ, 0xc0, !PT ;  /* 0x0000001017287212 */ /* 0x000fe400078ec0ff */
[----:B------:R-:W-:Y:S02]  /*1c00*/  LOP3.LUT R31, R6, R31, RZ, 0xc0, !PT ;  /* 0x0000001f061f7212 */ /* 0x000fe400078ec0ff */
[----:B------:R-:W-:Y:S02]  /*1c10*/  LOP3.LUT R5, R14, R21, RZ, 0xc0, !PT ;  /* 0x000000150e057212 */ /* 0x000fe400078ec0ff */
[----:B------:R-:W-:Y:S02]  /*1c20*/  LOP3.LUT R6, R17, R40, RZ, 0xc0, !PT ;  /* 0x0000002811067212 */ /* 0x000fe400078ec0ff */
[C---:B------:R-:W-:Y:S01]  /*1c30*/  SHF.L.U64.HI R31, R32.reuse, 0x1, R31 ;  /* 0x00000001201f7819 */ /* 0x040fe2000001021f */
[----:B------:R-:W-:-:S02]  /*1c40*/  IMAD.SHL.U32 R32, R32, 0x2, RZ ;  /* 0x0000000220207824 */ /* 0x000fc400078e00ff */
[C---:B------:R-:W-:Y:S01]  /*1c50*/  IMAD.SHL.U32 R23, R5.reuse, 0x2, RZ ;  /* 0x0000000205177824 */ /* 0x040fe200078e00ff */
[----:B------:R-:W-:-:S04]  /*1c60*/  SHF.L.U64.HI R5, R5, 0x1, R6 ;  /* 0x0000000105057819 */ /* 0x000fc80000010206 */
[----:B------:R-:W-:Y:S02]  /*1c70*/  LOP3.LUT R23, R23, R32, R8, 0xe0, !PT ;  /* 0x0000002017177212 */ /* 0x000fe400078ee008 */
[----:B------:R-:W-:Y:S01]  /*1c80*/  LOP3.LUT R8, R5, R31, R9, 0xe0, !PT ;  /* 0x0000001f05087212 */ /* 0x000fe200078ee009 */
[----:B------:R-:W-:Y:S01]  /*1c90*/  IMAD.MOV.U32 R9, RZ, RZ, R4 ;  /* 0x000000ffff097224 */ /* 0x000fe200078e0004 */
[----:B------:R-:W-:Y:S02]  /*1ca0*/  LOP3.LUT R23, R23, R14, RZ, 0xc0, !PT ;  /* 0x0000000e17177212 */ /* 0x000fe400078ec0ff */
[----:B------:R-:W-:Y:S01]  /*1cb0*/  LOP3.LUT R42, R8, R17, RZ, 0xc0, !PT ;  /* 0x00000011082a7212 */ /* 0x000fe200078ec0ff */
[----:B------:R-:W-:Y:S06]  /*1cc0*/  BRA.U UP0, `(.L_x_1) ;  /* 0xffffffe500b47547 */ /* 0x000fec000b83ffff */
[----:B------:R-:W0:Y:S01]  /*1cd0*/  S2R R6, SR_TID.X ;  /* 0x0000000000067919 */ /* 0x000e220000002100 */
[----:B------:R-:W1:Y:S01]  /*1ce0*/  S2UR UR5, SR_CgaCtaId ;  /* 0x00000000000579c3 */ /* 0x000e620000008800 */
[----:B------:R-:W-:Y:S01]  /*1cf0*/  UMOV UR4, 0x400 ;  /* 0x0000040000047882 */ /* 0x000fe20000000000 */
[----:B------:R-:W-:Y:S01]  /*1d00*/  IMAD.MOV.U32 R9, RZ, RZ, R4 ;  /* 0x000000ffff097224 */ /* 0x000fe200078e0004 */
[----:B-1----:R-:W-:-:S06]  /*1d10*/  ULEA UR4, UR5, UR4, 0x18 ;  /* 0x0000000405047291 */ /* 0x002fcc000f8ec0ff */
[----:B0-----:R-:W-:-:S05]  /*1d20*/  LEA R6, R6, UR4, 0x2 ;  /* 0x0000000406067c11 */ /* 0x001fca000f8e10ff */
[C---:B------:R-:W-:Y:S02]  /*1d30*/  IMAD R5, R3.reuse, 0x200, R6 ;  /* 0x0000020003057824 */ /* 0x040fe400078e0206 */
[----:B------:R-:W-:-:S03]  /*1d40*/  VIADD R3, R3, 0x1 ;  /* 0x0000000103037836 */ /* 0x000fc60000000000 */
[----:B------:R0:W-:Y:S02]  /*1d50*/  STS [R5], R12 ;  /* 0x0000000c05007388 */ /* 0x0001e40000000800 */
[----:B------:R-:W-:-:S13]  /*1d60*/  ISETP.NE.AND P0, PT, R3, R2, PT ;  /* 0x000000020300720c */ /* 0x000fda0003f05270 */
[----:B0-----:R-:W-:Y:S05]  /*1d70*/  @P0 BRA `(.L_x_2) ;  /* 0xffffffe400680947 */ /* 0x001fea000383ffff */
.L_x_0:
[----:B------:R-:W0:Y:S01]  /*1d80*/  S2R R6, SR_TID.X ;  /* 0x0000000000067919 */ /* 0x000e220000002100 */
[----:B------:R-:W1:Y:S01]  /*1d90*/  LDC.64 R4, c[0x3][RZ] ;  /* 0x00c00000ff047b82 */ /* 0x000e620000000a00 */
[----:B------:R-:W-:-:S05]  /*1da0*/  IMAD.SHL.U32 R3, R0, 0x8000, RZ ;  /* 0x0000800000037824 */ /* 0x000fca00078e00ff */
[----:B0-----:R-:W-:Y:S02]  /*1db0*/  LOP3.LUT R3, R3, R6, RZ, 0xfc, !PT ;  /* 0x0000000603037212 */ /* 0x001fe400078efcff */
[----:B------:R-:W0:Y:S03]  /*1dc0*/  LDC R6, c[0x3][0x10] ;  /* 0x00c00400ff067b82 */ /* 0x000e260000000800 */
[----:B------:R-:W-:-:S04]  /*1dd0*/  IMAD R3, R2, 0x80, R3 ;  /* 0x0000008002037824 */ /* 0x000fc800078e0203 */
[----:B-1----:R-:W-:Y:S02]  /*1de0*/  IMAD.WIDE.U32 R4, R3, 0x4, R4 ;  /* 0x0000000403047825 */ /* 0x002fe400078e0004 */
[----:B------:R-:W1:Y:S03]  /*1df0*/  LDC R3, c[0x3][0xc] ;  /* 0x00c00300ff037b82 */ /* 0x000e660000000800 */
[----:B------:R2:W5:Y:S01]  /*1e00*/  LDG.E R7, desc[UR6][R4.64] ;  /* 0x0000000604077981 */ /* 0x000562000c1e1900 */
[----:B------:R-:W-:Y:S02]  /*1e10*/  IMAD.MOV.U32 R46, RZ, RZ, RZ ;  /* 0x000000ffff2e7224 */ /* 0x000fe400078e00ff */
[----:B0-----:R-:W-:Y:S02]  /*1e20*/  IMAD.SHL.U32 R6, R6, 0x10, RZ ;  /* 0x0000001006067824 */ /* 0x001fe400078e00ff */
[----:B-1----:R-:W-:-:S05]  /*1e30*/  VIADD R3, R3, 0x10 ;  /* 0x0000001003037836 */ /* 0x002fca0000000000 */
[----:B------:R-:W-:-:S13]  /*1e40*/  ISETP.NE.AND P0, PT, R3, R6, PT ;  /* 0x000000060300720c */ /* 0x000fda0003f05270 */
[----:B--2---:R-:W-:Y:S05]  /*1e50*/  @!P0 BRA `(.L_x_3) ;  /* 0x0000000800308947 */ /* 0x004fea0003800000 */
[----:B------:R-:W-:Y:S01]  /*1e60*/  VIADDMNMX.U32 R46, R3, -R6, 0x1, !PT ;  /* 0x00000001032e7446 */ /* 0x000fe20007800806 */
[----:B------:R-:W-:Y:S01]  /*1e70*/  IMAD.MOV.U32 R3, RZ, RZ, R40 ;  /* 0x000000ffff037224 */ /* 0x000fe200078e0028 */
[----:B------:R-:W-:Y:S01]  /*1e80*/  UMOV UR4, URZ ;  /* 0x000000ff00047c82 */ /* 0x000fe20008000000 */
[----:B------:R-:W-:Y:S02]  /*1e90*/  IMAD.MOV.U32 R8, RZ, RZ, R10 ;  /* 0x000000ffff087224 */ /* 0x000fe400078e000a */
[----:B------:R-:W-:Y:S02]  /*1ea0*/  IMAD.MOV.U32 R13, RZ, RZ, R24 ;  /* 0x000000ffff0d7224 */ /* 0x000fe400078e0018 */
[----:B------:R-:W-:Y:S02]  /*1eb0*/  IMAD.MOV.U32 R16, RZ, RZ, R26 ;  /* 0x000000ffff107224 */ /* 0x000fe400078e001a */
[----:B------:R-:W-:Y:S02]  /*1ec0*/  IMAD.MOV.U32 R17, RZ, RZ, R28 ;  /* 0x000000ffff117224 */ /* 0x000fe400078e001c */
[----:B------:R-:W-:-:S02]  /*1ed0*/  IMAD.MOV.U32 R19, RZ, RZ, R30 ;  /* 0x000000ffff137224 */ /* 0x000fc400078e001e */
[----:B------:R-:W-:Y:S02]  /*1ee0*/  IMAD.MOV.U32 R25, RZ, RZ, R34 ;  /* 0x000000ffff197224 */ /* 0x000fe400078e0022 */
[----:B------:R-:W-:-:S07]  /*1ef0*/  IMAD.MOV.U32 R31, RZ, RZ, R36 ;  /* 0x000000ffff1f7224 */ /* 0x000fce00078e0024 */
.L_x_4:
[----:B------:R-:W-:Y:S01]  /*1f00*/  USHF.L.U32 UR5, UR4, 0x1, URZ ;  /* 0x0000000104057899 */ /* 0x000fe200080006ff */
[C---:B------:R-:W-:Y:S01]  /*1f10*/  IMAD.SHL.U32 R39, R37.reuse, 0x2, RZ ;  /* 0x0000000225277824 */ /* 0x040fe200078e00ff */
[----:B------:R-:W-:Y:S01]  /*1f20*/  SHF.L.U64.HI R41, R37, 0x1, R38 ;  /* 0x0000000125297819 */ /* 0x000fe20000010226 */
[----:B------:R-:W-:Y:S01]  /*1f30*/  IMAD.SHL.U32 R44, R35, 0x2, RZ ;  /* 0x00000002232c7824 */ /* 0x000fe200078e00ff */
[C---:B------:R-:W-:Y:S01]  /*1f40*/  SHF.L.U64.HI R34, R9.reuse, 0x1, R25 ;  /* 0x0000000109227819 */ /* 0x040fe20000010219 */
[----:B------:R-:W-:Y:S01]  /*1f50*/  IMAD.SHL.U32 R32, R9, 0x2, RZ ;  /* 0x0000000209207824 */ /* 0x000fe200078e00ff */
[----:B-----5:R-:W-:Y:S01]  /*1f60*/  SHF.R.U32.HI R4, RZ, UR5, R7 ;  /* 0x00000005ff047c19 */ /* 0x020fe20008011607 */
[C---:B------:R-:W-:Y:S01]  /*1f70*/  IMAD.SHL.U32 R22, R33.reuse, 0x2, RZ ;  /* 0x0000000221167824 */ /* 0x040fe200078e00ff */
[----:B------:R-:W-:Y:S01]  /*1f80*/  SHF.L.U64.HI R30, R33, 0x1, R19 ;  /* 0x00000001211e7819 */ /* 0x000fe20000010213 */
[C---:B------:R-:W-:Y:S01]  /*1f90*/  IMAD.SHL.U32 R20, R29.reuse, 0x2, RZ ;  /* 0x000000021d147824 */ /* 0x040fe200078e00ff */
[----:B------:R-:W-:Y:S01]  /*1fa0*/  SHF.L.U64.HI R28, R29, 0x1, R17 ;  /* 0x000000011d1c7819 */ /* 0x000fe20000010211 */
[----:B------:R-:W-:Y:S01]  /*1fb0*/  IMAD.SHL.U32 R4, R4, 0x8, RZ ;  /* 0x0000000804047824 */ /* 0x000fe200078e00ff */
[C---:B------:R-:W-:Y:S01]  /*1fc0*/  SHF.L.U64.HI R26, R15.reuse, 0x1, R16 ;  /* 0x000000010f1a7819 */ /* 0x040fe20000010210 */
[----:B------:R-:W-:Y:S01]  /*1fd0*/  IMAD.SHL.U32 R18, R15, 0x2, RZ ;  /* 0x000000020f127824 */ /* 0x000fe200078e00ff */
[----:B------:R-:W-:Y:S01]  /*1fe0*/  SHF.L.U64.HI R10, R11, 0x1, R8 ;  /* 0x000000010b0a7819 */ /* 0x000fe20000010208 */
[----:B------:R-:W-:Y:S01]  /*1ff0*/  IMAD.SHL.U32 R14, R27, 0x2, RZ ;  /* 0x000000021b0e7824 */ /* 0x000fe200078e00ff */
[----:B------:R-:W-:Y:S01]  /*2000*/  LOP3.LUT R4, R4, 0x18, RZ, 0xc0, !PT ;  /* 0x0000001804047812 */ /* 0x000fe200078ec0ff */
[----:B------:R-:W-:Y:S01]  /*2010*/  IMAD.SHL.U32 R12, R11, 0x2, RZ ;  /* 0x000000020b0c7824 */ /* 0x000fe200078e00ff */
[----:B------:R-:W-:Y:S01]  /*2020*/  UIADD3 UR4, UPT, UPT, UR4, 0x1, URZ ;  /* 0x0000000104047890 */ /* 0x000fe2000fffe0ff */
[C---:B------:R-:W-:Y:S01]  /*2030*/  SHF.L.U64.HI R42, R23.reuse, 0x1, R42 ;  /* 0x00000001172a7819 */ /* 0x040fe2000001022a */
[----:B------:R-:W-:-:S02]  /*2040*/  IMAD.SHL.U32 R23, R23, 0x2, RZ ;  /* 0x0000000217177824 */ /* 0x000fc400078e00ff */
[----:B------:R-:W0:Y:S02]  /*2050*/  LDC.64 R4, c[0x3][R4+0x28] ;  /* 0x00c00a0004047b82 */ /* 0x000e240000000a00 */
[----:B------:R-:W-:Y:S02]  /*2060*/  ISETP.NE.AND P0, PT, R46, UR4, PT ;  /* 0x000000042e007c0c */ /* 0x000fe4000bf05270 */
        /* <DEDUP_REMOVED lines=10> */
[----:B------:R-:W-:Y:S01]  /*2110*/  LOP3.LUT R36, R41, R38, RZ, 0xc0, !PT ;  /* 0x0000002629247212 */ /* 0x000fe200078ec0ff */
[----:B------:R-:W-:Y:S01]  /*2120*/  IMAD.MOV.U32 R38, RZ, RZ, R39 ;  /* 0x000000ffff267224 */ /* 0x000fe200078e0027 */
[----:B------:R-:W-:Y:S02]  /*2130*/  LOP3.LUT R37, R35, R44, RZ, 0xc0, !PT ;  /* 0x0000002c23257212 */ /* 0x000fe400078ec0ff */
[----:B------:R-:W-:-:S04]  /*2140*/  LOP3.LUT R6, R31, R36, RZ, 0xc0, !PT ;  /* 0x000000241f067212 */ /* 0x000fc800078ec0ff */
[C---:B------:R-:W-:Y:S01]  /*2150*/  SHF.L.U64.HI R41, R37.reuse, 0x1, R6 ;  /* 0x0000000125297819 */ /* 0x040fe20000010206 */
[----:B------:R-:W-:-:S03]  /*2160*/  IMAD.SHL.U32 R37, R37, 0x2, RZ ;  /* 0x0000000225257824 */ /* 0x000fc600078e00ff */
[----:B------:R-:W-:Y:S02]  /*2170*/  LOP3.LUT R34, R41, R34, R5, 0xe0, !PT ;  /* 0x0000002229227212 */ /* 0x000fe400078ee005 */
[----:B------:R-:W-:Y:S01]  /*2180*/  LOP3.LUT R32, R37, R32, R4, 0xe0, !PT ;  /* 0x0000002025207212 */ /* 0x000fe200078ee004 */
[----:B------:R-:W-:Y:S01]  /*2190*/  IMAD.MOV.U32 R37, RZ, RZ, R48 ;  /* 0x000000ffff257224 */ /* 0x000fe200078e0030 */
[----:B------:R-:W-:Y:S02]  /*21a0*/  LOP3.LUT R34, R34, R31, RZ, 0xc0, !PT ;  /* 0x0000001f22227212 */ /* 0x000fe400078ec0ff */
[----:B------:R-:W-:Y:S02]  /*21b0*/  LOP3.LUT R32, R32, R35, RZ, 0xc0, !PT ;  /* 0x0000002320207212 */ /* 0x000fe400078ec0ff */
[----:B------:R-:W-:Y:S02]  /*21c0*/  LOP3.LUT R6, R25, R34, RZ, 0xc0, !PT ;  /* 0x0000002219067212 */ /* 0x000fe400078ec0ff */
[----:B------:R-:W-:-:S04]  /*21d0*/  LOP3.LUT R31, R9, R32, RZ, 0xc0, !PT ;  /* 0x00000020091f7212 */ /* 0x000fc800078ec0ff */
[C---:B------:R-:W-:Y:S01]  /*21e0*/  SHF.L.U64.HI R35, R31.reuse, 0x1, R6 ;  /* 0x000000011f237819 */ /* 0x040fe20000010206 */
[----:B------:R-:W-:-:S03]  /*21f0*/  IMAD.SHL.U32 R31, R31, 0x2, RZ ;  /* 0x000000021f1f7824 */ /* 0x000fc600078e00ff */
[----:B------:R-:W-:Y:S01]  /*2200*/  LOP3.LUT R30, R35, R30, R5, 0xe0, !PT ;  /* 0x0000001e231e7212 */ /* 0x000fe200078ee005 */
[----:B------:R-:W-:Y:S01]  /*2210*/  IMAD.MOV.U32 R35, RZ, RZ, R44 ;  /* 0x000000ffff237224 */ /* 0x000fe200078e002c */
        /* <DEDUP_REMOVED lines=27> */
[----:B------:R-:W-:Y:S01]  /*23d0*/  IMAD.SHL.U32 R9, R9, 0x2, RZ ;  /* 0x0000000209097824 */ /* 0x000fe200078e00ff */
[----:B------:R-:W-:-:S04]  /*23e0*/  SHF.L.U64.HI R6, R27, 0x1, R13 ;  /* 0x000000011b067819 */ /* 0x000fc8000001020d */
[----:B------:R-:W-:Y:S02]  /*23f0*/  LOP3.LUT R14, R9, R14, R4, 0xe0, !PT ;  /* 0x0000000e090e7212 */ /* 0x000fe400078ee004 */
[----:B------:R-:W-:Y:S01]  /*2400*/  LOP3.LUT R9, R17, R6, R5, 0xe0, !PT ;  /* 0x0000000611097212 */ /* 0x000fe200078ee005 */
[----:B------:R-:W-:Y:S01]  /*2410*/  IMAD.MOV.U32 R17, RZ, RZ, R28 ;  /* 0x000000ffff117224 */ /* 0x000fe200078e001c */
[----:B------:R-:W-:Y:S02]  /*2420*/  LOP3.LUT R14, R14, R15, RZ, 0xc0, !PT ;  /* 0x0000000f0e0e7212 */ /* 0x000fe400078ec0ff */
[----:B------:R-:W-:Y:S02]  /*2430*/  LOP3.LUT R24, R9, R16, RZ, 0xc0, !PT ;  /* 0x0000001009187212 */ /* 0x000fe400078ec0ff */
[----:B------:R-:W-:Y:S02]  /*2440*/  LOP3.LUT R9, R27, R14, RZ, 0xc0, !PT ;  /* 0x0000000e1b097212 */ /* 0x000fe400078ec0ff */
[----:B------:R-:W-:-:S02]  /*2450*/  LOP3.LUT R6, R13, R24, RZ, 0xc0, !PT ;  /* 0x000000180d067212 */ /* 0x000fc400078ec0ff */
[----:B------:R-:W-:Y:S02]  /*2460*/  SHF.L.U64.HI R16, R21, 0x1, R3 ;  /* 0x0000000115107819 */ /* 0x000fe40000010203 */
[C---:B------:R-:W-:Y:S01]  /*2470*/  SHF.L.U64.HI R15, R9.reuse, 0x1, R6 ;  /* 0x00000001090f7819 */ /* 0x040fe20000010206 */
[----:B------:R-:W-:-:S03]  /*2480*/  IMAD.SHL.U32 R9, R9, 0x2, RZ ;  /* 0x0000000209097824 */ /* 0x000fc600078e00ff */
[----:B------:R-:W-:Y:S01]  /*2490*/  LOP3.LUT R10, R15, R10, R5, 0xe0, !PT ;  /* 0x0000000a0f0a7212 */ /* 0x000fe200078ee005 */
[----:B------:R-:W-:Y:S01]  /*24a0*/  IMAD.SHL.U32 R15, R21, 0x2, RZ ;  /* 0x00000002150f7824 */ /* 0x000fe200078e00ff */
[----:B------:R-:W-:Y:S02]  /*24b0*/  LOP3.LUT R12, R9, R12, R4, 0xe0, !PT ;  /* 0x0000000c090c7212 */ /* 0x000fe400078ee004 */
[----:B------:R-:W-:Y:S02]  /*24c0*/  LOP3.LUT R10, R10, R13, RZ, 0xc0, !PT ;  /* 0x0000000d0a0a7212 */ /* 0x000fe400078ec0ff */
[----:B------:R-:W-:Y:S01]  /*24d0*/  LOP3.LUT R12, R12, R27, RZ, 0xc0, !PT ;  /* 0x0000001b0c0c7212 */ /* 0x000fe200078ec0ff */
[----:B------:R-:W-:Y:S01]  /*24e0*/  IMAD.MOV.U32 R27, RZ, RZ, R14 ;  /* 0x000000ffff1b7224 */ /* 0x000fe200078e000e */
[----:B------:R-:W-:Y:S02]  /*24f0*/  LOP3.LUT R6, R8, R10, RZ, 0xc0, !PT ;  /* 0x0000000a08067212 */ /* 0x000fe400078ec0ff */
[----:B------:R-:W-:-:S04]  /*2500*/  LOP3.LUT R9, R11, R12, RZ, 0xc0, !PT ;  /* 0x0000000c0b097212 */ /* 0x000fc800078ec0ff */
[C---:B------:R-:W-:Y:S01]  /*2510*/  SHF.L.U64.HI R13, R9.reuse, 0x1, R6 ;  /* 0x00000001090d7819 */ /* 0x040fe20000010206 */
[----:B------:R-:W-:-:S05]  /*2520*/  IMAD.SHL.U32 R9, R9, 0x2, RZ ;  /* 0x0000000209097824 */ /* 0x000fca00078e00ff */
[----:B------:R-:W-:Y:S01]  /*2530*/  LOP3.LUT R6, R9, R15, R4, 0xe0, !PT ;  /* 0x0000000f09067212 */ /* 0x000fe200078ee004 */
[----:B------:R-:W-:Y:S01]  /*2540*/  IMAD.MOV.U32 R15, RZ, RZ, R18 ;  /* 0x000000ffff0f7224 */ /* 0x000fe200078e0012 */
[----:B------:R-:W-:Y:S01]  /*2550*/  LOP3.LUT R9, R13, R16, R5, 0xe0, !PT ;  /* 0x000000100d097212 */ /* 0x000fe200078ee005 */
[----:B------:R-:W-:Y:S01]  /*2560*/  IMAD.MOV.U32 R16, RZ, RZ, R26 ;  /* 0x000000ffff107224 */ /* 0x000fe200078e001a */
[----:B------:R-:W-:Y:S01]  /*2570*/  LOP3.LUT R6, R6, R11, RZ, 0xc0, !PT ;  /* 0x0000000b06067212 */ /* 0x000fe200078ec0ff */
[----:B------:R-:W-:Y:S01]  /*2580*/  IMAD.MOV.U32 R13, RZ, RZ, R24 ;  /* 0x000000ffff0d7224 */ /* 0x000fe200078e0018 */
[----:B------:R-:W-:Y:S02]  /*2590*/  LOP3.LUT R40, R9, R8, RZ, 0xc0, !PT ;  /* 0x0000000809287212 */ /* 0x000fe400078ec0ff */
[----:B------:R-:W-:Y:S02]  /*25a0*/  LOP3.LUT R9, R21, R6, RZ, 0xc0, !PT ;  /* 0x0000000615097212 */ /* 0x000fe400078ec0ff */
[----:B------:R-:W-:-:S04]  /*25b0*/  LOP3.LUT R8, R3, R40, RZ, 0xc0, !PT ;  /* 0x0000002803087212 */ /* 0x000fc800078ec0ff */
[C---:B------:R-:W-:Y:S01]  /*25c0*/  SHF.L.U64.HI R11, R9.reuse, 0x1, R8 ;  /* 0x00000001090b7819 */ /* 0x040fe20000010208 */
[----:B------:R-:W-:Y:S02]  /*25d0*/  IMAD.SHL.U32 R9, R9, 0x2, RZ ;  /* 0x0000000209097824 */ /* 0x000fe400078e00ff */
[----:B------:R-:W-:Y:S01]  /*25e0*/  IMAD.MOV.U32 R8, RZ, RZ, R10 ;  /* 0x000000ffff087224 */ /* 0x000fe200078e000a */
[----:B------:R-:W-:Y:S01]  /*25f0*/  LOP3.LUT R42, R11, R42, R5, 0xe0, !PT ;  /* 0x0000002a0b2a7212 */ /* 0x000fe200078ee005 */
[----:B------:R-:W-:Y:S01]  /*2600*/  IMAD.MOV.U32 R11, RZ, RZ, R12 ;  /* 0x000000ffff0b7224 */ /* 0x000fe200078e000c */
[----:B------:R-:W-:Y:S01]  /*2610*/  LOP3.LUT R4, R9, R23, R4, 0xe0, !PT ;  /* 0x0000001709047212 */ /* 0x000fe200078ee004 */
[----:B------:R-:W-:Y:S01]  /*2620*/  IMAD.MOV.U32 R9, RZ, RZ, R32 ;  /* 0x000000ffff097224 */ /* 0x000fe200078e0020 */
[----:B------:R-:W-:Y:S01]  /*2630*/  LOP3.LUT R42, R42, R3, RZ, 0xc0, !PT ;  /* 0x000000032a2a7212 */ /* 0x000fe200078ec0ff */
[----:B------:R-:W-:Y:S01]  /*2640*/  IMAD.MOV.U32 R3, RZ, RZ, R40 ;  /* 0x000000ffff037224 */ /* 0x000fe200078e0028 */
[----:B------:R-:W-:Y:S01]  /*2650*/  LOP3.LUT R23, R4, R21, RZ, 0xc0, !PT ;  /* 0x0000001504177212 */ /* 0x000fe200078ec0ff */
[----:B------:R-:W-:Y:S01]  /*2660*/  IMAD.MOV.U32 R21, RZ, RZ, R6 ;  /* 0x000000ffff157224 */ /* 0x000fe200078e0006 */
[----:B------:R-:W-:Y:S06]  /*2670*/  @P0 BRA `(.L_x_4) ;  /* 0xfffffff800200947 */ /* 0x000fec000383ffff */
[----:B------:R-:W-:Y:S02]  /*2680*/  IMAD.MOV.U32 R37, RZ, RZ, R48 ;  /* 0x000000ffff257224 */ /* 0x000fe400078e0030 */
[----:B------:R-:W-:Y:S02]  /*2690*/  IMAD.MOV.U32 R38, RZ, RZ, R39 ;  /* 0x000000ffff267224 */ /* 0x000fe400078e0027 */
[----:B------:R-:W-:Y:S02]  /*26a0*/  IMAD.MOV.U32 R35, RZ, RZ, R44 ;  /* 0x000000ffff237224 */ /* 0x000fe400078e002c */
[----:B------:R-:W-:Y:S02]  /*26b0*/  IMAD.MOV.U32 R9, RZ, RZ, R32 ;  /* 0x000000ffff097224 */ /* 0x000fe400078e0020 */
[----:B------:R-:W-:Y:S02]  /*26c0*/  IMAD.MOV.U32 R33, RZ, RZ, R22 ;  /* 0x000000ffff217224 */ /* 0x000fe400078e0016 */
[----:B------:R-:W-:-:S02]  /*26d0*/  IMAD.MOV.U32 R29, RZ, RZ, R20 ;  /* 0x000000ffff1d7224 */ /* 0x000fc400078e0014 */
[----:B------:R-:W-:Y:S02]  /*26e0*/  IMAD.MOV.U32 R15, RZ, RZ, R18 ;  /* 0x000000ffff0f7224 */ /* 0x000fe400078e0012 */
[----:B------:R-:W-:Y:S02]  /*26f0*/  IMAD.MOV.U32 R27, RZ, RZ, R14 ;  /* 0x000000ffff1b7224 */ /* 0x000fe400078e000e */
[----:B------:R-:W-:Y:S02]  /*2700*/  IMAD.MOV.U32 R11, RZ, RZ, R12 ;  /* 0x000000ffff0b7224 */ /* 0x000fe400078e000c */
[----:B------:R-:W-:-:S07]  /*2710*/  IMAD.MOV.U32 R21, RZ, RZ, R6 ;  /* 0x000000ffff157224 */ /* 0x000fce00078e0006 */
.L_x_3:
[----:B------:R-:W0:Y:S01]  /*2720*/  S2R R3, SR_TID.X ;  /* 0x0000000000037919 */ /* 0x000e220000002100 */
[----:B------:R-:W-:Y:S01]  /*2730*/  ISETP.GT.U32.AND P0, PT, R46, 0xf, PT ;  /* 0x0000000f2e00780c */ /* 0x000fe20003f04070 */
[----:B------:R-:W-:Y:S01]  /*2740*/  IMAD.SHL.U32 R4, R0, 0x8000, RZ ;  /* 0x0000800000047824 */ /* 0x000fe200078e00ff */
[----:B------:R-:W1:Y:S01]  /*2750*/  LDCU UR5, c[0x3][0x58] ;  /* 0x00c00b00ff0577ac */ /* 0x000e620008000800 */
[----:B------:R-:W2:Y:S01]  /*2760*/  LDCU UR10, c[0x3][0x8] ;  /* 0x00c00100ff0a77ac */ /* 0x000ea20008000800 */
[----:B------:R-:W3:Y:S02]  /*2770*/  LDCU.64 UR8, c[0x3][0x50] ;  /* 0x00c00a00ff0877ac */ /* 0x000ee40008000a00 */
[----:B0-----:R-:W-:-:S05]  /*2780*/  LOP3.LUT R6, R4, R3, RZ, 0xfc, !PT ;  /* 0x0000000304067212 */ /* 0x001fca00078efcff */
[----:B------:R-:W-:Y:S02]  /*2790*/  IMAD R5, R3, 0xff, R6 ;  /* 0x000000ff03057824 */ /* 0x000fe400078e0206 */
[----:B-123--:R-:W-:Y:S05]  /*27a0*/  @P0 BRA `(.L_x_5) ;  /* 0x00000008004c0947 */ /* 0x00efea0003800000 */
.L_x_8:
[----:B------:R-:W-:Y:S01]  /*27b0*/  IMAD.SHL.U32 R8, R46, 0x2, RZ ;  /* 0x000000022e087824 */ /* 0x000fe200078e00ff */
[C---:B------:R-:W-:Y:S01]  /*27c0*/  SHF.L.U64.HI R17, R37.reuse, 0x1, R38 ;  /* 0x0000000125117819 */ /* 0x040fe20000010226 */
[----:B0-----:R-:W-:Y:S01]  /*27d0*/  IMAD.SHL.U32 R13, R37, 0x2, RZ ;  /* 0x00000002250d7824 */ /* 0x001fe200078e00ff */
[C---:B------:R-:W-:Y:S01]  /*27e0*/  SHF.L.U64.HI R16, R35.reuse, 0x1, R36 ;  /* 0x0000000123107819 */ /* 0x040fe20000010224 */
[----:B------:R-:W-:Y:S01]  /*27f0*/  IMAD.SHL.U32 R14, R35, 0x2, RZ ;  /* 0x00000002230e7824 */ /* 0x000fe200078e00ff */
[----:B-----5:R-:W-:Y:S01]  /*2800*/  SHF.R.U32.HI R8, RZ, R8, R7 ;  /* 0x00000008ff087219 */ /* 0x020fe20000011607 */
[----:B------:R-:W-:Y:S01]  /*2810*/  IMAD.SHL.U32 R32, R11, 0x2, RZ ;  /* 0x000000020b207824 */ /* 0x000fe200078e00ff */
[----:B------:R-:W-:Y:S01]  /*2820*/  SHF.L.U64.HI R18, R9, 0x1, R34 ;  /* 0x0000000109127819 */ /* 0x000fe20000010222 */
[----:B------:R-:W-:Y:S01]  /*2830*/  IMAD.SHL.U32 R44, R21, 0x2, RZ ;  /* 0x00000002152c7824 */ /* 0x000fe200078e00ff */
[----:B------:R-:W-:Y:S01]  /*2840*/  SHF.L.U64.HI R20, R33, 0x1, R30 ;  /* 0x0000000121147819 */ /* 0x000fe2000001021e */
[----:B------:R-:W-:Y:S01]  /*2850*/  IMAD.SHL.U32 R8, R8, 0x8, RZ ;  /* 0x0000000808087824 */ /* 0x000fe200078e00ff */
[----:B------:R-:W-:Y:S01]  /*2860*/  SHF.L.U64.HI R22, R29, 0x1, R28 ;  /* 0x000000011d167819 */ /* 0x000fe2000001021c */
[----:B------:R-:W-:Y:S01]  /*2870*/  BSSY.RECONVERGENT B0, `(.L_x_6) ;  /* 0x0000083000007945 */ /* 0x000fe20003800200 */
[C---:B------:R-:W-:Y:S01]  /*2880*/  SHF.L.U64.HI R42, R23.reuse, 0x1, R42 ;  /* 0x00000001172a7819 */ /* 0x040fe2000001022a */
[----:B------:R-:W-:Y:S01]  /*2890*/  IMAD.SHL.U32 R23, R23, 0x2, RZ ;  /* 0x0000000217177824 */ /* 0x000fe200078e00ff */
[----:B------:R-:W-:-:S06]  /*28a0*/  LOP3.LUT R48, R8, 0x18, RZ, 0xc0, !PT ;  /* 0x0000001808307812 */ /* 0x000fcc00078ec0ff */
[----:B------:R-:W0:Y:S02]  /*28b0*/  LDC.64 R48, c[0x3][R48+0x28] ;  /* 0x00c00a0030307b82 */ /* 0x000e240000000a00 */
[----:B0-----:R-:W-:Y:S02]  /*28c0*/  LOP3.LUT R8, R13, R48, RZ, 0xfc, !PT ;  /* 0x000000300d087212 */ /* 0x001fe400078efcff */
[----:B------:R-:W-:Y:S02]  /*28d0*/  LOP3.LUT R13, R17, R49, RZ, 0xfc, !PT ;  /* 0x00000031110d7212 */ /* 0x000fe400078efcff */
[----:B------:R-:W-:Y:S02]  /*28e0*/  LOP3.LUT R17, R37, R8, RZ, 0xc0, !PT ;  /* 0x0000000825117212 */ /* 0x000fe400078ec0ff */
[----:B------:R-:W-:-:S04]  /*28f0*/  LOP3.LUT R12, R38, R13, RZ, 0xc0, !PT ;  /* 0x0000000d260c7212 */ /* 0x000fc800078ec0ff */
[C---:B------:R-:W-:Y:S01]  /*2900*/  SHF.L.U64.HI R19, R17.reuse, 0x1, R12 ;  /* 0x0000000111137819 */ /* 0x040fe2000001020c */
[----:B------:R-:W-:-:S05]  /*2910*/  IMAD.SHL.U32 R17, R17, 0x2, RZ ;  /* 0x0000000211117824 */ /* 0x000fca00078e00ff */
[----:B------:R-:W-:Y:S02]  /*2920*/  LOP3.LUT R12, R17, R14, R48, 0xe0, !PT ;  /* 0x0000000e110c7212 */ /* 0x000fe400078ee030 */
[----:B------:R-:W-:Y:S01]  /*2930*/  LOP3.LUT R17, R19, R16, R49, 0xe0, !PT ;  /* 0x0000001013117212 */ /* 0x000fe200078ee031 */
[----:B------:R-:W-:Y:S01]  /*2940*/  IMAD.SHL.U32 R16, R9, 0x2, RZ ;  /* 0x0000000209107824 */ /* 0x000fe200078e00ff */
[----:B------:R-:W-:Y:S01]  /*2950*/  LOP3.LUT R12, R12, R37, RZ, 0xc0, !PT ;  /* 0x000000250c0c7212 */ /* 0x000fe200078ec0ff */
[----:B------:R-:W-:Y:S01]  /*2960*/  IMAD.MOV.U32 R37, RZ, RZ, R8 ;  /* 0x000000ffff257224 */ /* 0x000fe200078e0008 */
[----:B------:R-:W-:Y:S01]  /*2970*/  LOP3.LUT R17, R17, R38, RZ, 0xc0, !PT ;  /* 0x0000002611117212 */ /* 0x000fe200078ec0ff */
[----:B------:R-:W-:Y:S01]  /*2980*/  IMAD.MOV.U32 R38, RZ, RZ, R13 ;  /* 0x000000ffff267224 */ /* 0x000fe200078e000d */
        /* <DEDUP_REMOVED lines=32> */
[----:B------:R-:W-:-:S02]  /*2b90*/  LOP3.LUT R9, R29, R18, RZ, 0xc0, !PT ;  /* 0x000000121d097212 */ /* 0x000fc400078ec0ff */
[----:B------:R-:W-:Y:S02]  /*2ba0*/  SHF.L.U64.HI R30, R15, 0x1, R26 ;  /* 0x000000010f1e7819 */ /* 0x000fe4000001021a */
[C---:B------:R-:W-:Y:S01]  /*2bb0*/  SHF.L.U64.HI R39, R9.reuse, 0x1, R20 ;  /* 0x0000000109277819 */ /* 0x040fe20000010214 */
[----:B------:R-:W-:-:S03]  /*2bc0*/  IMAD.SHL.U32 R9, R9, 0x2, RZ ;  /* 0x0000000209097824 */ /* 0x000fc600078e00ff */
[----:B------:R-:W-:Y:S01]  /*2bd0*/  LOP3.LUT R39, R39, R30, R49, 0xe0, !PT ;  /* 0x0000001e27277212 */ /* 0x000fe200078ee031 */
[----:B------:R-:W-:Y:S01]  /*2be0*/  IMAD.MOV.U32 R30, RZ, RZ, R25 ;  /* 0x000000ffff1e7224 */ /* 0x000fe200078e0019 */
[----:B------:R-:W-:Y:S02]  /*2bf0*/  LOP3.LUT R20, R9, R22, R48, 0xe0, !PT ;  /* 0x0000001609147212 */ /* 0x000fe400078ee030 */
[----:B------:R-:W-:Y:S01]  /*2c00*/  LOP3.LUT R39, R39, R28, RZ, 0xc0, !PT ;  /* 0x0000001c27277212 */ /* 0x000fe200078ec0ff */
[----:B------:R-:W-:Y:S01]  /*2c10*/  IMAD.SHL.U32 R28, R27, 0x2, RZ ;  /* 0x000000021b1c7824 */ /* 0x000fe200078e00ff */
[----:B------:R-:W-:Y:S02]  /*2c20*/  LOP3.LUT R20, R20, R29, RZ, 0xc0, !PT ;  /* 0x0000001d14147212 */ /* 0x000fe400078ec0ff */
[----:B------:R-:W-:Y:S02]  /*2c30*/  LOP3.LUT R22, R26, R39, RZ, 0xc0, !PT ;  /* 0x000000271a167212 */ /* 0x000fe400078ec0ff */
[----:B------:R-:W-:-:S02]  /*2c40*/  LOP3.LUT R9, R15, R20, RZ, 0xc0, !PT ;  /* 0x000000140f097212 */ /* 0x000fc400078ec0ff */
[----:B------:R-:W-:Y:S02]  /*2c50*/  SHF.L.U64.HI R29, R27, 0x1, R24 ;  /* 0x000000011b1d7819 */ /* 0x000fe40000010218 */
        /* <DEDUP_REMOVED lines=12> */
[----:B------:R-:W-:Y:S02]  /*2d20*/  IMAD.SHL.U32 R9, R9, 0x2, RZ ;  /* 0x0000000209097824 */ /* 0x000fe400078e00ff */
[----:B------:R-:W-:Y:S01]  /*2d30*/  IMAD.MOV.U32 R26, RZ, RZ, R39 ;  /* 0x000000ffff1a7224 */ /* 0x000fe200078e0027 */
[----:B------:R-:W-:Y:S02]  /*2d40*/  LOP3.LUT R43, R43, R15, R49, 0xe0, !PT ;  /* 0x0000000f2b2b7212 */ /* 0x000fe400078ee031 */
[----:B------:R-:W-:Y:S02]  /*2d50*/  LOP3.LUT R32, R9, R32, R48, 0xe0, !PT ;  /* 0x0000002009207212 */ /* 0x000fe400078ee030 */
[----:B------:R-:W-:-:S02]  /*2d60*/  LOP3.LUT R43, R43, R24, RZ, 0xc0, !PT ;  /* 0x000000182b2b7212 */ /* 0x000fc400078ec0ff */
[----:B------:R-:W-:Y:S01]  /*2d70*/  LOP3.LUT R32, R32, R27, RZ, 0xc0, !PT ;  /* 0x0000001b20207212 */ /* 0x000fe200078ec0ff */
[----:B------:R-:W-:Y:S01]  /*2d80*/  IMAD.MOV.U32 R27, RZ, RZ, R22 ;  /* 0x000000ffff1b7224 */ /* 0x000fe200078e0016 */
[----:B------:R-:W-:Y:S02]  /*2d90*/  LOP3.LUT R24, R10, R43, RZ, 0xc0, !PT ;  /* 0x0000002b0a187212 */ /* 0x000fe400078ec0ff */
[----:B------:R-:W-:Y:S02]  /*2da0*/  LOP3.LUT R9, R11, R32, RZ, 0xc0, !PT ;  /* 0x000000200b097212 */ /* 0x000fe400078ec0ff */
[----:B------:R-:W-:Y:S02]  /*2db0*/  SHF.L.U64.HI R15, R21, 0x1, R40 ;  /* 0x00000001150f7819 */ /* 0x000fe40000010228 */
[C---:B------:R-:W-:Y:S01]  /*2dc0*/  SHF.L.U64.HI R45, R9.reuse, 0x1, R24 ;  /* 0x00000001092d7819 */ /* 0x040fe20000010218 */
[----:B------:R-:W-:Y:S02]  /*2dd0*/  IMAD.SHL.U32 R9, R9, 0x2, RZ ;  /* 0x0000000209097824 */ /* 0x000fe400078e00ff */
[----:B------:R-:W-:Y:S01]  /*2de0*/  IMAD.MOV.U32 R24, RZ, RZ, R41 ;  /* 0x000000ffff187224 */ /* 0x000fe200078e0029 */
[----:B------:R-:W-:Y:S01]  /*2df0*/  LOP3.LUT R45, R45, R15, R49, 0xe0, !PT ;  /* 0x0000000f2d2d7212 */ /* 0x000fe200078ee031 */
[----:B------:R-:W-:Y:S01]  /*2e00*/  IMAD.MOV.U32 R15, RZ, RZ, R20 ;  /* 0x000000ffff0f7224 */ /* 0x000fe200078e0014 */
[----:B------:R-:W-:-:S02]  /*2e10*/  LOP3.LUT R44, R9, R44, R48, 0xe0, !PT ;  /* 0x0000002c092c7212 */ /* 0x000fc400078ee030 */
[----:B------:R-:W-:Y:S02]  /*2e20*/  LOP3.LUT R45, R45, R10, RZ, 0xc0, !PT ;  /* 0x0000000a2d2d7212 */ /* 0x000fe400078ec0ff */
[----:B------:R-:W-:Y:S02]  /*2e30*/  LOP3.LUT R44, R44, R11, RZ, 0xc0, !PT ;  /* 0x0000000b2c2c7212 */ /* 0x000fe400078ec0ff */
[----:B------:R-:W-:Y:S02]  /*2e40*/  LOP3.LUT R10, R40, R45, RZ, 0xc0, !PT ;  /* 0x0000002d280a7212 */ /* 0x000fe400078ec0ff */
[----:B------:R-:W-:-:S05]  /*2e50*/  LOP3.LUT R11, R21, R44, RZ, 0xc0, !PT ;  /* 0x0000002c150b7212 */ /* 0x000fca00078ec0ff */
[C---:B------:R-:W-:Y:S01]  /*2e60*/  IMAD.SHL.U32 R9, R11.reuse, 0x2, RZ ;  /* 0x000000020b097824 */ /* 0x040fe200078e00ff */
[----:B------:R-:W-:-:S04]  /*2e70*/  SHF.L.U64.HI R11, R11, 0x1, R10 ;  /* 0x000000010b0b7819 */ /* 0x000fc8000001020a */
        /* <DEDUP_REMOVED lines=8> */
[----:B------:R-:W-:Y:S01]  /*2f00*/  LOP3.LUT P0, RZ, R23, UR8, RZ, 0xc0, !PT ;  /* 0x0000000817ff7c12 */ /* 0x000fe2000f80c0ff */
[----:B------:R-:W-:-:S03]  /*2f10*/  IMAD.MOV.U32 R40, RZ, RZ, R45 ;  /* 0x000000ffff287224 */ /* 0x000fc600078e002d */
[----:B------:R-:W-:-:S13]  /*2f20*/  LOP3.LUT P0, RZ, R42, UR9, RZ, 0xc0, P0 ;  /* 0x000000092aff7c12 */ /* 0x000fda000800c0ff */
[----:B------:R-:W-:Y:S05]  /*2f30*/  @P0 BRA `(.L_x_7) ;  /* 0x0000000000580947 */ /* 0x000fea0003800000 */
[----:B------:R-:W0:Y:S02]  /*2f40*/  LDC.64 R16, c[0x4][RZ] ;  /* 0x01000000ff107b82 */ /* 0x000e240000000a00 */
[----:B0-----:R-:W2:Y:S02]  /*2f50*/  LDG.E.STRONG.SYS R8, desc[UR6][R16.64] ;  /* 0x0000000610087981 */ /* 0x001ea4000c1f5900 */
[----:B--2---:R-:W-:-:S13]  /*2f60*/  ISETP.GE.U32.AND P0, PT, R8, UR5, PT ;  /* 0x0000000508007c0c */ /* 0x004fda000bf06070 */
[----:B------:R-:W-:Y:S05]  /*2f70*/  @P0 BRA `(.L_x_7) ;  /* 0x0000000000480947 */ /* 0x000fea0003800000 */
[----:B------:R-:W-:-:S04]  /*2f80*/  IMAD.IADD R13, R5, 0x1, R2 ;  /* 0x00000001050d7824 */ /* 0x000fc800078e0202 */
[----:B------:R-:W-:-:S05]  /*2f90*/  IMAD R31, R13, 0x10, R46 ;  /* 0x000000100d1f7824 */ /* 0x000fca00078e022e */
[----:B------:R-:W-:-:S13]  /*2fa0*/  ISETP.GT.U32.AND P0, PT, R31, UR10, PT ;  /* 0x0000000a1f007c0c */ /* 0x000fda000bf04070 */
[----:B------:R-:W-:Y:S05]  /*2fb0*/  @P0 BRA `(.L_x_7) ;  /* 0x0000000000380947 */ /* 0x000fea0003800000 */
[----:B------:R-:W0:Y:S01]  /*2fc0*/  S2R R13, SR_LANEID ;  /* 0x00000000000d7919 */ /* 0x000e220000000000 */
[----:B------:R-:W-:Y:S02]  /*2fd0*/  VOTEU.ANY UR4, UPT, PT ;  /* 0x0000000000047886 */ /* 0x000fe400038e0100 */
[----:B------:R-:W0:Y:S08]  /*2fe0*/  FLO.U32 R8, UR4 ;  /* 0x0000000400087d00 */ /* 0x000e3000080e0000 */
[----:B------:R-:W1:Y:S01]  /*2ff0*/  POPC R25, UR4 ;  /* 0x0000000400197d09 */ /* 0x000e620008000000 */
[----:B0-----:R-:W-:Y:S01]  /*3000*/  ISETP.EQ.U32.AND P0, PT, R8, R13, PT ;  /* 0x0000000d0800720c */ /* 0x001fe20003f02070 */
[----:B------:R-:W0:Y:S01]  /*3010*/  S2R R14, SR_LTMASK ;  /* 0x00000000000e7919 */ /* 0x000e220000003900 */
[----:B------:R-:W2:Y:S11]  /*3020*/  LDC.64 R12, c[0x3][0x60] ;  /* 0x00c01800ff0c7b82 */ /* 0x000eb60000000a00 */
[----:B-1----:R-:W3:Y:S01]  /*3030*/  @P0 ATOMG.E.ADD.STRONG.GPU PT, R25, desc[UR6][R16.64], R25 ;  /* 0x80000019101909a8 */ /* 0x002ee200081ef106 */
[----:B0-----:R-:W-:-:S06]  /*3040*/  LOP3.LUT R14, R14, UR4, RZ, 0xc0, !PT ;  /* 0x000000040e0e7c12 */ /* 0x001fcc000f8ec0ff */
[----:B------:R-:W0:Y:S01]  /*3050*/  POPC R14, R14 ;  /* 0x0000000e000e7309 */ /* 0x000e220000000000 */
[----:B---3--:R-:W0:Y:S02]  /*3060*/  SHFL.IDX PT, R19, R25, R8, 0x1f ;  /* 0x00001f0819137589 */ /* 0x008e2400000e0000 */
[----:B0-----:R-:W-:-:S04]  /*3070*/  IMAD.IADD R19, R19, 0x1, R14 ;  /* 0x0000000113137824 */ /* 0x001fc800078e020e */
[----:B--2---:R-:W-:-:S05]  /*3080*/  IMAD.WIDE.U32 R12, R19, 0x4, R12 ;  /* 0x00000004130c7825 */ /* 0x004fca00078e000c */
[----:B------:R0:W-:Y:S02]  /*3090*/  STG.E desc[UR6][R12.64], R31 ;  /* 0x0000001f0c007986 */ /* 0x0001e4000c101906 */
.L_x_7:
[----:B------:R-:W-:Y:S05]  /*30a0*/  BSYNC.RECONVERGENT B0 ;  /* 0x0000000000007941 */ /* 0x000fea0003800200 */
.L_x_6:
[----:B------:R-:W-:-:S05]  /*30b0*/  VIADD R46, R46, 0x1 ;  /* 0x000000012e2e7836 */ /* 0x000fca0000000000 */
[----:B------:R-:W-:-:S13]  /*30c0*/  ISETP.NE.AND P0, PT, R46, 0x10, PT ;  /* 0x000000102e00780c */ /* 0x000fda0003f05270 */
[----:B------:R-:W-:Y:S05]  /*30d0*/  @P0 BRA `(.L_x_8) ;  /* 0xfffffff400b40947 */ /* 0x000fea000383ffff */
.L_x_5:
[----:B0-----:R-:W0:Y:S01]  /*30e0*/  S2R R13, SR_CgaCtaId ;  /* 0x00000000000d7919 */ /* 0x001e220000008800 */
[----:B------:R-:W-:-:S04]  /*30f0*/  MOV R8, 0x400 ;  /* 0x0000040000087802 */ /* 0x000fc80000000f00 */
[----:B0-----:R-:W-:-:S05]  /*3100*/  LEA R13, R13, R8, 0x18 ;  /* 0x000000080d0d7211 */ /* 0x001fca00078ec0ff */
[----:B------:R-:W-:-:S04]  /*3110*/  IMAD R8, R2, 0x200, R13 ;  /* 0x0000020002087824 */ /* 0x000fc800078e020d */
[----:B------:R-:W-:Y:S02]  /*3120*/  IMAD R12, R3, 0x4, R8 ;  /* 0x00000004030c7824 */ /* 0x000fe400078e0208 */
[----:B------:R-:W-:-:S03]  /*3130*/  VIADD R8, R2, 0x1 ;  /* 0x0000000102087836 */ /* 0x000fc60000000000 */
[----:B-----5:R0:W-:Y:S01]  /*3140*/  STS [R12], R7 ;  /* 0x000000070c007388 */ /* 0x0201e20000000800 */
[----:B------:R-:W-:Y:S01]  /*3150*/  BAR.SYNC.DEFER_BLOCKING 0x0 ;  /* 0x0000000000007b1d */ /* 0x000fe20000010000 */
[----:B------:R-:W-:-:S13]  /*3160*/  ISETP.GT.U32.AND P0, PT, R8, 0xff, PT ;  /* 0x000000ff0800780c */ /* 0x000fda0003f04070 */
[----:B0-----:R-:W-:Y:S05]  /*3170*/  @P0 BRA `(.L_x_9) ;  /* 0x000000f800d80947 */ /* 0x001fea0003800000 */
[----:B------:R-:W0:Y:S01]  /*3180*/  LDC.64 R12, c[0x3][RZ] ;  /* 0x00c00000ff0c7b82 */ /* 0x000e220000000a00 */
[----:B------:R-:W-:Y:S02]  /*3190*/  IMAD R7, R8, 0x80, R6 ;  /* 0x0000008008077824 */ /* 0x000fe400078e0206 */
[C---:B------:R-:W-:Y:S01]  /*31a0*/  IMAD.SHL.U32 R17, R37.reuse, 0x2, RZ ;  /* 0x0000000225117824 */ /* 0x040fe200078e00ff */
[----:B------:R-:W-:Y:S01]  /*31b0*/  SHF.L.U64.HI R31, R37, 0x1, R38 ;  /* 0x00000001251f7819 */ /* 0x000fe20000010226 */
[----:B------:R-:W-:Y:S01]  /*31c0*/  IMAD.SHL.U32 R22, R35, 0x2, RZ ;  /* 0x0000000223167824 */ /* 0x000fe200078e00ff */
[----:B------:R-:W-:Y:S01]  /*31d0*/  SHF.L.U64.HI R16, R9, 0x1, R34 ;  /* 0x0000000109107819 */ /* 0x000fe20000010222 */
[----:B------:R-:W-:Y:S01]  /*31e0*/  IMAD.SHL.U32 R20, R33, 0x2, RZ ;  /* 0x0000000221147824 */ /* 0x000fe200078e00ff */
[----:B------:R-:W-:Y:S01]  /*31f0*/  SHF.L.U64.HI R18, R29, 0x1, R28 ;  /* 0x000000011d127819 */ /* 0x000fe2000001021c */
[----:B------:R-:W1:Y:S01]  /*3200*/  LDCU.64 UR4, c[0x3][0x50] ;  /* 0x00c00a00ff0477ac */ /* 0x000e620008000a00 */
[----:B0-----:R-:W-:-:S05]  /*3210*/  IMAD.WIDE.U32 R12, R7, 0x4, R12 ;  /* 0x00000004070c7825 */ /* 0x001fca00078e000c */
[----:B------:R0:W2:Y:S01]  /*3220*/  LDG.E R7, desc[UR6][R12.64] ;  /* 0x000000060c077981 */ /* 0x0000a2000c1e1900 */
[----:B------:R-:W-:Y:S01]  /*3230*/  SHF.L.U64.HI R42, R23, 0x1, R42 ;  /* 0x00000001172a7819 */ /* 0x000fe2000001022a */
[----:B------:R-:W-:Y:S01]  /*3240*/  BSSY.RECONVERGENT B0, `(.L_x_10) ;  /* 0x0000076000007945 */ /* 0x000fe20003800200 */
[----:B0-----:R-:W-:Y:S01]  /*3250*/  SHF.L.U64.HI R12, R35, 0x1, R36 ;  /* 0x00000001230c7819 */ /* 0x001fe20000010224 */
[----:B--2---:R-:W-:-:S05]  /*3260*/  IMAD.SHL.U32 R14, R7, 0x8, RZ ;  /* 0x00000008070e7824 */ /* 0x004fca00078e00ff */
[----:B------:R-:W-:-:S06]  /*3270*/  LOP3.LUT R44, R14, 0x18, RZ, 0xc0, !PT ;  /* 0x000000180e2c7812 */ /* 0x000fcc00078ec0ff */
[----:B------:R-:W0:Y:S02]  /*3280*/  LDC.64 R44, c[0x3][R44+0x28] ;  /* 0x00c00a002c2c7b82 */ /* 0x000e240000000a00 */
[----:B0-----:R-:W-:Y:S02]  /*3290*/  LOP3.LUT R32, R17, R44, RZ, 0xfc, !PT ;  /* 0x0000002c11207212 */ /* 0x001fe400078efcff */
[----:B------:R-:W-:Y:S02]  /*32a0*/  LOP3.LUT R31, R31, R45, RZ, 0xfc, !PT ;  /* 0x0000002d1f1f7212 */ /* 0x000fe400078efcff */
[----:B------:R-:W-:Y:S02]  /*32b0*/  LOP3.LUT R14, R37, R32, RZ, 0xc0, !PT ;  /* 0x00000020250e7212 */ /* 0x000fe400078ec0ff */
[----:B------:R-:W-:-:S03]  /*32c0*/  LOP3.LUT R17, R38, R31, RZ, 0xc0, !PT ;  /* 0x0000001f26117212 */ /* 0x000fc600078ec0ff */
[C---:B------:R-:W-:Y:S01]  /*32d0*/  IMAD.SHL.U32 R13, R14.reuse, 0x2, RZ ;  /* 0x000000020e0d7824 */ /* 0x040fe200078e00ff */
[----:B------:R-:W-:Y:S01]  /*32e0*/  SHF.L.U64.HI R17, R14, 0x1, R17 ;  /* 0x000000010e117819 */ /* 0x000fe20000010211 */
[----:B------:R-:W-:-:S03]  /*32f0*/  IMAD.SHL.U32 R14, R9, 0x2, RZ ;  /* 0x00000002090e7824 */ /* 0x000fc600078e00ff */
[----:B------:R-:W-:Y:S02]  /*3300*/  LOP3.LUT R22, R13, R22, R44, 0xe0, !PT ;  /* 0x000000160d167212 */ /* 0x000fe400078ee02c */
[----:B------:R-:W-:Y:S02]  /*3310*/  LOP3.LUT R17, R17, R12, R45, 0xe0, !PT ;  /* 0x0000000c11117212 */ /* 0x000fe400078ee02d */
[----:B------:R-:W-:Y:S02]  /*3320*/  LOP3.LUT R22, R22, R37, RZ, 0xc0, !PT ;  /* 0x0000002516167212 */ /* 0x000fe400078ec0ff */
        /* <DEDUP_REMOVED lines=33> */
[----:B------:R-:W-:Y:S02]  /*3540*/  LOP3.LUT R16, R19, R18, R44, 0xe0, !PT ;  /* 0x0000001213107212 */ /* 0x000fe400078ee02c */
[----:B------:R-:W-:Y:S02]  /*3550*/  LOP3.LUT R19, R33, R30, R45, 0xe0, !PT ;  /* 0x0000001e21137212 */ /* 0x000fe400078ee02d */
[----:B------:R-:W-:Y:S02]  /*3560*/  LOP3.LUT R16, R16, R29, RZ, 0xc0, !PT ;  /* 0x0000001d10107212 */ /* 0x000fe400078ec0ff */
[----:B------:R-:W-:Y:S01]  /*3570*/  LOP3.LUT R19, R19, R28, RZ, 0xc0, !PT ;  /* 0x0000001c13137212 */ /* 0x000fe200078ec0ff */
[----:B------:R-:W-:Y:S01]  /*3580*/  IMAD.SHL.U32 R28, R27, 0x2, RZ ;  /* 0x000000021b1c7824 */ /* 0x000fe200078e00ff */
[----:B------:R-:W-:Y:S02]  /*3590*/  LOP3.LUT R29, R15, R16, RZ, 0xc0, !PT ;  /* 0x000000100f1d7212 */ /* 0x000fe400078ec0ff */
[----:B------:R-:W-:-:S02]  /*35a0*/  LOP3.LUT R18, R26, R19, RZ, 0xc0, !PT ;  /* 0x000000131a127212 */ /* 0x000fc400078ec0ff */
[----:B------:R-:W-:Y:S02]  /*35b0*/  SHF.L.U64.HI R30, R11, 0x1, R10 ;  /* 0x000000010b1e7819 */ /* 0x000fe4000001020a */
[C---:B------:R-:W-:Y:S01]  /*35c0*/  SHF.L.U64.HI R33, R29.reuse, 0x1, R18 ;  /* 0x000000011d217819 */ /* 0x040fe20000010212 */
[----:B------:R-:W-:Y:S01]  /*35d0*/  IMAD.SHL.U32 R29, R29, 0x2, RZ ;  /* 0x000000021d1d7824 */ /* 0x000fe200078e00ff */
[----:B------:R-:W-:-:S04]  /*35e0*/  SHF.L.U64.HI R18, R27, 0x1, R24 ;  /* 0x000000011b127819 */ /* 0x000fc80000010218 */
[----:B------:R-:W-:Y:S02]  /*35f0*/  LOP3.LUT R28, R29, R28, R44, 0xe0, !PT ;  /* 0x0000001c1d1c7212 */ /* 0x000fe400078ee02c */
[----:B------:R-:W-:Y:S02]  /*3600*/  LOP3.LUT R29, R33, R18, R45, 0xe0, !PT ;  /* 0x00000012211d7212 */ /* 0x000fe400078ee02d */
[----:B------:R-:W-:Y:S02]  /*3610*/  LOP3.LUT R28, R28, R15, RZ, 0xc0, !PT ;  /* 0x0000000f1c1c7212 */ /* 0x000fe400078ec0ff */
[----:B------:R-:W-:Y:S01]  /*3620*/  LOP3.LUT R15, R29, R26, RZ, 0xc0, !PT ;  /* 0x0000001a1d0f7212 */ /* 0x000fe200078ec0ff */
[----:B------:R-:W-:Y:S01]  /*3630*/  IMAD.SHL.U32 R26, R11, 0x2, RZ ;  /* 0x000000020b1a7824 */ /* 0x000fe200078e00ff */
[----:B------:R-:W-:Y:S02]  /*3640*/  LOP3.LUT R33, R27, R28, RZ, 0xc0, !PT ;  /* 0x0000001c1b217212 */ /* 0x000fe400078ec0ff */
[----:B------:R-:W-:-:S03]  /*3650*/  LOP3.LUT R18, R24, R15, RZ, 0xc0, !PT ;  /* 0x0000000f18127212 */ /* 0x000fc600078ec0ff */
[C---:B------:R-:W-:Y:S01]  /*3660*/  IMAD.SHL.U32 R29, R33.reuse, 0x2, RZ ;  /* 0x00000002211d7824 */ /* 0x040fe200078e00ff */
[----:B------:R-:W-:-:S04]  /*3670*/  SHF.L.U64.HI R33, R33, 0x1, R18 ;  /* 0x0000000121217819 */ /* 0x000fc80000010212 */
[----:B------:R-:W-:Y:S01]  /*3680*/  LOP3.LUT R18, R29, R26, R44, 0xe0, !PT ;  /* 0x0000001a1d127212 */ /* 0x000fe200078ee02c */
[----:B------:R-:W-:Y:S01]  /*3690*/  IMAD.SHL.U32 R26, R21, 0x2, RZ ;  /* 0x00000002151a7824 */ /* 0x000fe200078e00ff */
[----:B------:R-:W-:Y:S02]  /*36a0*/  LOP3.LUT R33, R33, R30, R45, 0xe0, !PT ;  /* 0x0000001e21217212 */ /* 0x000fe400078ee02d */
[----:B------:R-:W-:Y:S02]  /*36b0*/  LOP3.LUT R18, R18, R27, RZ, 0xc0, !PT ;  /* 0x0000001b12127212 */ /* 0x000fe400078ec0ff */
[----:B------:R-:W-:Y:S02]  /*36c0*/  LOP3.LUT R33, R33, R24, RZ, 0xc0, !PT ;  /* 0x0000001821217212 */ /* 0x000fe400078ec0ff */
[----:B------:R-:W-:Y:S02]  /*36d0*/  LOP3.LUT R29, R11, R18, RZ, 0xc0, !PT ;  /* 0x000000120b1d7212 */ /* 0x000fe400078ec0ff */
[----:B------:R-:W-:-:S02]  /*36e0*/  LOP3.LUT R24, R10, R33, RZ, 0xc0, !PT ;  /* 0x000000210a187212 */ /* 0x000fc400078ec0ff */
[----:B------:R-:W-:Y:S01]  /*36f0*/  SHF.L.U64.HI R30, R21, 0x1, R40 ;  /* 0x00000001151e7819 */ /* 0x000fe20000010228 */
        /* <DEDUP_REMOVED lines=8> */
[----:B------:R-:W-:-:S03]  /*3780*/  LOP3.LUT R29, R40, R27, RZ, 0xc0, !PT ;  /* 0x0000001b281d7212 */ /* 0x000fc600078ec0ff */
[C---:B------:R-:W-:Y:S01]  /*3790*/  IMAD.SHL.U32 R11, R10.reuse, 0x2, RZ ;  /* 0x000000020a0b7824 */ /* 0x040fe200078e00ff */
[----:B------:R-:W-:-:S04]  /*37a0*/  SHF.L.U64.HI R23, R10, 0x1, R29 ;  /* 0x000000010a177819 */ /* 0x000fc8000001021d */
[----:B------:R-:W-:Y:S02]  /*37b0*/  LOP3.LUT R10, R11, R26, R44, 0xe0, !PT ;  /* 0x0000001a0b0a7212 */ /* 0x000fe400078ee02c */
[----:B------:R-:W-:Y:S02]  /*37c0*/  LOP3.LUT R45, R23, R42, R45, 0xe0, !PT ;  /* 0x0000002a172d7212 */ /* 0x000fe400078ee02d */
[----:B------:R-:W-:Y:S02]  /*37d0*/  LOP3.LUT R21, R10, R21, RZ, 0xc0, !PT ;  /* 0x000000150a157212 */ /* 0x000fe400078ec0ff */
[----:B------:R-:W-:Y:S02]  /*37e0*/  LOP3.LUT R26, R45, R40, RZ, 0xc0, !PT ;  /* 0x000000282d1a7212 */ /* 0x000fe400078ec0ff */
[----:B-1----:R-:W-:-:S04]  /*37f0*/  LOP3.LUT P0, RZ, R21, UR4, RZ, 0xc0, !PT ;  /* 0x0000000415ff7c12 */ /* 0x002fc8000f80c0ff */
[----:B------:R-:W-:-:S13]  /*3800*/  LOP3.LUT P0, RZ, R26, UR5, RZ, 0xc0, P0 ;  /* 0x000000051aff7c12 */ /* 0x000fda000800c0ff */
[----:B------:R-:W-:Y:S05]  /*3810*/  @P0 BRA `(.L_x_11) ;  /* 0x0000000000600947 */ /* 0x000fea0003800000 */
[----:B------:R-:W0:Y:S01]  /*3820*/  LDC.64 R34, c[0x4][RZ] ;  /* 0x01000000ff227b82 */ /* 0x000e220000000a00 */
[----:B------:R-:W1:Y:S01]  /*3830*/  LDCU UR8, c[0x3][0x58] ;  /* 0x00c00b00ff0877ac */ /* 0x000e620008000800 */
[----:B0-----:R-:W1:Y:S02]  /*3840*/  LDG.E.STRONG.SYS R10, desc[UR6][R34.64] ;  /* 0x00000006220a7981 */ /* 0x001e64000c1f5900 */
[----:B-1----:R-:W-:-:S13]  /*3850*/  ISETP.GE.U32.AND P0, PT, R10, UR8, PT ;  /* 0x000000080a007c0c */ /* 0x002fda000bf06070 */
[----:B------:R-:W-:Y:S05]  /*3860*/  @P0 BRA `(.L_x_11) ;  /* 0x00000000004c0947 */ /* 0x000fea0003800000 */
[----:B------:R-:W0:Y:S01]  /*3870*/  LDCU UR8, c[0x3][0x8] ;  /* 0x00c00100ff0877ac */ /* 0x000e220008000800 */
[----:B------:R-:W-:-:S04]  /*3880*/  IMAD.IADD R10, R5, 0x1, R8 ;  /* 0x00000001050a7824 */ /* 0x000fc800078e0208 */
[----:B------:R-:W-:-:S05]  /*3890*/  IMAD.SHL.U32 R37, R10, 0x10, RZ ;  /* 0x000000100a257824 */ /* 0x000fca00078e00ff */
[----:B0-----:R-:W-:-:S13]  /*38a0*/  ISETP.GT.U32.AND P0, PT, R37, UR8, PT ;  /* 0x0000000825007c0c */ /* 0x001fda000bf04070 */
        /* <DEDUP_REMOVED lines=15> */
.L_x_11:
[----:B------:R-:W-:Y:S05]  /*39a0*/  BSYNC.RECONVERGENT B0 ;  /* 0x0000000000007941 */ /* 0x000fea0003800200 */
.L_x_10:
[----:B0-----:R-:W-:Y:S01]  /*39b0*/  IMAD.SHL.U32 R10, R7, 0x2, RZ ;  /* 0x00000002070a7824 */ /* 0x001fe200078e00ff */
[C---:B------:R-:W-:Y:S01]  /*39c0*/  SHF.L.U64.HI R23, R32.reuse, 0x1, R31 ;  /* 0x0000000120177819 */ /* 0x040fe2000001021f */
[----:B------:R-:W-:Y:S01]  /*39d0*/  IMAD.SHL.U32 R29, R32, 0x2, RZ ;  /* 0x00000002201d7824 */ /* 0x000fe200078e00ff */
[----:B------:R-:W-:Y:S01]  /*39e0*/  SHF.L.U64.HI R26, R21, 0x1, R26 ;  /* 0x00000001151a7819 */ /* 0x000fe2000001021a */
[----:B------:R-:W-:Y:S01]  /*39f0*/  IMAD.SHL.U32 R36, R22, 0x2, RZ ;  /* 0x0000000216247824 */ /* 0x000fe200078e00ff */
[----:B------:R-:W-:Y:S01]  /*3a00*/  LOP3.LUT R10, R10, 0x18, RZ, 0xc0, !PT ;  /* 0x000000180a0a7812 */ /* 0x000fe200078ec0ff */
[----:B------:R-:W-:Y:S05]  /*3a10*/  BSSY.RECONVERGENT B0, `(.L_x_12) ;  /* 0x0000078000007945 */ /* 0x000fea0003800200 */
[----:B------:R-:W0:Y:S02]  /*3a20*/  LDC.64 R10, c[0x3][R10+0x28] ;  /* 0x00c00a000a0a7b82 */ /* 0x000e240000000a00 */
[----:B0-----:R-:W-:-:S02]  /*3a30*/  LOP3.LUT R29, R29, R10, RZ, 0xfc, !PT ;  /* 0x0000000a1d1d7212 */ /* 0x001fc400078efcff */
[----:B------:R-:W-:Y:S02]  /*3a40*/  LOP3.LUT R30, R23, R11, RZ, 0xfc, !PT ;  /* 0x0000000b171e7212 */ /* 0x000fe400078efcff */
[----:B------:R-:W-:Y:S02]  /*3a50*/  LOP3.LUT R23, R32, R29, RZ, 0xc0, !PT ;  /* 0x0000001d20177212 */ /* 0x000fe400078ec0ff */
[----:B------:R-:W-:-:S04]  /*3a60*/  LOP3.LUT R34, R31, R30, RZ, 0xc0, !PT ;  /* 0x0000001e1f227212 */ /* 0x000fc800078ec0ff */
[C---:B------:R-:W-:Y:S01]  /*3a70*/  SHF.L.U64.HI R35, R23.reuse, 0x1, R34 ;  /* 0x0000000117237819 */ /* 0x040fe20000010222 */
[----:B------:R-:W-:Y:S01]  /*3a80*/  IMAD.SHL.U32 R23, R23, 0x2, RZ ;  /* 0x0000000217177824 */ /* 0x000fe200078e00ff */
[----:B------:R-:W-:-:S04]  /*3a90*/  SHF.L.U64.HI R34, R22, 0x1, R17 ;  /* 0x0000000116227819 */ /* 0x000fc80000010211 */
[----:B------:R-:W-:Y:S01]  /*3aa0*/  LOP3.LUT R23, R23, R36, R10, 0xe0, !PT ;  /* 0x0000002417177212 */ /* 0x000fe200078ee00a */
[----:B------:R-:W-:Y:S01]  /*3ab0*/  IMAD.SHL.U32 R36, R12, 0x2, RZ ;  /* 0x000000020c247824 */ /* 0x000fe200078e00ff */
[----:B------:R-:W-:Y:S02]  /*3ac0*/  LOP3.LUT R34, R35, R34, R11, 0xe0, !PT ;  /* 0x0000002223227212 */ /* 0x000fe400078ee00b */
[----:B------:R-:W-:Y:S02]  /*3ad0*/  LOP3.LUT R23, R23, R32, RZ, 0xc0, !PT ;  /* 0x0000002017177212 */ /* 0x000fe400078ec0ff */
        /* <DEDUP_REMOVED lines=54> */
[----:B------:R-:W-:Y:S02]  /*3e40*/  SHF.L.U64.HI R35, R35, 0x1, R34 ;  /* 0x0000000123237819 */ /* 0x000fe40000010222 */
[----:B------:R-:W-:Y:S02]  /*3e50*/  SHF.L.U64.HI R34, R18, 0x1, R33 ;  /* 0x0000000112227819 */ /* 0x000fe40000010221 */
[----:B------:R-:W-:Y:S01]  /*3e60*/  LOP3.LUT R19, R19, R36, R10, 0xe0, !PT ;  /* 0x0000002413137212 */ /* 0x000fe200078ee00a */
[----:B------:R-:W-:Y:S01]  /*3e70*/  IMAD.SHL.U32 R36, R24, 0x2, RZ ;  /* 0x0000000218247824 */ /* 0x000fe200078e00ff */
[----:B------:R-:W-:Y:S02]  /*3e80*/  LOP3.LUT R34, R35, R34, R11, 0xe0, !PT ;  /* 0x0000002223227212 */ /* 0x000fe400078ee00b */
[----:B------:R-:W-:Y:S02]  /*3e90*/  LOP3.LUT R19, R19, R28, RZ, 0xc0, !PT ;  /* 0x0000001c13137212 */ /* 0x000fe400078ec0ff */
[----:B------:R-:W-:-:S02]  /*3ea0*/  LOP3.LUT R34, R34, R15, RZ, 0xc0, !PT ;  /* 0x0000000f22227212 */ /* 0x000fc400078ec0ff */
        /* <DEDUP_REMOVED lines=18> */
[----:B------:R-:W-:-:S04]  /*3fd0*/  LOP3.LUT P0, RZ, R21, UR4, RZ, 0xc0, !PT ;  /* 0x0000000415ff7c12 */ /* 0x000fc8000f80c0ff */
        /* <DEDUP_REMOVED lines=10> */
[----:B0-----:R-:W-:-:S13]  /*4080*/  ISETP.GE.U32.AND P0, PT, R33, UR8, PT ;  /* 0x0000000821007c0c */ /* 0x001fda000bf06070 */
        /* <DEDUP_REMOVED lines=9> */
[----:B------:R-:W-:Y:S01]  /*4120*/  VIADD R33, R33, 0x1 ;  /* 0x0000000121217836 */ /* 0x000fe20000000000 */
[----:B0-----:R-:W-:-:S06]  /*4130*/  LOP3.LUT R36, R36, UR8, RZ, 0xc0, !PT ;  /* 0x0000000824247c12 */ /* 0x001fcc000f8ec0ff */
[----:B------:R-:W0:Y:S01]  /*4140*/  POPC R36, R36 ;  /* 0x0000002400247309 */ /* 0x000e220000000000 */
[----:B---3--:R-:W0:Y:S02]  /*4150*/  SHFL.IDX PT, R35, R37, R28, 0x1f ;  /* 0x00001f1c25237589 */ /* 0x008e2400000e0000 */
[----:B0-----:R-:W-:-:S04]  /*4160*/  IMAD.IADD R35, R35, 0x1, R36 ;  /* 0x0000000123237824 */ /* 0x001fc800078e0224 */
[----:B--2---:R-:W-:-:S05]  /*4170*/  IMAD.WIDE.U32 R10, R35, 0x4, R10 ;  /* 0x00000004230a7825 */ /* 0x004fca00078e000a */
[----:B------:R0:W-:Y:S02]  /*4180*/  STG.E desc[UR6][R10.64], R33 ;  /* 0x000000210a007986 */ /* 0x0001e4000c101906 */
.L_x_13:
[----:B------:R-:W-:Y:S05]  /*4190*/  BSYNC.RECONVERGENT B0 ;  /* 0x0000000000007941 */ /* 0x000fea0003800200 */
.L_x_12:
[----:B0-----:R-:W-:Y:S01]  /*41a0*/  SHF.R.U32.HI R10, RZ, 0x1, R7 ;  /* 0x00000001ff0a7819 */ /* 0x001fe20000011607 */
[C---:B------:R-:W-:Y:S01]  /*41b0*/  IMAD.SHL.U32 R27, R29.reuse, 0x2, RZ ;  /* 0x000000021d1b7824 */ /* 0x040fe200078e00ff */
[----:B------:R-:W-:Y:S01]  /*41c0*/  SHF.L.U64.HI R33, R29, 0x1, R30 ;  /* 0x000000011d217819 */ /* 0x000fe2000001021e */
[C---:B------:R-:W-:Y:S01]  /*41d0*/  IMAD.SHL.U32 R36, R23.reuse, 0x2, RZ ;  /* 0x0000000217247824 */ /* 0x040fe200078e00ff */
[----:B------:R-:W-:Y:S01]  /*41e0*/  LOP3.LUT R10, R10, 0x18, RZ, 0xc0, !PT ;  /* 0x000000180a0a7812 */ /* 0x000fe200078ec0ff */
[----:B------:R-:W-:Y:S01]  /*41f0*/  BSSY.RECONVERGENT B0, `(.L_x_14) ;  /* 0x0000078000007945 */ /* 0x000fe20003800200 */
[----:B------:R-:W-:Y:S02]  /*4200*/  SHF.L.U64.HI R37, R23, 0x1, R32 ;  /* 0x0000000117257819 */ /* 0x000fe40000010220 */
[----:B------:R-:W-:Y:S02]  /*4210*/  SHF.L.U64.HI R24, R21, 0x1, R24 ;  /* 0x0000000115187819 */ /* 0x000fe40000010218 */
[----:B------:R-:W0:Y:S02]  /*4220*/  LDC.64 R10, c[0x3][R10+0x28] ;  /* 0x00c00a000a0a7b82 */ /* 0x000e240000000a00 */
[----:B0-----:R-:W-:-:S02]  /*4230*/  LOP3.LUT R26, R27, R10, RZ, 0xfc, !PT ;  /* 0x0000000a1b1a7212 */ /* 0x001fc400078efcff */
[----:B------:R-:W-:Y:S02]  /*4240*/  LOP3.LUT R27, R33, R11, RZ, 0xfc, !PT ;  /* 0x0000000b211b7212 */ /* 0x000fe400078efcff */
[----:B------:R-:W-:Y:S02]  /*4250*/  LOP3.LUT R33, R29, R26, RZ, 0xc0, !PT ;  /* 0x0000001a1d217212 */ /* 0x000fe400078ec0ff */
[----:B------:R-:W-:-:S04]  /*4260*/  LOP3.LUT R28, R30, R27, RZ, 0xc0, !PT ;  /* 0x0000001b1e1c7212 */ /* 0x000fc800078ec0ff */
[C---:B------:R-:W-:Y:S01]  /*4270*/  SHF.L.U64.HI R35, R33.reuse, 0x1, R28 ;  /* 0x0000000121237819 */ /* 0x040fe2000001021c */
[----:B------:R-:W-:-:S05]  /*4280*/  IMAD.SHL.U32 R33, R33, 0x2, RZ ;  /* 0x0000000221217824 */ /* 0x000fca00078e00ff */
        /* <DEDUP_REMOVED lines=92> */
[----:B------:R-:W-:-:S05]  /*4850*/  IMAD.IADD R37, R5, 0x1, R8 ;  /* 0x0000000105257824 */ /* 0x000fca00078e0208 */
[----:B------:R-:W-:-:S04]  /*4860*/  LEA R37, R37, 0x2, 0x4 ;  /* 0x0000000225257811 */ /* 0x000fc800078e20ff */
        /* <DEDUP_REMOVED lines=16> */
.L_x_15:
[----:B------:R-:W-:Y:S05]  /*4970*/  BSYNC.RECONVERGENT B0 ;  /* 0x0000000000007941 */ /* 0x000fea0003800200 */
.L_x_14:
[----:B0-----:R-:W-:Y:S01]  /*4980*/  SHF.R.U32.HI R10, RZ, 0x3, R7 ;  /* 0x00000003ff0a7819 */ /* 0x001fe20000011607 */
[C---:B------:R-:W-:Y:S01]  /*4990*/  IMAD.SHL.U32 R21, R26.reuse, 0x2, RZ ;  /* 0x000000021a157824 */ /* 0x040fe200078e00ff */
[----:B------:R-:W-:Y:S01]  /*49a0*/  SHF.L.U64.HI R25, R26, 0x1, R27 ;  /* 0x000000011a197819 */ /* 0x000fe2000001021b */
[----:B------:R-:W-:Y:S01]  /*49b0*/  IMAD.SHL.U32 R36, R28, 0x2, RZ ;  /* 0x000000021c247824 */ /* 0x000fe200078e00ff */
[----:B------:R-:W-:Y:S01]  /*49c0*/  LOP3.LUT R10, R10, 0x18, RZ, 0xc0, !PT ;  /* 0x000000180a0a7812 */ /* 0x000fe200078ec0ff */
[----:B------:R-:W-:Y:S01]  /*49d0*/  BSSY.RECONVERGENT B0, `(.L_x_16) ;  /* 0x0000078000007945 */ /* 0x000fe20003800200 */
[----:B------:R-:W-:-:S04]  /*49e0*/  SHF.L.U64.HI R18, R15, 0x1, R18 ;  /* 0x000000010f127819 */ /* 0x000fc80000010212 */
[----:B------:R-:W0:Y:S02]  /*49f0*/  LDC.64 R10, c[0x3][R10+0x28] ;  /* 0x00c00a000a0a7b82 */ /* 0x000e240000000a00 */
[----:B0-----:R-:W-:Y:S02]  /*4a00*/  LOP3.LUT R21, R21, R10, RZ, 0xfc, !PT ;  /* 0x0000000a15157212 */ /* 0x001fe400078efcff */
        /* <DEDUP_REMOVED lines=116> */
.L_x_17:
[----:B------:R-:W-:Y:S05]  /*5150*/  BSYNC.RECONVERGENT B0 ;  /* 0x0000000000007941 */ /* 0x000fea0003800200 */
.L_x_16:
        /* <DEDUP_REMOVED lines=125> */
.L_x_19:
[----:B------:R-:W-:Y:S05]  /*5930*/  BSYNC.RECONVERGENT B0 ;  /* 0x0000000000007941 */ /* 0x000fea0003800200 */
.L_x_18:
        /* <DEDUP_REMOVED lines=125> */
.L_x_21:
[----:B------:R-:W-:Y:S05]  /*6110*/  BSYNC.RECONVERGENT B0 ;  /* 0x0000000000007941 */ /* 0x000fea0003800200 */
.L_x_20:
        /* <DEDUP_REMOVED lines=112> */
[----:B------:R-:W-:Y:S01]  /*6820*/  VOTEU.ANY UR8, UPT, PT ;  /* 0x0000000000087886 */ /* 0x000fe200038e0100 */
[----:B------:R-:W1:Y:S01]  /*6830*/  LDC.64 R10, c[0x3][0x60] ;  /* 0x00c01800ff0a7b82 */ /* 0x000e620000000a00 */
[----:B------:R-:W0:Y:S08]  /*6840*/  FLO.U32 R34, UR8 ;  /* 0x0000000800227d00 */ /* 0x000e3000080e0000 */
[----:B------:R-:W2:Y:S01]  /*6850*/  POPC R35, UR8 ;  /* 0x0000000800237d09 */ /* 0x000ea20008000000 */
[----:B0-----:R-:W-:-:S13]  /*6860*/  ISETP.EQ.U32.AND P0, PT, R34, R9, PT ;  /* 0x000000092200720c */ /* 0x001fda0003f02070 */
[----:B--2---:R-:W2:Y:S01]  /*6870*/  @P0 ATOMG.E.ADD.STRONG.GPU PT, R35, desc[UR6][R22.64], R35 ;  /* 0x80000023162309a8 */ /* 0x004ea200081ef106 */
[----:B------:R-:W0:Y:S02]  /*6880*/  S2R R36, SR_LTMASK ;  /* 0x0000000000247919 */ /* 0x000e240000003900 */
[----:B0-----:R-:W-:-:S06]  /*6890*/  LOP3.LUT R36, R36, UR8, RZ, 0xc0, !PT ;  /* 0x0000000824247c12 */ /* 0x001fcc000f8ec0ff */
[----:B------:R-:W0:Y:S01]  /*68a0*/  POPC R36, R36 ;  /* 0x0000002400247309 */ /* 0x000e220000000000 */
[----:B--2---:R-:W0:Y:S02]  /*68b0*/  SHFL.IDX PT, R9, R35, R34, 0x1f ;  /* 0x00001f2223097589 */ /* 0x004e2400000e0000 */
[----:B0-----:R-:W-:-:S04]  /*68c0*/  IMAD.IADD R9, R9, 0x1, R36 ;  /* 0x0000000109097824 */ /* 0x001fc800078e0224 */
[----:B-1----:R-:W-:-:S05]  /*68d0*/  IMAD.WIDE.U32 R10, R9, 0x4, R10 ;  /* 0x00000004090a7825 */ /* 0x002fca00078e000a */
[----:B------:R0:W-:Y:S02]  /*68e0*/  STG.E desc[UR6][R10.64], R37 ;  /* 0x000000250a007986 */ /* 0x0001e4000c101906 */
.L_x_23:
[----:B------:R-:W-:Y:S05]  /*68f0*/  BSYNC.RECONVERGENT B0 ;  /* 0x0000000000007941 */ /* 0x000fea0003800200 */
.L_x_22:
[----:B------:R-:W-:Y:S01]  /*6900*/  SHF.R.U32.HI R9, RZ, 0xb, R7 ;  /* 0x0000000bff097819 */ /* 0x000fe20000011607 */
[----:B------:R-:W-:Y:S01]  /*6910*/  IMAD.SHL.U32 R36, R14, 0x2, RZ ;  /* 0x000000020e247824 */ /* 0x000fe200078e00ff */
[C---:B0-----:R-:W-:Y:S01]  /*6920*/  SHF.L.U64.HI R11, R12.reuse, 0x1, R13 ;  /* 0x000000010c0b7819 */ /* 0x041fe2000001020d */
[----:B------:R-:W-:Y:S01]  /*6930*/  BSSY.RECONVERGENT B0, `(.L_x_24) ;  /* 0x000007a000007945 */ /* 0x000fe20003800200 */
[----:B------:R-:W-:Y:S01]  /*6940*/  LOP3.LUT R22, R9, 0x18, RZ, 0xc0, !PT ;  /* 0x0000001809167812 */ /* 0x000fe200078ec0ff */
[----:B------:R-:W-:Y:S01]  /*6950*/  IMAD.SHL.U32 R9, R12, 0x2, RZ ;  /* 0x000000020c097824 */ /* 0x000fe200078e00ff */
        /* <DEDUP_REMOVED lines=119> */
.L_x_25:
[----:B------:R-:W-:Y:S05]  /*70d0*/  BSYNC.RECONVERGENT B0 ;  /* 0x0000000000007941 */ /* 0x000fea0003800200 */
.L_x_24:
[----:B0-----:R-:W-:Y:S01]  /*70e0*/  SHF.R.U32.HI R22, RZ, 0xd, R7 ;  /* 0x0000000dff167819 */ /* 0x001fe20000011607 */
[C---:B------:R-:W-:Y:S01]  /*70f0*/  IMAD.SHL.U32 R29, R9.reuse, 0x2, RZ ;  /* 0x00000002091d7824 */ /* 0x040fe200078e00ff */
[----:B------:R-:W-:Y:S01]  /*7100*/  SHF.L.U64.HI R33, R9, 0x1, R10 ;  /* 0x0000000109217819 */ /* 0x000fe2000001020a */
[C---:B------:R-:W-:Y:S01]  /*7110*/  IMAD.SHL.U32 R36, R11.reuse, 0x2, RZ ;  /* 0x000000020b247824 */ /* 0x040fe200078e00ff */
        /* <DEDUP_REMOVED lines=70> */
[----:B------:R-:W-:Y:S02]  /*7580*/  LOP3.LUT R36, R33, R36, R22, 0xe0, !PT ;  /* 0x0000002421247212 */ /* 0x000fe400078ee016 */
[----:B------:R-:W-:Y:S02]  /*7590*/  LOP3.LUT R33, R35, R20, R23, 0xe0, !PT ;  /* 0x0000001423217212 */ /* 0x000fe400078ee017 */
[----:B------:R-:W-:Y:S02]  /*75a0*/  LOP3.LUT R36, R36, R21, RZ, 0xc0, !PT ;  /* 0x0000001524247212 */ /* 0x000fe400078ec0ff */
[----:B------:R-:W-:Y:S01]  /*75b0*/  LOP3.LUT R33, R33, R24, RZ, 0xc0, !PT ;  /* 0x0000001821217212 */ /* 0x000fe200078ec0ff */
[----:B------:R-:W-:Y:S01]  /*75c0*/  IMAD.SHL.U32 R24, R27, 0x2, RZ ;  /* 0x000000021b187824 */ /* 0x000fe200078e00ff */
[----:B------:R-:W-:-:S02]  /*75d0*/  LOP3.LUT R35, R25, R36, RZ, 0xc0, !PT ;  /* 0x0000002419237212 */ /* 0x000fc400078ec0ff */
        /* <DEDUP_REMOVED lines=10> */
[----:B------:R-:W-:Y:S02]  /*7680*/  LOP3.LUT R35, R28, R25, RZ, 0xc0, !PT ;  /* 0x000000191c237212 */ /* 0x000fe400078ec0ff */
[----:B------:R-:W-:Y:S01]  /*7690*/  SHF.L.U64.HI R30, R30, 0x1, R31 ;  /* 0x000000011e1e7819 */ /* 0x000fe2000001021f */
        /* <DEDUP_REMOVED lines=33> */
.L_x_27:
[----:B------:R-:W-:Y:S05]  /*78b0*/  BSYNC.RECONVERGENT B0 ;  /* 0x0000000000007941 */ /* 0x000fea0003800200 */
.L_x_26:
        /* <DEDUP_REMOVED lines=17> */
[----:B------:R-:W-:Y:S01]  /*79d0*/  LOP3.LUT R31, R31, R32, RZ, 0xc0, !PT ;  /* 0x000000201f1f7212 */ /* 0x000fe200078ec0ff */
[----:B------:R-:W-:Y:S01]  /*79e0*/  IMAD.SHL.U32 R32, R10, 0x2, RZ ;  /* 0x000000020a207824 */ /* 0x000fe200078e00ff */
        /* <DEDUP_REMOVED lines=66> */
[----:B------:R-:W-:Y:S02]  /*7e10*/  LOP3.LUT R19, R19, R34, R20, 0xe0, !PT ;  /* 0x0000002213137212 */ /* 0x000fe400078ee014 */
[----:B------:R-:W-:Y:S02]  /*7e20*/  LOP3.LUT R34, R17, R16, R21, 0xe0, !PT ;  /* 0x0000001011227212 */ /* 0x000fe400078ee015 */
[----:B------:R-:W-:Y:S01]  /*7e30*/  LOP3.LUT R19, R19, R36, RZ, 0xc0, !PT ;  /* 0x0000002413137212 */ /* 0x000fe200078ec0ff */
[----:B------:R-:W-:Y:S01]  /*7e40*/  IMAD.SHL.U32 R36, R27, 0x2, RZ ;  /* 0x000000021b247824 */ /* 0x000fe200078e00ff */
        /* <DEDUP_REMOVED lines=36> */
.L_x_29:
[----:B------:R-:W-:Y:S05]  /*8090*/  BSYNC.RECONVERGENT B0 ;  /* 0x0000000000007941 */ /* 0x000fea0003800200 */
.L_x_28:
        /* <DEDUP_REMOVED lines=125> */
.L_x_31:
[----:B------:R-:W-:Y:S05]  /*8870*/  BSYNC.RECONVERGENT B0 ;  /* 0x0000000000007941 */ /* 0x000fea0003800200 */
.L_x_30:
        /* <DEDUP_REMOVED lines=125> */
.L_x_33:
[----:B------:R-:W-:Y:S05]  /*9050*/  BSYNC.RECONVERGENT B0 ;  /* 0x0000000000007941 */ /* 0x000fea0003800200 */
.L_x_32:
        /* <DEDUP_REMOVED lines=125> */
.L_x_35:
[----:B------:R-:W-:Y:S05]  /*9830*/  BSYNC.RECONVERGENT B0 ;  /* 0x0000000000007941 */ /* 0x000fea0003800200 */
.L_x_34:
        /* <DEDUP_REMOVED lines=125> */
.L_x_37:
[----:B------:R-:W-:Y:S05]  /*a010*/  BSYNC.RECONVERGENT B0 ;  /* 0x0000000000007941 */ /* 0x000fea0003800200 */
.L_x_36:
[----:B------:R-:W-:Y:S01]  /*a020*/  SHF.R.U32.HI R9, RZ, 0x19, R7 ;  /* 0x00000019ff097819 */ /* 0x000fe20000011607 */
[----:B------:R-:W-:Y:S01]  /*a030*/  IMAD.SHL.U32 R36, R33, 0x2, RZ ;  /* 0x0000000221247824 */ /* 0x000fe200078e00ff */
[----:B------:R-:W-:Y:S01]  /*a040*/  SHF.L.U64.HI R13, R31, 0x1, R12 ;  /* 0x000000011f0d7819 */ /* 0x000fe2000001020c */
[----:B------:R-:W-:Y:S01]  /*a050*/  BSSY.RECONVERGENT B0, `(.L_x_38) ;  /* 0x000007a000007945 */ /* 0x000fe20003800200 */
[----:B0-----:R-:W-:Y:S01]  /*a060*/  LOP3.LUT R10, R9, 0x18, RZ, 0xc0, !PT ;  /* 0x00000018090a7812 */ /* 0x001fe200078ec0ff */
        /* <DEDUP_REMOVED lines=120> */
.L_x_39:
[----:B------:R-:W-:Y:S05]  /*a7f0*/  BSYNC.RECONVERGENT B0 ;  /* 0x0000000000007941 */ /* 0x000fea0003800200 */
.L_x_38:
[----:B------:R-:W-:Y:S01]  /*a800*/  SHF.R.U32.HI R7, RZ, 0x1e, R7 ;  /* 0x0000001eff077819 */ /* 0x000fe20000011607 */
[----:B------:R-:W-:Y:S01]  /*a810*/  UMOV UR8, 0x28 ;  /* 0x0000002800087882 */ /* 0x000fe20000000000 */
[C---:B------:R-:W-:Y:S01]  /*a820*/  IMAD.SHL.U32 R37, R30.reuse, 0x2, RZ ;  /* 0x000000021e257824 */ /* 0x040fe200078e00ff */
[----:B0-----:R-:W-:Y:S01]  /*a830*/  SHF.L.U64.HI R11, R30, 0x1, R9 ;  /* 0x000000011e0b7819 */ /* 0x001fe20000010209 */
[C---:B------:R-:W-:Y:S01]  /*a840*/  IMAD.SHL.U32 R24, R34.reuse, 0x2, RZ ;  /* 0x0000000222187824 */ /* 0x040fe200078e00ff */
[----:B------:R-:W-:Y:S01]  /*a850*/  LEA R7, R7, UR8, 0x3 ;  /* 0x0000000807077c11 */ /* 0x000fe2000f8e18ff */
[----:B------:R-:W-:Y:S01]  /*a860*/  BSSY.RECONVERGENT B0, `(.L_x_40) ;  /* 0x0000078000007945 */ /* 0x000fe20003800200 */
[----:B------:R-:W-:Y:S02]  /*a870*/  SHF.L.U64.HI R36, R34, 0x1, R13 ;  /* 0x0000000122247819 */ /* 0x000fe4000001020d */
[----:B------:R-:W0:Y:S01]  /*a880*/  LDC.64 R44, c[0x3][R7] ;  /* 0x00c00000072c7b82 */ /* 0x000e220000000a00 */
[----:B------:R-:W-:-:S02]  /*a890*/  SHF.L.U64.HI R28, R32, 0x1, R17 ;  /* 0x00000001201c7819 */ /* 0x000fc40000010211 */
[----:B------:R-:W-:Y:S02]  /*a8a0*/  SHF.L.U64.HI R26, R16, 0x1, R19 ;  /* 0x00000001101a7819 */ /* 0x000fe40000010213 */
[----:B------:R-:W-:Y:S02]  /*a8b0*/  SHF.L.U64.HI R40, R22, 0x1, R25 ;  /* 0x0000000116287819 */ /* 0x000fe40000010219 */
[----:B------:R-:W-:Y:S02]  /*a8c0*/  SHF.L.U64.HI R42, R39, 0x1, R42 ;  /* 0x00000001272a7819 */ /* 0x000fe4000001022a */
[----:B0-----:R-:W-:Y:S02]  /*a8d0*/  LOP3.LUT R37, R37, R44, RZ, 0xfc, !PT ;  /* 0x0000002c25257212 */ /* 0x001fe400078efcff */
[----:B------:R-:W-:Y:S02]  /*a8e0*/  LOP3.LUT R38, R11, R45, RZ, 0xfc, !PT ;  /* 0x0000002d0b267212 */ /* 0x000fe400078efcff */
[----:B------:R-:W-:-:S02]  /*a8f0*/  LOP3.LUT R35, R30, R37, RZ, 0xc0, !PT ;  /* 0x000000251e237212 */ /* 0x000fc400078ec0ff */
[----:B------:R-:W-:-:S04]  /*a900*/  LOP3.LUT R10, R9, R38, RZ, 0xc0, !PT ;  /* 0x00000026090a7212 */ /* 0x000fc800078ec0ff */
[C---:B------:R-:W-:Y:S01]  /*a910*/  SHF.L.U64.HI R11, R35.reuse, 0x1, R10 ;  /* 0x00000001230b7819 */ /* 0x040fe2000001020a */
[----:B------:R-:W-:-:S03]  /*a920*/  IMAD.SHL.U32 R35, R35, 0x2, RZ ;  /* 0x0000000223237824 */ /* 0x000fc600078e00ff */
[----:B------:R-:W-:Y:S02]  /*a930*/  LOP3.LUT R36, R11, R36, R45, 0xe0, !PT ;  /* 0x000000240b247212 */ /* 0x000fe400078ee02d */
[----:B------:R-:W-:Y:S01]  /*a940*/  LOP3.LUT R35, R35, R24, R44, 0xe0, !PT ;  /* 0x0000001823237212 */ /* 0x000fe200078ee02c */
[----:B------:R-:W-:Y:S01]  /*a950*/  IMAD.SHL.U32 R24, R12, 0x2, RZ ;  /* 0x000000020c187824 */ /* 0x000fe200078e00ff */
[----:B------:R-:W-:Y:S02]  /*a960*/  LOP3.LUT R36, R36, R9, RZ, 0xc0, !PT ;  /* 0x0000000924247212 */ /* 0x000fe400078ec0ff */
[----:B------:R-:W-:Y:S02]  /*a970*/  LOP3.LUT R35, R35, R30, RZ, 0xc0, !PT ;  /* 0x0000001e23237212 */ /* 0x000fe400078ec0ff */
[----:B------:R-:W-:Y:S02]  /*a980*/  LOP3.LUT R10, R13, R36, RZ, 0xc0, !PT ;  /* 0x000000240d0a7212 */ /* 0x000fe400078ec0ff */
[----:B------:R-:W-:-:S02]  /*a990*/  LOP3.LUT R9, R34, R35, RZ, 0xc0, !PT ;  /* 0x0000002322097212 */ /* 0x000fc400078ec0ff */
[----:B------:R-:W-:Y:S02]  /*a9a0*/  SHF.L.U64.HI R30, R14, 0x1, R15 ;  /* 0x000000010e1e7819 */ /* 0x000fe4000001020f */
[C---:B------:R-:W-:Y:S01]  /*a9b0*/  SHF.L.U64.HI R11, R9.reuse, 0x1, R10 ;  /* 0x00000001090b7819 */ /* 0x040fe2000001020a */
[----:B------:R-:W-:Y:S01]  /*a9c0*/  IMAD.SHL.U32 R9, R9, 0x2, RZ ;  /* 0x0000000209097824 */ /* 0x000fe200078e00ff */
[----:B------:R-:W-:-:S04]  /*a9d0*/  SHF.L.U64.HI R10, R12, 0x1, R31 ;  /* 0x000000010c0a7819 */ /* 0x000fc8000001021f */
[----:B------:R-:W-:Y:S02]  /*a9e0*/  LOP3.LUT R9, R9, R24, R44, 0xe0, !PT ;  /* 0x0000001809097212 */ /* 0x000fe400078ee02c */
[----:B------:R-:W-:Y:S01]  /*a9f0*/  LOP3.LUT R10, R11, R10, R45, 0xe0, !PT ;  /* 0x0000000a0b0a7212 */ /* 0x000fe200078ee02d */
[----:B------:R-:W-:Y:S01]  /*aa00*/  IMAD.SHL.U32 R11, R14, 0x2, RZ ;  /* 0x000000020e0b7824 */ /* 0x000fe200078e00ff */
[----:B------:R-:W-:Y:S02]  /*aa10*/  LOP3.LUT R9, R9, R34, RZ, 0xc0, !PT ;  /* 0x0000002209097212 */ /* 0x000fe400078ec0ff */
[----:B------:R-:W-:Y:S01]  /*aa20*/  LOP3.LUT R34, R10, R13, RZ, 0xc0, !PT ;  /* 0x0000000d0a227212 */ /* 0x000fe200078ec0ff */
[----:B------:R-:W-:Y:S01]  /*aa30*/  IMAD.SHL.U32 R13, R22, 0x2, RZ ;  /* 0x00000002160d7824 */ /* 0x000fe200078e00ff */
[----:B------:R-:W-:Y:S02]  /*aa40*/  LOP3.LUT R33, R12, R9, RZ, 0xc0, !PT ;  /* 0x000000090c217212 */ /* 0x000fe400078ec0ff */
[----:B------:R-:W-:-:S02]  /*aa50*/  LOP3.LUT R10, R31, R34, RZ, 0xc0, !PT ;  /* 0x000000221f0a7212 */ /* 0x000fc400078ec0ff */
[----:B------:R-:W-:Y:S02]  /*aa60*/  SHF.L.U64.HI R24, R18, 0x1, R21 ;  /* 0x0000000112187819 */ /* 0x000fe40000010215 */
[C---:B------:R-:W-:Y:S01]  /*aa70*/  SHF.L.U64.HI R7, R33.reuse, 0x1, R10 ;  /* 0x0000000121077819 */ /* 0x040fe2000001020a */
[----:B------:R-:W-:-:S03]  /*aa80*/  IMAD.SHL.U32 R33, R33, 0x2, RZ ;  /* 0x0000000221217824 */ /* 0x000fc600078e00ff */
[----:B------:R-:W-:Y:S02]  /*aa90*/  LOP3.LUT R30, R7, R30, R45, 0xe0, !PT ;  /* 0x0000001e071e7212 */ /* 0x000fe400078ee02d */
[----:B------:R-:W-:Y:S01]  /*aaa0*/  LOP3.LUT R33, R33, R11, R44, 0xe0, !PT ;  /* 0x0000000b21217212 */ /* 0x000fe200078ee02c */
[----:B------:R-:W-:Y:S01]  /*aab0*/  IMAD.SHL.U32 R11, R32, 0x2, RZ ;  /* 0x00000002200b7824 */ /* 0x000fe200078e00ff */
[----:B------:R-:W-:Y:S02]  /*aac0*/  LOP3.LUT R30, R30, R31, RZ, 0xc0, !PT ;  /* 0x0000001f1e1e7212 */ /* 0x000fe400078ec0ff */
[----:B------:R-:W-:Y:S01]  /*aad0*/  LOP3.LUT R33, R33, R12, RZ, 0xc0, !PT ;  /* 0x0000000c21217212 */ /* 0x000fe200078ec0ff */
[----:B------:R-:W-:Y:S01]  /*aae0*/  IMAD.SHL.U32 R12, R20, 0x2, RZ ;  /* 0x00000002140c7824 */ /* 0x000fe200078e00ff */
[----:B------:R-:W-:Y:S02]  /*aaf0*/  LOP3.LUT R10, R15, R30, RZ, 0xc0, !PT ;  /* 0x0000001e0f0a7212 */ /* 0x000fe400078ec0ff */
        /* <DEDUP_REMOVED lines=22> */
[----:B------:R-:W-:Y:S02]  /*ac60*/  LOP3.LUT R27, R27, R11, R44, 0xe0, !PT ;  /* 0x0000000b1b1b7212 */ /* 0x000fe400078ee02c */
[----:B------:R-:W-:Y:S02]  /*ac70*/  LOP3.LUT R24, R24, R19, RZ, 0xc0, !PT ;  /* 0x0000001318187212 */ /* 0x000fe400078ec0ff */
[----:B------:R-:W-:Y:S02]  /*ac80*/  LOP3.LUT R27, R27, R16, RZ, 0xc0, !PT ;  /* 0x000000101b1b7212 */ /* 0x000fe400078ec0ff */
[----:B------:R-:W-:Y:S02]  /*ac90*/  LOP3.LUT R10, R21, R24, RZ, 0xc0, !PT ;  /* 0x00000018150a7212 */ /* 0x000fe400078ec0ff */
[----:B------:R-:W-:-:S05]  /*aca0*/  LOP3.LUT R7, R18, R27, RZ, 0xc0, !PT ;  /* 0x0000001b12077212 */ /* 0x000fca00078ec0ff */
[C---:B------:R-:W-:Y:S01]  /*acb0*/  IMAD.SHL.U32 R11, R7.reuse, 0x2, RZ ;  /* 0x00000002070b7824 */ /* 0x040fe200078e00ff */
[----:B------:R-:W-:Y:S02]  /*acc0*/  SHF.L.U64.HI R7, R7, 0x1, R10 ;  /* 0x0000000107077819 */ /* 0x000fe4000001020a */
[----:B------:R-:W-:Y:S02]  /*acd0*/  SHF.L.U64.HI R10, R20, 0x1, R23 ;  /* 0x00000001140a7819 */ /* 0x000fe40000010217 */
[----:B------:R-:W-:Y:S02]  /*ace0*/  LOP3.LUT R11, R11, R12, R44, 0xe0, !PT ;  /* 0x0000000c0b0b7212 */ /* 0x000fe400078ee02c */
[----:B------:R-:W-:Y:S02]  /*acf0*/  LOP3.LUT R10, R7, R10, R45, 0xe0, !PT ;  /* 0x0000000a070a7212 */ /* 0x000fe400078ee02d */
[----:B------:R-:W-:Y:S02]  /*ad00*/  LOP3.LUT R11, R11, R18, RZ, 0xc0, !PT ;  /* 0x000000120b0b7212 */ /* 0x000fe400078ec0ff */
[----:B------:R-:W-:-:S02]  /*ad10*/  LOP3.LUT R10, R10, R21, RZ, 0xc0, !PT ;  /* 0x000000150a0a7212 */ /* 0x000fc400078ec0ff */
        /* <DEDUP_REMOVED lines=44> */
.L_x_41:
[----:B------:R-:W-:Y:S05]  /*afe0*/  BSYNC.RECONVERGENT B0 ;  /* 0x0000000000007941 */ /* 0x000fea0003800200 */
.L_x_40:
[----:B------:R-:W-:-:S05]  /*aff0*/  VIADD R14, R2, 0x2 ;  /* 0x00000002020e7836 */ /* 0x000fca0000000000 */
[----:B------:R-:W-:-:S13]  /*b000*/  ISETP.NE.AND P0, PT, R14, 0x100, PT ;  /* 0x000001000e00780c */ /* 0x000fda0003f05270 */
[----:B------:R-:W-:Y:S05]  /*b010*/  @!P0 BRA `(.L_x_9) ;  /* 0x0000007c00308947 */ /* 0x000fea0003800000 */
[----:B------:R-:W1:Y:S01]  /*b020*/  LDCU UR5, c[0x3][0x58] ;  /* 0x00c00b00ff0577ac */ /* 0x000e620008000800 */
[----:B------:R-:W2:Y:S01]  /*b030*/  LDCU UR10, c[0x3][0x8] ;  /* 0x00c00100ff0a77ac */ /* 0x000ea20008000800 */
[----:B------:R-:W3:Y:S02]  /*b040*/  LDCU.64 UR8, c[0x3][0x50] ;  /* 0x00c00a00ff0877ac */ /* 0x000ee40008000a00 */
.L_x_74:
[----:B0-----:R-:W4:Y:S01]  /*b050*/  LDC.64 R12, c[0x3][RZ] ;  /* 0x00c00000ff0c7b82 */ /* 0x001f220000000a00 */
[----:B0-----:R-:W-:-:S04]  /*b060*/  IMAD R17, R14, 0x80, R6 ;  /* 0x000000800e117824 */ /* 0x001fc800078e0206 */
[----:B----4-:R-:W-:-:S05]  /*b070*/  IMAD.WIDE.U32 R16, R17, 0x4, R12 ;  /* 0x0000000411107825 */ /* 0x010fca00078e000c */
[----:B------:R-:W4:Y:S01]  /*b080*/  LDG.E R8, desc[UR6][R16.64] ;  /* 0x0000000610087981 */ /* 0x000f22000c1e1900 */
[C---:B------:R-:W-:Y:S01]  /*b090*/  IMAD.SHL.U32 R19, R37.reuse, 0x2, RZ ;  /* 0x0000000225137824 */ /* 0x040fe200078e00ff */
[----:B------:R-:W-:Y:S01]  /*b0a0*/  SHF.L.U64.HI R7, R37, 0x1, R38 ;  /* 0x0000000125077819 */ /* 0x000fe20000010226 */
[----:B------:R-:W-:Y:S01]  /*b0b0*/  IMAD.SHL.U32 R20, R35, 0x2, RZ ;  /* 0x0000000223147824 */ /* 0x000fe200078e00ff */
[----:B------:R-:W-:Y:S01]  /*b0c0*/  SHF.L.U64.HI R42, R23, 0x1, R42 ;  /* 0x00000001172a7819 */ /* 0x000fe2000001022a */
[----:B------:R-:W-:Y:S01]  /*b0d0*/  IMAD.SHL.U32 R22, R9, 0x2, RZ ;  /* 0x0000000209167824 */ /* 0x000fe200078e00ff */
[----:B------:R-:W-:Y:S01]  /*b0e0*/  BSSY.RECONVERGENT B0, `(.L_x_42) ;  /* 0x0000076000007945 */ /* 0x000fe20003800200 */
[----:B------:R-:W-:Y:S02]  /*b0f0*/  IMAD.SHL.U32 R32, R33, 0x2, RZ ;  /* 0x0000000221207824 */ /* 0x000fe400078e00ff */
[----:B----4-:R-:W-:-:S05]  /*b100*/  IMAD.SHL.U32 R2, R8, 0x8, RZ ;  /* 0x0000000808027824 */ /* 0x010fca00078e00ff */
[----:B------:R-:W-:-:S06]  /*b110*/  LOP3.LUT R12, R2, 0x18, RZ, 0xc0, !PT ;  /* 0x00000018020c7812 */ /* 0x000fcc00078ec0ff */
[----:B------:R-:W0:Y:S02]  /*b120*/  LDC.64 R12, c[0x3][R12+0x28] ;  /* 0x00c00a000c0c7b82 */ /* 0x000e240000000a00 */
[----:B0-----:R-:W-:Y:S02]  /*b130*/  LOP3.LUT R2, R19, R12, RZ, 0xfc, !PT ;  /* 0x0000000c13027212 */ /* 0x001fe400078efcff */
        /* <DEDUP_REMOVED lines=11> */
[----:B------:R-:W-:Y:S02]  /*b1f0*/  LOP3.LUT R18, R36, R17, RZ, 0xc0, !PT ;  /* 0x0000001124127212 */ /* 0x000fe400078ec0ff */
[----:B------:R-:W-:Y:S02]  /*b200*/  SHF.L.U64.HI R20, R9, 0x1, R34 ;  /* 0x0000000109147819 */ /* 0x000fe40000010222 */
[C---:B------:R-:W-:Y:S01]  /*b210*/  SHF.L.U64.HI R25, R19.reuse, 0x1, R18 ;  /* 0x0000000113197819 */ /* 0x040fe20000010212 */
[----:B------:R-:W-:-:S05]  /*b220*/  IMAD.SHL.U32 R19, R19, 0x2, RZ ;  /* 0x0000000213137824 */ /* 0x000fca00078e00ff */
        /* <DEDUP_REMOVED lines=60> */
[----:B------:R-:W-:Y:S01]  /*b5f0*/  LOP3.LUT R31, R33, R32, R13, 0xe0, !PT ;  /* 0x00000020211f7212 */ /* 0x000fe200078ee00d */
[----:B------:R-:W-:Y:S01]  /*b600*/  IMAD.SHL.U32 R32, R23, 0x2, RZ ;  /* 0x0000000217207824 */ /* 0x000fe200078e00ff */
        /* <DEDUP_REMOVED lines=10> */
[----:B---3--:R-:W-:-:S04]  /*b6b0*/  LOP3.LUT P0, RZ, R21, UR8, RZ, 0xc0, !PT ;  /* 0x0000000815ff7c12 */ /* 0x008fc8000f80c0ff */
[----:B------:R-:W-:-:S13]  /*b6c0*/  LOP3.LUT P0, RZ, R40, UR9, RZ, 0xc0, P0 ;  /* 0x0000000928ff7c12 */ /* 0x000fda000800c0ff */
[----:B------:R-:W-:Y:S05]  /*b6d0*/  @P0 BRA `(.L_x_43) ;  /* 0x0000000000580947 */ /* 0x000fea0003800000 */
[----:B------:R-:W0:Y:S02]  /*b6e0*/  LDC.64 R12, c[0x4][RZ] ;  /* 0x01000000ff0c7b82 */ /* 0x000e240000000a00 */
[----:B0-----:R-:W1:Y:S02]  /*b6f0*/  LDG.E.STRONG.SYS R10, desc[UR6][R12.64] ;  /* 0x000000060c0a7981 */ /* 0x001e64000c1f5900 */
[----:B-1----:R-:W-:-:S13]  /*b700*/  ISETP.GE.U32.AND P0, PT, R10, UR5, PT ;  /* 0x000000050a007c0c */ /* 0x002fda000bf06070 */
[----:B------:R-:W-:Y:S05]  /*b710*/  @P0 BRA `(.L_x_43) ;  /* 0x0000000000480947 */ /* 0x000fea0003800000 */
[----:B------:R-:W-:-:S04]  /*b720*/  IMAD.IADD R10, R5, 0x1, R14 ;  /* 0x00000001050a7824 */ /* 0x000fc800078e020e */
[----:B------:R-:W-:-:S05]  /*b730*/  IMAD.SHL.U32 R35, R10, 0x10, RZ ;  /* 0x000000100a237824 */ /* 0x000fca00078e00ff */
[----:B--2---:R-:W-:-:S13]  /*b740*/  ISETP.GT.U32.AND P0, PT, R35, UR10, PT ;  /* 0x0000000a23007c0c */ /* 0x004fda000bf04070 */
        /* <DEDUP_REMOVED lines=15> */
.L_x_43:
[----:B-12---:R-:W-:Y:S05]  /*b840*/  BSYNC.RECONVERGENT B0 ;  /* 0x0000000000007941 */ /* 0x006fea0003800200 */
.L_x_42:
        /* <DEDUP_REMOVED lines=101> */
[----:B------:R-:W0:Y:S02]  /*bea0*/  LDC.64 R32, c[0x4][RZ] ;  /* 0x01000000ff207b82 */ /* 0x000e240000000a00 */
[----:B0-----:R-:W2:Y:S02]  /*beb0*/  LDG.E.STRONG.SYS R10, desc[UR6][R32.64] ;  /* 0x00000006200a7981 */ /* 0x001ea4000c1f5900 */
[----:B--2---:R-:W-:-:S13]  /*bec0*/  ISETP.GE.U32.AND P0, PT, R10, UR5, PT ;  /* 0x000000050a007c0c */ /* 0x004fda000bf06070 */
[----:B------:R-:W-:Y:S05]  /*bed0*/  @P0 BRA `(.L_x_45) ;  /* 0x00000000004c0947 */ /* 0x000fea0003800000 */
[----:B------:R-:W-:-:S04]  /*bee0*/  IMAD.IADD R10, R5, 0x1, R14 ;  /* 0x00000001050a7824 */ /* 0x000fc800078e020e */
[----:B------:R-:W-:-:S05]  /*bef0*/  IMAD.SHL.U32 R21, R10, 0x10, RZ ;  /* 0x000000100a157824 */ /* 0x000fca00078e00ff */
[----:B------:R-:W-:-:S13]  /*bf00*/  ISETP.GE.U32.AND P0, PT, R21, UR10, PT ;  /* 0x0000000a15007c0c */ /* 0x000fda000bf06070 */
        /* <DEDUP_REMOVED lines=16> */
.L_x_45:
[----:B------:R-:W-:Y:S05]  /*c010*/  BSYNC.RECONVERGENT B0 ;  /* 0x0000000000007941 */ /* 0x000fea0003800200 */
.L_x_44:
        /* <DEDUP_REMOVED lines=105> */
[----:B------:R-:W-:-:S05]  /*c6b0*/  IMAD.IADD R37, R5, 0x1, R14 ;  /* 0x0000000105257824 */ /* 0x000fca00078e020e */
[----:B------:R-:W-:-:S04]  /*c6c0*/  LEA R37, R37, 0x2, 0x4 ;  /* 0x0000000225257811 */ /* 0x000fc800078e20ff */
        /* <DEDUP_REMOVED lines=10> */
[----:B0-----:R-:W-:-:S04]  /*c770*/  LOP3.LUT R35, R35, UR4, RZ, 0xc0, !PT ;  /* 0x0000000423237c12 */ /* 0x001fc8000f8ec0ff */
[----:B------:R-:W0:Y:S01]  /*c780*/  POPC R36, R35 ;  /* 0x0000002300247309 */ /* 0x000e220000000000 */
[----:B---3--:R-:W0:Y:S02]  /*c790*/  SHFL.IDX PT, R31, R33, R24, 0x1f ;  /* 0x00001f18211f7589 */ /* 0x008e2400000e0000 */
[----:B0-----:R-:W-:-:S04]  /*c7a0*/  IMAD.IADD R31, R31, 0x1, R36 ;  /* 0x000000011f1f7824 */ /* 0x001fc800078e0224 */
[----:B--2---:R-:W-:-:S05]  /*c7b0*/  IMAD.WIDE.U32 R10, R31, 0x4, R10 ;  /* 0x000000041f0a7825 */ /* 0x004fca00078e000a */
[----:B------:R0:W-:Y:S02]  /*c7c0*/  STG.E desc[UR6][R10.64], R37 ;  /* 0x000000250a007986 */ /* 0x0001e4000c101906 */
.L_x_47:
[----:B------:R-:W-:Y:S05]  /*c7d0*/  BSYNC.RECONVERGENT B0 ;  /* 0x0000000000007941 */ /* 0x000fea0003800200 */
.L_x_46:
        /* <DEDUP_REMOVED lines=123> */
.L_x_49:
[----:B------:R-:W-:Y:S05]  /*cf90*/  BSYNC.RECONVERGENT B0 ;  /* 0x0000000000007941 */ /* 0x000fea0003800200 */
.L_x_48:
        /* <DEDUP_REMOVED lines=123> */
.L_x_51:
[----:B------:R-:W-:Y:S05]  /*d750*/  BSYNC.RECONVERGENT B0 ;  /* 0x0000000000007941 */ /* 0x000fea0003800200 */
.L_x_50:
        /* <DEDUP_REMOVED lines=117> */
[----:B0-----:R-:W-:-:S04]  /*deb0*/  LOP3.LUT R33, R33, UR4, RZ, 0xc0, !PT ;  /* 0x0000000421217c12 */ /* 0x001fc8000f8ec0ff */
[----:B------:R-:W0:Y:S01]  /*dec0*/  POPC R36, R33 ;  /* 0x0000002100247309 */ /* 0x000e220000000000 */
[----:B--2---:R-:W0:Y:S02]  /*ded0*/  SHFL.IDX PT, R9, R17, R22, 0x1f ;  /* 0x00001f1611097589 */ /* 0x004e2400000e0000 */
[----:B0-----:R-:W-:-:S04]  /*dee0*/  IMAD.IADD R9, R9, 0x1, R36 ;  /* 0x0000000109097824 */ /* 0x001fc800078e0224 */
[----:B-1----:R-:W-:-:S05]  /*def0*/  IMAD.WIDE.U32 R10, R9, 0x4, R10 ;  /* 0x00000004090a7825 */ /* 0x002fca00078e000a */
[----:B------:R0:W-:Y:S02]  /*df00*/  STG.E desc[UR6][R10.64], R37 ;  /* 0x000000250a007986 */ /* 0x0001e4000c101906 */
.L_x_53:
[----:B------:R-:W-:Y:S05]  /*df10*/  BSYNC.RECONVERGENT B0 ;  /* 0x0000000000007941 */ /* 0x000fea0003800200 */
.L_x_52:
        /* <DEDUP_REMOVED lines=123> */
.L_x_55:
[----:B------:R-:W-:Y:S05]  /*e6d0*/  BSYNC.RECONVERGENT B0 ;  /* 0x0000000000007941 */ /* 0x000fea0003800200 */
.L_x_54:
[----:B------:R-:W-:Y:S01]  /*e6e0*/  SHF.R.U32.HI R2, RZ, 0xb, R8 ;  /* 0x0000000bff027819 */ /* 0x000fe20000011608 */
[C---:B------:R-:W-:Y:S01]  /*e6f0*/  IMAD.SHL.U32 R19, R22.reuse, 0x2, RZ ;  /* 0x0000000216137824 */ /* 0x040fe200078e00ff */
[----:B------:R-:W-:Y:S01]  /*e700*/  SHF.L.U64.HI R31, R22, 0x1, R9 ;  /* 0x00000001161f7819 */ /* 0x000fe20000010209 */
[----:B------:R-:W-:Y:S01]  /*e710*/  IMAD.SHL.U32 R35, R34, 0x2, RZ ;  /* 0x0000000222237824 */ /* 0x000fe200078e00ff */
[----:B0-----:R-:W-:Y:S01]  /*e720*/  LOP3.LUT R10, R2, 0x18, RZ, 0xc0, !PT ;  /* 0x00000018020a7812 */ /* 0x001fe200078ec0ff */
        /* <DEDUP_REMOVED lines=118> */
.L_x_57:
[----:B------:R-:W-:Y:S05]  /*ee90*/  BSYNC.RECONVERGENT B0 ;  /* 0x0000000000007941 */ /* 0x000fea0003800200 */
.L_x_56:
        /* <DEDUP_REMOVED lines=123> */
.L_x_59:
[----:B------:R-:W-:Y:S05]  /*f650*/  BSYNC.RECONVERGENT B0 ;  /* 0x0000000000007941 */ /* 0x000fea0003800200 */
.L_x_58:
        /* <DEDUP_REMOVED lines=123> */
.L_x_61:
[----:B------:R-:W-:Y:S05]  /*fe10*/  BSYNC.RECONVERGENT B0 ;  /* 0x0000000000007941 */ /* 0x000fea0003800200 */
.L_x_60:
        /* <DEDUP_REMOVED lines=123> */
.L_x_63:
[----:B------:R-:W-:Y:S05]  /*105d0*/  BSYNC.RECONVERGENT B0 ;  /* 0x0000000000007941 */ /* 0x000fea0003800200 */
.L_x_62:
        /* <DEDUP_REMOVED lines=123> */
.L_x_65:
[----:B------:R-:W-:Y:S05]  /*10d90*/  BSYNC.RECONVERGENT B0 ;  /* 0x0000000000007941 */ /* 0x000fea0003800200 */
.L_x_64:
        /* <DEDUP_REMOVED lines=123> */
.L_x_67:
[----:B------:R-:W-:Y:S05]  /*11550*/  BSYNC.RECONVERGENT B0 ;  /* 0x0000000000007941 */ /* 0x000fea0003800200 */
.L_x_66:
        /* <DEDUP_REMOVED lines=123> */
.L_x_69:
[----:B------:R-:W-:Y:S05]  /*11d10*/  BSYNC.RECONVERGENT B0 ;  /* 0x0000000000007941 */ /* 0x000fea0003800200 */
.L_x_68:
[----:B------:R-:W-:Y:S01]  /*11d20*/  SHF.R.U32.HI R2, RZ, 0x19, R8 ;  /* 0x00000019ff027819 */ /* 0x000fe20000011608 */
[C---:B------:R-:W-:Y:S01]  /*11d30*/  IMAD.SHL.U32 R9, R27.reuse, 0x2, RZ ;  /* 0x000000021b097824 */ /* 0x040fe200078e00ff */
[----:B0-----:R-:W-:Y:S01]  /*11d40*/  SHF.L.U64.HI R11, R27, 0x1, R18 ;  /* 0x000000011b0b7819 */ /* 0x001fe20000010212 */
[----:B------:R-:W-:Y:S01]  /*11d50*/  IMAD.SHL.U32 R10, R31, 0x2, RZ ;  /* 0x000000021f0a7824 */ /* 0x000fe200078e00ff */
[----:B------:R-:W-:Y:S01]  /*11d60*/  LOP3.LUT R38, R2, 0x18, RZ, 0xc0, !PT ;  /* 0x0000001802267812 */ /* 0x000fe200078ec0ff */
[----:B------:R-:W-:Y:S01]  /*11d70*/  IMAD.SHL.U32 R40, R23, 0x2, RZ ;  /* 0x0000000217287824 */ /* 0x000fe200078e00ff */
[----:B------:R-:W-:Y:S01]  /*11d80*/  SHF.L.U64.HI R19, R31, 0x1, R20 ;  /* 0x000000011f137819 */ /* 0x000fe20000010214 */
[----:B------:R-:W-:Y:S01]  /*11d90*/  BSSY.RECONVERGENT B0, `(.L_x_70) ;  /* 0x0000074000007945 */ /* 0x000fe20003800200 */
        /* <DEDUP_REMOVED lines=65> */
[----:B------:R-:W-:Y:S02]  /*121b0*/  SHF.L.U64.HI R29, R29, 0x1, R24 ;  /* 0x000000011d1d7819 */ /* 0x000fe40000010218 */
[----:B------:R-:W-:Y:S02]  /*121c0*/  SHF.L.U64.HI R24, R25, 0x1, R16 ;  /* 0x0000000119187819 */ /* 0x000fe40000010210 */
[----:B------:R-:W-:Y:S02]  /*121d0*/  LOP3.LUT R32, R27, R32, R38, 0xe0, !PT ;  /* 0x000000201b207212 */ /* 0x000fe400078ee026 */
[----:B------:R-:W-:Y:S01]  /*121e0*/  LOP3.LUT R27, R29, R24, R39, 0xe0, !PT ;  /* 0x000000181d1b7212 */ /* 0x000fe200078ee027 */
[----:B------:R-:W-:Y:S01]  /*121f0*/  IMAD.SHL.U32 R24, R7, 0x2, RZ ;  /* 0x0000000207187824 */ /* 0x000fe200078e00ff */
        /* <DEDUP_REMOVED lines=45> */
.L_x_71:
[----:B------:R-:W-:Y:S05]  /*124d0*/  BSYNC.RECONVERGENT B0 ;  /* 0x0000000000007941 */ /* 0x000fea0003800200 */
.L_x_70:
[----:B------:R-:W-:Y:S01]  /*124e0*/  SHF.R.U32.HI R8, RZ, 0x1e, R8 ;  /* 0x0000001eff087819 */ /* 0x000fe20000011608 */
[----:B------:R-:W-:Y:S01]  /*124f0*/  UMOV UR4, 0x28 ;  /* 0x0000002800047882 */ /* 0x000fe20000000000 */
[C---:B------:R-:W-:Y:S01]  /*12500*/  IMAD.SHL.U32 R37, R34.reuse, 0x2, RZ ;  /* 0x0000000222257824 */ /* 0x040fe200078e00ff */
[----:B0-----:R-:W-:Y:S01]  /*12510*/  SHF.L.U64.HI R27, R34, 0x1, R9 ;  /* 0x00000001221b7819 */ /* 0x001fe20000010209 */
[----:B------:R-:W-:Y:S01]  /*12520*/  IMAD.SHL.U32 R26, R2, 0x2, RZ ;  /* 0x00000002021a7824 */ /* 0x000fe200078e00ff */
[----:B------:R-:W-:Y:S01]  /*12530*/  LEA R8, R8, UR4, 0x3 ;  /* 0x0000000408087c11 */ /* 0x000fe2000f8e18ff */
[----:B------:R-:W-:Y:S01]  /*12540*/  BSSY.RECONVERGENT B0, `(.L_x_72) ;  /* 0x0000076000007945 */ /* 0x000fe20003800200 */
[----:B------:R-:W-:Y:S02]  /*12550*/  SHF.L.U64.HI R36, R2, 0x1, R11 ;  /* 0x0000000102247819 */ /* 0x000fe4000001020b */
[----:B------:R0:W1:Y:S01]  /*12560*/  LDC.64 R42, c[0x3][R8] ;  /* 0x00c00000082a7b82 */ /* 0x0000620000000a00 */
[----:B------:R-:W-:-:S02]  /*12570*/  SHF.L.U64.HI R30, R18, 0x1, R15 ;  /* 0x00000001121e7819 */ /* 0x000fc4000001020f */
[----:B------:R-:W-:Y:S02]  /*12580*/  SHF.L.U64.HI R28, R20, 0x1, R17 ;  /* 0x00000001141c7819 */ /* 0x000fe40000010211 */
[----:B------:R-:W-:Y:S01]  /*12590*/  SHF.L.U64.HI R16, R7, 0x1, R16 ;  /* 0x0000000107107819 */ /* 0x000fe20000010210 */
[----:B0-----:R-:W-:Y:S01]  /*125a0*/  IMAD.SHL.U32 R8, R18, 0x2, RZ ;  /* 0x0000000212087824 */ /* 0x001fe200078e00ff */
[----:B-1----:R-:W-:Y:S02]  /*125b0*/  LOP3.LUT R37, R37, R42, RZ, 0xfc, !PT ;  /* 0x0000002a25257212 */ /* 0x002fe400078efcff */
        /* <DEDUP_REMOVED lines=15> */
[----:B------:R-:W-:Y:S02]  /*126b0*/  SHF.L.U64.HI R24, R40, 0x1, R21 ;  /* 0x0000000128187819 */ /* 0x000fe40000010215 */
[----:B------:R-:W-:Y:S02]  /*126c0*/  LOP3.LUT R34, R27, R34, R43, 0xe0, !PT ;  /* 0x000000221b227212 */ /* 0x000fe400078ee02b */
[----:B------:R-:W-:Y:S02]  /*126d0*/  LOP3.LUT R9, R9, R26, R42, 0xe0, !PT ;  /* 0x0000001a09097212 */ /* 0x000fe400078ee02a */
[----:B------:R-:W-:-:S02]  /*126e0*/  LOP3.LUT R34, R34, R11, RZ, 0xc0, !PT ;  /* 0x0000000b22227212 */ /* 0x000fc400078ec0ff */
[----:B------:R-:W-:Y:S02]  /*126f0*/  LOP3.LUT R9, R9, R2, RZ, 0xc0, !PT ;  /* 0x0000000209097212 */ /* 0x000fe400078ec0ff */
[----:B------:R-:W-:Y:S02]  /*12700*/  LOP3.LUT R2, R13, R34, RZ, 0xc0, !PT ;  /* 0x000000220d027212 */ /* 0x000fe400078ec0ff */
[----:B------:R-:W-:Y:S02]  /*12710*/  LOP3.LUT R33, R10, R9, RZ, 0xc0, !PT ;  /* 0x000000090a217212 */ /* 0x000fe400078ec0ff */
[----:B------:R-:W-:Y:S02]  /*12720*/  SHF.L.U64.HI R26, R22, 0x1, R19 ;  /* 0x00000001161a7819 */ /* 0x000fe40000010213 */
        /* <DEDUP_REMOVED lines=36> */
[----:B------:R-:W-:-:S05]  /*12970*/  LOP3.LUT R13, R40, R27, RZ, 0xc0, !PT ;  /* 0x0000001b280d7212 */ /* 0x000fca00078ec0ff */
        /* <DEDUP_REMOVED lines=50> */
.L_x_73:
[----:B------:R-:W-:Y:S05]  /*12ca0*/  BSYNC.RECONVERGENT B0 ;  /* 0x0000000000007941 */ /* 0x000fea0003800200 */
.L_x_72:
[----:B------:R-:W-:-:S05]  /*12cb0*/  VIADD R14, R14, 0x1 ;  /* 0x000000010e0e7836 */ /* 0x000fca0000000000 */
[----:B------:R-:W-:-:S13]  /*12cc0*/  ISETP.NE.AND P0, PT, R14, 0x100, PT ;  /* 0x000001000e00780c */ /* 0x000fda0003f05270 */
[----:B------:R-:W-:Y:S05]  /*12cd0*/  @P0 BRA `(.L_x_74) ;  /* 0xffffff8000dc0947 */ /* 0x000fea000383ffff */
.L_x_9:
[----:B------:R-:W1:Y:S01]  /*12ce0*/  LDCU UR5, c[0x3][0x10] ;  /* 0x00c00200ff0577ac */ /* 0x000e620008000800 */
[----:B------:R-:W-:Y:S01]  /*12cf0*/  IMAD.MOV.U32 R5, RZ, RZ, RZ ;  /* 0x000000ffff057224 */ /* 0x000fe200078e00ff */
[----:B-1----:R-:W-:-:S09]  /*12d00*/  UISETP.NE.AND UP0, UPT, UR5, 0x1, UPT ;  /* 0x000000010500788c */ /* 0x002fd2000bf05270 */
[----:B------:R-:W-:Y:S05]  /*12d10*/  BRA.U !UP0, `(.L_x_75) ;  /* 0x0000000908bc7547 */ /* 0x000fea000b800000 */
[----:B------:R-:W1:Y:S01]  /*12d20*/  LDCU UR4, c[0x0][0x360] ;  /* 0x00006c00ff0477ac */ /* 0x000e620008000800 */
[----:B------:R-:W-:Y:S01]  /*12d30*/  IMAD.MOV.U32 R6, RZ, RZ, RZ ;  /* 0x000000ffff067224 */ /* 0x000fe200078e00ff */
[----:B------:R-:W-:-:S06]  /*12d40*/  UIADD3 UR5, UPT, UPT, UR5, -0x1, URZ ;  /* 0xffffffff05057890 */ /* 0x000fcc000fffe0ff */
[----:B------:R-:W-:Y:S01]  /*12d50*/  IMAD.U32 R5, RZ, RZ, UR5 ;  /* 0x00000005ff057e24 */ /* 0x000fe2000f8e00ff */
[----:B-1----:R-:W-:-:S06]  /*12d60*/  UIADD3 UR4, UPT, UPT, UR4, -0x1, URZ ;  /* 0xffffffff04047890 */ /* 0x002fcc000fffe0ff */
[----:B------:R-:W-:-:S13]  /*12d70*/  ISETP.NE.AND P1, PT, R3, UR4, PT ;  /* 0x0000000403007c0c */ /* 0x000fda000bf25270 */
.L_x_79:
[----:B0-----:R-:W0:Y:S01]  /*12d80*/  @!P1 LDC.64 R12, c[0x3][RZ] ;  /* 0x00c00000ff0c9b82 */ /* 0x001e220000000a00 */
[----:B------:R-:W-:Y:S01]  /*12d90*/  @!P1 IMAD R2, R6, 0x80, R4 ;  /* 0x0000008006029824 */ /* 0x000fe200078e0204 */
[----:B------:R-:W1:Y:S01]  /*12da0*/  @P1 S2R R17, SR_CgaCtaId ;  /* 0x0000000000111919 */ /* 0x000e620000008800 */
[----:B------:R-:W2:Y:S02]  /*12db0*/  LDCU UR9, c[0x3][0x58] ;  /* 0x00c00b00ff0977ac */ /* 0x000ea40008000800 */
[----:B------:R-:W-:Y:S01]  /*12dc0*/  @!P1 VIADD R7, R2, 0x8000 ;  /* 0x0000800002079836 */ /* 0x000fe20000000000 */
[----:B------:R-:W3:Y:S01]  /*12dd0*/  LDCU UR12, c[0x3][0x8] ;  /* 0x00c00100ff0c77ac */ /* 0x000ee20008000800 */
[----:B------:R-:W4:Y:S02]  /*12de0*/  LDCU.64 UR10, c[0x3][0x50] ;  /* 0x00c00a00ff0a77ac */ /* 0x000f240008000a00 */
[----:B0-----:R-:W-:-:S05]  /*12df0*/  @!P1 IMAD.WIDE.U32 R12, R7, 0x4, R12 ;  /* 0x00000004070c9825 */ /* 0x001fca00078e000c */
[----:B------:R0:W5:Y:S01]  /*12e00*/  @!P1 LDG.E R7, desc[UR6][R12.64] ;  /* 0x000000060c079981 */ /* 0x000162000c1e1900 */
[----:B------:R-:W-:Y:S01]  /*12e10*/  @P1 MOV R2, 0x400 ;  /* 0x0000040000021802 */ /* 0x000fe20000000f00 */
[----:B------:R-:W-:Y:S01]  /*12e20*/  UMOV UR5, 0x1000 ;  /* 0x0000100000057882 */ /* 0x000fe20000000000 */
[----:B------:R-:W-:Y:S02]  /*12e30*/  UMOV UR4, URZ ;  /* 0x000000ff00047c82 */ /* 0x000fe40008000000 */
[----:B-1----:R-:W-:-:S05]  /*12e40*/  @P1 LEA R2, R17, R2, 0x18 ;  /* 0x0000000211021211 */ /* 0x002fca00078ec0ff */
[----:B------:R-:W-:-:S04]  /*12e50*/  @P1 IMAD R17, R3, 0x4, R2 ;  /* 0x0000000403111824 */ /* 0x000fc800078e0202 */
[----:B------:R-:W-:Y:S02]  /*12e60*/  @P1 IMAD R8, R6, 0x200, R17 ;  /* 0x0000020006081824 */ /* 0x000fe400078e0211 */
[----:B------:R-:W-:-:S04]  /*12e70*/  IMAD R17, R0, 0x80, R3 ;  /* 0x0000008000117824 */ /* 0x000fc800078e0203 */
[----:B------:R-:W-:-:S04]  /*12e80*/  IMAD R17, R17, 0x100, R6 ;  /* 0x0000010011117824 */ /* 0x000fc800078e0206 */
[----:B------:R-:W-:Y:S01]  /*12e90*/  IMAD.SHL.U32 R2, R17, 0x10, RZ ;  /* 0x0000001011027824 */ /* 0x000fe200078e00ff */
[----:B--234-:R0:W1:Y:S06]  /*12ea0*/  @P1 LDS R7, [R8+0x4] ;  /* 0x0000040008071984 */ /* 0x01c06c0000000800 */
.L_x_78:
[----:B01---5:R-:W-:Y:S01]  /*12eb0*/  SHF.R.U32.HI R8, RZ, UR4, R7 ;  /* 0x00000004ff087c19 */ /* 0x023fe20008011607 */
[C---:B------:R-:W-:Y:S01]  /*12ec0*/  IMAD.SHL.U32 R17, R37.reuse, 0x2, RZ ;  /* 0x0000000225117824 */ /* 0x040fe200078e00ff */
[----:B------:R-:W-:Y:S01]  /*12ed0*/  SHF.L.U64.HI R13, R37, 0x1, R38 ;  /* 0x00000001250d7819 */ /* 0x000fe20000010226 */
[C---:B------:R-:W-:Y:S01]  /*12ee0*/  IMAD.SHL.U32 R16, R35.reuse, 0x2, RZ ;  /* 0x0000000223107824 */ /* 0x040fe200078e00ff */
[----:B------:R-:W-:Y:S01]  /*12ef0*/  SHF.L.U64.HI R14, R35, 0x1, R36 ;  /* 0x00000001230e7819 */ /* 0x000fe20000010224 */
[----:B------:R-:W-:Y:S01]  /*12f00*/  IMAD.SHL.U32 R8, R8, 0x8, RZ ;  /* 0x0000000808087824 */ /* 0x000fe200078e00ff */
[----:B------:R-:W-:Y:S01]  /*12f10*/  SHF.L.U64.HI R42, R23, 0x1, R42 ;  /* 0x00000001172a7819 */ /* 0x000fe2000001022a */
[----:B------:R-:W-:Y:S01]  /*12f20*/  IMAD.SHL.U32 R18, R9, 0x2, RZ ;  /* 0x0000000209127824 */ /* 0x000fe200078e00ff */
[----:B------:R-:W-:Y:S01]  /*12f30*/  UIADD3 UR5, UPT, UPT, UR5, 0x1, URZ ;  /* 0x0000000105057890 */ /* 0x000fe2000fffe0ff */
[----:B------:R-:W-:Y:S01]  /*12f40*/  IMAD.SHL.U32 R20, R33, 0x2, RZ ;  /* 0x0000000221147824 */ /* 0x000fe200078e00ff */
[----:B------:R-:W-:Y:S01]  /*12f50*/  LOP3.LUT R46, R8, 0x18, RZ, 0xc0, !PT ;  /* 0x00000018082e7812 */ /* 0x000fe200078ec0ff */
[----:B------:R-:W-:Y:S01]  /*12f60*/  IMAD.SHL.U32 R22, R29, 0x2, RZ ;  /* 0x000000021d167824 */ /* 0x000fe200078e00ff */
[----:B------:R-:W-:Y:S01]  /*12f70*/  UISETP.NE.AND UP0, UPT, UR5, 0x1010, UPT ;  /* 0x000010100500788c */ /* 0x000fe2000bf05270 */
[----:B------:R-:W-:Y:S01]  /*12f80*/  IMAD.SHL.U32 R32, R11, 0x2, RZ ;  /* 0x000000020b207824 */ /* 0x000fe200078e00ff */
[----:B------:R-:W-:Y:S01]  /*12f90*/  BSSY.RECONVERGENT B0, `(.L_x_76) ;  /* 0x0000081000007945 */ /* 0x000fe20003800200 */
[----:B------:R-:W-:Y:S01]  /*12fa0*/  IMAD.SHL.U32 R44, R21, 0x2, RZ ;  /* 0x00000002152c7824 */ /* 0x000fe200078e00ff */
[----:B------:R-:W0:Y:S01]  /*12fb0*/  LDC.64 R46, c[0x3][R46+0x28] ;  /* 0x00c00a002e2e7b82 */ /* 0x000e220000000a00 */
[----:B------:R-:W-:Y:S01]  /*12fc0*/  IMAD.SHL.U32 R23, R23, 0x2, RZ ;  /* 0x0000000217177824 */ /* 0x000fe200078e00ff */
        /* <DEDUP_REMOVED lines=8> */
[----:B------:R-:W-:Y:S01]  /*13050*/  LOP3.LUT R12, R12, R37, RZ, 0xc0, !PT ;  /* 0x000000250c0c7212 */ /* 0x000fe200078ec0ff */
[----:B------:R-:W-:Y:S01]  /*13060*/  IMAD.MOV.U32 R37, RZ, RZ, R8 ;  /* 0x000000ffff257224 */ /* 0x000fe200078e0008 */
[----:B------:R-:W-:Y:S01]  /*13070*/  LOP3.LUT R17, R17, R38, RZ, 0xc0, !PT ;  /* 0x0000002611117212 */ /* 0x000fe200078ec0ff */
[----:B------:R-:W-:Y:S01]  /*13080*/  IMAD.MOV.U32 R38, RZ, RZ, R13 ;  /* 0x000000ffff267224 */ /* 0x000fe200078e000d */
[----:B------:R-:W-:Y:S02]  /*13090*/  LOP3.LUT R19, R35, R12, RZ, 0xc0, !PT ;  /* 0x0000000c23137212 */ /* 0x000fe400078ec0ff */
[----:B------:R-:W-:-:S02]  /*130a0*/  LOP3.LUT R14, R36, R17, RZ, 0xc0, !PT ;  /* 0x00000011240e7212 */ /* 0x000fc400078ec0ff */
[----:B------:R-:W-:Y:S02]  /*130b0*/  SHF.L.U64.HI R16, R9, 0x1, R34 ;  /* 0x0000000109107819 */ /* 0x000fe40000010222 */
        /* <DEDUP_REMOVED lines=23> */
[----:B------:R-:W-:Y:S02]  /*13230*/  LOP3.LUT R31, R31, R20, R47, 0xe0, !PT ;  /* 0x000000141f1f7212 */ /* 0x000fe400078ee02f */
[----:B------:R-:W-:Y:S02]  /*13240*/  LOP3.LUT R18, R9, R22, R46, 0xe0, !PT ;  /* 0x0000001609127212 */ /* 0x000fe400078ee02e */
[----:B------:R-:W-:Y:S01]  /*13250*/  LOP3.LUT R31, R31, R30, RZ, 0xc0, !PT ;  /* 0x0000001e1f1f7212 */ /* 0x000fe200078ec0ff */
[----:B------:R-:W-:Y:S01]  /*13260*/  IMAD.SHL.U32 R30, R15, 0x2, RZ ;  /* 0x000000020f1e7824 */ /* 0x000fe200078e00ff */
        /* <DEDUP_REMOVED lines=8> */
[----:B------:R-:W-:Y:S01]  /*132f0*/  LOP3.LUT R20, R9, R30, R46, 0xe0, !PT ;  /* 0x0000001e09147212 */ /* 0x000fe200078ee02e */
[----:B------:R-:W-:Y:S01]  /*13300*/  IMAD.MOV.U32 R30, RZ, RZ, R25 ;  /* 0x000000ffff1e7224 */ /* 0x000fe200078e0019 */
        /* <DEDUP_REMOVED lines=56> */
[----:B------:R-:W-:-:S05]  /*13690*/  VIADD R31, R2, 0x1000 ;  /* 0x00001000021f7836 */ /* 0x000fca0000000000 */
        /* <DEDUP_REMOVED lines=16> */
.L_x_77:
[----:B------:R-:W-:Y:S05]  /*137a0*/  BSYNC.RECONVERGENT B0 ;  /* 0x0000000000007941 */ /* 0x000fea0003800200 */
.L_x_76:
[----:B------:R-:W-:Y:S01]  /*137b0*/  VIADD R2, R2, 0x1 ;  /* 0x0000000102027836 */ /* 0x000fe20000000000 */
[----:B------:R-:W-:Y:S01]  /*137c0*/  UIADD3 UR4, UPT, UPT, UR4, 0x2, URZ ;  /* 0x0000000204047890 */ /* 0x000fe2000fffe0ff */
[----:B------:R-:W-:Y:S11]  /*137d0*/  BRA.U UP0, `(.L_x_78) ;  /* 0xfffffff500b47547 */ /* 0x000ff6000b83ffff */
[----:B------:R-:W-:-:S05]  /*137e0*/  VIADD R6, R6, 0x1 ;  /* 0x0000000106067836 */ /* 0x000fca0000000000 */
[----:B------:R-:W-:-:S13]  /*137f0*/  ISETP.NE.AND P0, PT, R6, R5, PT ;  /* 0x000000050600720c */ /* 0x000fda0003f05270 */
[----:B------:R-:W-:Y:S05]  /*13800*/  @P0 BRA `(.L_x_79) ;  /* 0xfffffff4005c0947 */ /* 0x000fea000383ffff */
.L_x_75:
[----:B------:R-:W1:Y:S01]  /*13810*/  LDCU UR4, c[0x0][0x360] ;  /* 0x00006c00ff0477ac */ /* 0x000e620008000800 */
[----:B------:R-:W-:Y:S01]  /*13820*/  BSSY.RECONVERGENT B0, `(.L_x_80) ;  /* 0x0000010000007945 */ /* 0x000fe20003800200 */
[----:B-1----:R-:W-:-:S06]  /*13830*/  UIADD3 UR4, UPT, UPT, UR4, -0x1, URZ ;  /* 0xffffffff04047890 */ /* 0x002fcc000fffe0ff */
[----:B------:R-:W-:-:S13]  /*13840*/  ISETP.NE.AND P0, PT, R3, UR4, PT ;  /* 0x0000000403007c0c */ /* 0x000fda000bf05270 */
[----:B------:R-:W-:Y:S05]  /*13850*/  @P0 BRA `(.L_x_81) ;  /* 0x0000000000180947 */ /* 0x000fea0003800000 */
[----:B------:R-:W1:Y:S01]  /*13860*/  LDC.64 R6, c[0x3][RZ] ;  /* 0x00c00000ff067b82 */ /* 0x000e620000000a00 */
[----:B------:R-:W-:-:S04]  /*13870*/  IMAD R4, R5, 0x80, R4 ;  /* 0x0000008005047824 */ /* 0x000fc800078e0204 */
[----:B0-----:R-:W-:-:S04]  /*13880*/  VIADD R13, R4, 0x8000 ;  /* 0x00008000040d7836 */ /* 0x001fc80000000000 */
[----:B-1----:R-:W-:-:S06]  /*13890*/  IMAD.WIDE.U32 R6, R13, 0x4, R6 ;  /* 0x000000040d067825 */ /* 0x002fcc00078e0006 */
[----:B------:R3:W5:Y:S01]  /*138a0*/  LDG.E R6, desc[UR6][R6.64] ;  /* 0x0000000606067981 */ /* 0x000762000c1e1900 */
[----:B------:R-:W-:Y:S05]  /*138b0*/  BRA `(.L_x_82) ;  /* 0x0000000000187947 */ /* 0x000fea0003800000 */
.L_x_81:
[----:B------:R-:W1:Y:S01]  /*138c0*/  S2R R7, SR_CgaCtaId ;  /* 0x0000000000077919 */ /* 0x000e620000008800 */
[----:B------:R-:W-:-:S04]  /*138d0*/  MOV R2, 0x400 ;  /* 0x0000040000027802 */ /* 0x000fc80000000f00 */
[----:B-1----:R-:W-:-:S05]  /*138e0*/  LEA R2, R7, R2, 0x18 ;  /* 0x0000000207027211 */ /* 0x002fca00078ec0ff */
[----:B------:R-:W-:-:S04]  /*138f0*/  IMAD R2, R5, 0x200, R2 ;  /* 0x0000020005027824 */ /* 0x000fc800078e0202 */
[----:B------:R-:W-:-:S05]  /*13900*/  IMAD R2, R3, 0x4, R2 ;  /* 0x0000000403027824 */ /* 0x000fca00078e0202 */
[----:B------:R1:W2:Y:S02]  /*13910*/  LDS R6, [R2+0x4] ;  /* 0x0000040002067984 */ /* 0x0002a40000000800 */
.L_x_82:
[----:B------:R-:W-:Y:S05]  /*13920*/  BSYNC.RECONVERGENT B0 ;  /* 0x0000000000007941 */ /* 0x000fea0003800200 */
.L_x_80:
[----:B-1----:R-:W1:Y:S08]  /*13930*/  LDC R2, c[0x3][0xc] ;  /* 0x00c00300ff027b82 */ /* 0x002e700000000800 */
[----:B---3--:R-:W3:Y:S01]  /*13940*/  LDC R7, c[0x3][0x10] ;  /* 0x00c00400ff077b82 */ /* 0x008ee20000000800 */
[----:B-1----:R-:W-:Y:S02]  /*13950*/  VIADD R4, R2, 0x10 ;  /* 0x0000001002047836 */ /* 0x002fe40000000000 */
[----:B---3--:R-:W-:-:S05]  /*13960*/  IMAD.SHL.U32 R7, R7, 0x10, RZ ;  /* 0x0000001007077824 */ /* 0x008fca00078e00ff */
[----:B------:R-:W-:-:S13]  /*13970*/  ISETP.NE.AND P0, PT, R4, R7, PT ;  /* 0x000000070400720c */ /* 0x000fda0003f05270 */
[----:B------:R-:W-:Y:S05]  /*13980*/  @!P0 EXIT ;  /* 0x000000000000894d */ /* 0x000fea0003800000 */
[----:B------:R-:W-:Y:S01]  /*13990*/  IMAD R2, R0, 0x80, R3 ;  /* 0x0000008000027824 */ /* 0x000fe200078e0203 */
[----:B------:R-:W-:Y:S01]  /*139a0*/  VIADDMNMX.U32 R0, R4, -R7, 0x1, !PT ;  /* 0x0000000104007446 */ /* 0x000fe20007800807 */
[----:B------:R-:W1:Y:S02]  /*139b0*/  LDCU UR10, c[0x3][0x58] ;  /* 0x00c00b00ff0a77ac */ /* 0x000e640008000800 */
[----:B------:R-:W-:Y:S02]  /*139c0*/  IMAD R5, R2, 0x100, R5 ;  /* 0x0000010002057824 */ /* 0x000fe400078e0205 */
[----:B------:R-:W-:Y:S01]  /*139d0*/  IMAD.MOV R0, RZ, RZ, -R0 ;  /* 0x000000ffff007224 */ /* 0x000fe200078e0a00 */
[----:B------:R-:W3:Y:S01]  /*139e0*/  LDCU UR11, c[0x3][0x8] ;  /* 0x00c00100ff0b77ac */ /* 0x000ee20008000800 */
[----:B------:R-:W-:Y:S01]  /*139f0*/  IMAD.SHL.U32 R7, R5, 0x10, RZ ;  /* 0x0000001005077824 */ /* 0x000fe200078e00ff */
[----:B------:R-:W4:Y:S01]  /*13a00*/  LDCU.64 UR8, c[0x3][0x50] ;  /* 0x00c00a00ff0877ac */ /* 0x000f220008000a00 */
[----:B------:R-:W-:-:S05]  /*13a10*/  UMOV UR4, URZ ;  /* 0x000000ff00047c82 */ /* 0x000fca0008000000 */
.L_x_85:
[----:B--2--5:R-:W-:Y:S01]  /*13a20*/  SHF.R.U32.HI R2, RZ, UR4, R6 ;  /* 0x00000004ff027c19 */ /* 0x024fe20008011606 */
[C---:B0-----:R-:W-:Y:S01]  /*13a30*/  IMAD.SHL.U32 R13, R37.reuse, 0x2, RZ ;  /* 0x00000002250d7824 */ /* 0x041fe200078e00ff */
[----:B------:R-:W-:Y:S01]  /*13a40*/  SHF.L.U64.HI R5, R37, 0x1, R38 ;  /* 0x0000000125057819 */ /* 0x000fe20000010226 */
[C---:B------:R-:W-:Y:S01]  /*13a50*/  IMAD.SHL.U32 R12, R35.reuse, 0x2, RZ ;  /* 0x00000002230c7824 */ /* 0x040fe200078e00ff */
[----:B------:R-:W-:Y:S01]  /*13a60*/  SHF.L.U64.HI R8, R35, 0x1, R36 ;  /* 0x0000000123087819 */ /* 0x000fe20000010224 */
[----:B------:R-:W-:Y:S01]  /*13a70*/  IMAD.SHL.U32 R2, R2, 0x8, RZ ;  /* 0x0000000802027824 */ /* 0x000fe200078e00ff */
[----:B------:R-:W-:Y:S01]  /*13a80*/  SHF.L.U64.HI R42, R23, 0x1, R42 ;  /* 0x00000001172a7819 */ /* 0x000fe2000001022a */
[----:B------:R-:W-:Y:S01]  /*13a90*/  IMAD.SHL.U32 R14, R9, 0x2, RZ ;  /* 0x00000002090e7824 */ /* 0x000fe200078e00ff */
[----:B------:R-:W-:Y:S01]  /*13aa0*/  BSSY.RECONVERGENT B0, `(.L_x_83) ;  /* 0x0000087000007945 */ /* 0x000fe20003800200 */
[----:B------:R-:W-:Y:S01]  /*13ab0*/  IMAD.SHL.U32 R16, R33, 0x2, RZ ;  /* 0x0000000221107824 */ /* 0x000fe200078e00ff */
[----:B------:R-:W-:Y:S01]  /*13ac0*/  LOP3.LUT R2, R2, 0x18, RZ, 0xc0, !PT ;  /* 0x0000001802027812 */ /* 0x000fe200078ec0ff */
[----:B------:R-:W-:-:S02]  /*13ad0*/  IMAD.SHL.U32 R18, R29, 0x2, RZ ;  /* 0x000000021d127824 */ /* 0x000fc400078e00ff */
[----:B------:R-:W-:Y:S02]  /*13ae0*/  IMAD.SHL.U32 R20, R15, 0x2, RZ ;  /* 0x000000020f147824 */ /* 0x000fe400078e00ff */
[----:B------:R-:W-:Y:S01]  /*13af0*/  IMAD.SHL.U32 R22, R27, 0x2, RZ ;  /* 0x000000021b167824 */ /* 0x000fe200078e00ff */
[----:B------:R-:W0:Y:S01]  /*13b00*/  LDC.64 R2, c[0x3][R2+0x28] ;  /* 0x00c00a0002027b82 */ /* 0x000e220000000a00 */
[----:B------:R-:W-:Y:S02]  /*13b10*/  IMAD.SHL.U32 R23, R23, 0x2, RZ ;  /* 0x0000000217177824 */ /* 0x000fe400078e00ff */
[----:B------:R-:W-:-:S05]  /*13b20*/  VIADD R0, R0, 0x1 ;  /* 0x0000000100007836 */ /* 0x000fca0000000000 */
[----:B------:R-:W-:Y:S02]  /*13b30*/  ISETP.NE.AND P1, PT, R0, RZ, PT ;  /* 0x000000ff0000720c */ /* 0x000fe40003f25270 */
[----:B0-----:R-:W-:Y:S02]  /*13b40*/  LOP3.LUT R32, R13, R2, RZ, 0xfc, !PT ;  /* 0x000000020d207212 */ /* 0x001fe400078efcff */
        /* <DEDUP_REMOVED lines=62> */
[----:B------:R-:W-:Y:S01]  /*13f30*/  LOP3.LUT R39, R39, R26, RZ, 0xc0, !PT ;  /* 0x0000001a27277212 */ /* 0x000fe200078ec0ff */
[----:B------:R-:W-:Y:S01]  /*13f40*/  IMAD.MOV.U32 R26, RZ, RZ, R31 ;  /* 0x000000ffff1a7224 */ /* 0x000fe200078e001f */
[----:B------:R-:W-:Y:S02]  /*13f50*/  LOP3.LUT R18, R18, R15, RZ, 0xc0, !PT ;  /* 0x0000000f12127212 */ /* 0x000fe400078ec0ff */
        /* <DEDUP_REMOVED lines=23> */
[----:B------:R-:W-:-:S05]  /*140d0*/  LOP3.LUT R11, R21, R22, RZ, 0xc0, !PT ;  /* 0x00000016150b7212 */ /* 0x000fca00078ec0ff */
[C---:B------:R-:W-:Y:S01]  /*140e0*/  IMAD.SHL.U32 R9, R11.reuse, 0x2, RZ ;  /* 0x000000020b097824 */ /* 0x040fe200078e00ff */
[----:B------:R-:W-:Y:S01]  /*140f0*/  SHF.L.U64.HI R11, R11, 0x1, R10 ;  /* 0x000000010b0b7819 */ /* 0x000fe2000001020a */
[----:B------:R-:W-:-:S03]  /*14100*/  IMAD.MOV.U32 R10, RZ, RZ, R41 ;  /* 0x000000ffff0a7224 */ /* 0x000fc600078e0029 */
        /* <DEDUP_REMOVED lines=8> */
[----:B----4-:R-:W-:-:S04]  /*14190*/  LOP3.LUT P0, RZ, R23, UR8, RZ, 0xc0, !PT ;  /* 0x0000000817ff7c12 */ /* 0x010fc8000f80c0ff */
[----:B------:R-:W-:-:S13]  /*141a0*/  LOP3.LUT P0, RZ, R42, UR9, RZ, 0xc0, P0 ;  /* 0x000000092aff7c12 */ /* 0x000fda000800c0ff */
[----:B------:R-:W-:Y:S05]  /*141b0*/  @P0 BRA `(.L_x_84) ;  /* 0x0000000000540947 */ /* 0x000fea0003800000 */
[----:B------:R-:W0:Y:S02]  /*141c0*/  LDC.64 R2, c[0x4][RZ] ;  /* 0x01000000ff027b82 */ /* 0x000e240000000a00 */
[----:B0-----:R-:W1:Y:S02]  /*141d0*/  LDG.E.STRONG.SYS R4, desc[UR6][R2.64] ;  /* 0x0000000602047981 */ /* 0x001e64000c1f5900 */
[----:B-1----:R-:W-:-:S13]  /*141e0*/  ISETP.GE.U32.AND P0, PT, R4, UR10, PT ;  /* 0x0000000a04007c0c */ /* 0x002fda000bf06070 */
[----:B------:R-:W-:Y:S05]  /*141f0*/  @P0 BRA `(.L_x_84) ;  /* 0x0000000000440947 */ /* 0x000fea0003800000 */
[----:B------:R-:W-:-:S05]  /*14200*/  VIADD R19, R7, 0x1000 ;  /* 0x0000100007137836 */ /* 0x000fca0000000000 */
[----:B---3--:R-:W-:-:S13]  /*14210*/  ISETP.GT.U32.AND P0, PT, R19, UR11, PT ;  /* 0x0000000b13007c0c */ /* 0x008fda000bf04070 */
        /* <DEDUP_REMOVED lines=15> */
.L_x_84:
[----:B-1-3--:R-:W-:Y:S05]  /*14310*/  BSYNC.RECONVERGENT B0 ;  /* 0x0000000000007941 */ /* 0x00afea0003800200 */
.L_x_83:
[----:B------:R-:W-:Y:S01]  /*14320*/  UIADD3 UR4, UPT, UPT, UR4, 0x2, URZ ;  /* 0x0000000204047890 */ /* 0x000fe2000fffe0ff */
[----:B------:R-:W-:Y:S01]  /*14330*/  VIADD R7, R7, 0x1 ;  /* 0x0000000107077836 */ /* 0x000fe20000000000 */
[----:B------:R-:W-:Y:S10]  /*14340*/  @P1 BRA `(.L_x_85) ;  /* 0xfffffff400b41947 */ /* 0x000ff4000383ffff */
[----:B------:R-:W-:Y:S05]  /*14350*/  EXIT ;  /* 0x000000000000794d */ /* 0x000fea0003800000 */
.L_x_86:
[----:B------:R-:W-:-:S00]  /*14360*/  BRA `(.L_x_86) ;  /* 0xfffffffc00fc7947 */ /* 0x000fc0000383ffff */
[----:B------:R-:W-:-:S00]  /*14370*/  NOP ;  /* 0x0000000000007918 */ /* 0x000fc00000000000 */
        /* <DEDUP_REMOVED lines=8> */
.L_x_2046:


//--------------------- .text._Z15agrepKernel64K8v --------------------------
	.section	.text._Z15agrepKernel64K8v,"ax",@progbits
	.align	128
        .global         _Z15agrepKernel64K8v
        .type           _Z15agrepKernel64K8v,@function
        .size           _Z15agrepKernel64K8v,(.L_x_2047 - _Z15agrepKernel64K8v)
        .other          _Z15agrepKernel64K8v,@"STO_CUDA_ENTRY STV_DEFAULT"
_Z15agrepKernel64K8v:
.text._Z15agrepKernel64K8v:
[----:B------:R-:W-:Y:S01]  /*0000*/  LDC R1, c[0x0][0x37c] ;  /* 0x0000df00ff017b82 */ /* 0x000fe20000000800 */
[----:B------:R-:W0:Y:S01]  /*0010*/  S2R R20, SR_CTAID.X ;  /* 0x0000000000147919 */ /* 0x000e220000002500 */
[----:B------:R-:W1:Y:S01]  /*0020*/  LDCU UR5, c[0x3][0x10] ;  /* 0x00c00200ff0577ac */ /* 0x000e620008000800 */
[----:B------:R-:W-:Y:S01]  /*0030*/  IMAD.MOV.U32 R19, RZ, RZ, -0x1 ;  /* 0xffffffffff137424 */ /* 0x000fe200078e00ff */
[----:B------:R-:W2:Y:S01]  /*0040*/  S2R R18, SR_TID.X ;  /* 0x0000000000127919 */ /* 0x000ea20000002100 */
[----:B------:R-:W-:Y:S01]  /*0050*/  IMAD.MOV.U32 R16, RZ, RZ, -0x1 ;  /* 0xffffffffff107424 */ /* 0x000fe200078e00ff */
[----:B------:R-:W3:Y:S01]  /*0060*/  LDCU.64 UR8, c[0x0][0x358] ;  /* 0x00006b00ff0877ac */ /* 0x000ee20008000a00 */
[----:B------:R-:W-:Y:S02]  /*0070*/  IMAD.MOV.U32 R17, RZ, RZ, -0x2 ;  /* 0xfffffffeff117424 */ /* 0x000fe400078e00ff */
[----:B------:R-:W-:Y:S01]  /*0080*/  IMAD.MOV.U32 R14, RZ, RZ, -0x1 ;  /* 0xffffffffff0e7424 */ /* 0x000fe200078e00ff */
[----:B------:R-:W-:Y:S01]  /*0090*/  UMOV UR4, URZ ;  /* 0x000000ff00047c82 */ /* 0x000fe20008000000 */
[----:B------:R-:W-:-:S02]  /*00a0*/  IMAD.MOV.U32 R15, RZ, RZ, -0x4 ;  /* 0xfffffffcff0f7424 */ /* 0x000fc400078e00ff */
[----:B------:R-:W-:Y:S02]  /*00b0*/  IMAD.MOV.U32 R12, RZ, RZ, -0x1 ;  /* 0xffffffffff0c7424 */ /* 0x000fe400078e00ff */
[----:B------:R-:W-:Y:S02]  /*00c0*/  IMAD.MOV.U32 R13, RZ, RZ, -0x8 ;  /* 0xfffffff8ff0d7424 */ /* 0x000fe400078e00ff */
[----:B------:R-:W-:Y:S01]  /*00d0*/  IMAD.MOV.U32 R10, RZ, RZ, -0x1 ;  /* 0xffffffffff0a7424 */ /* 0x000fe200078e00ff */
[----:B-1----:R-:W-:Y:S01]  /*00e0*/  UISETP.NE.AND UP0, UPT, UR5, 0x1, UPT ;  /* 0x000000010500788c */ /* 0x002fe2000bf05270 */
[----:B------:R-:W-:Y:S02]  /*00f0*/  IMAD.MOV.U32 R11, RZ, RZ, -0x10 ;  /* 0xfffffff0ff0b7424 */ /* 0x000fe400078e00ff */
[----:B------:R-:W-:Y:S02]  /*0100*/  IMAD.MOV.U32 R8, RZ, RZ, -0x1 ;  /* 0xffffffffff087424 */ /* 0x000fe400078e00ff */
[----:B------:R-:W-:-:S02]  /*0110*/  IMAD.MOV.U32 R9, RZ, RZ, -0x20 ;  /* 0xffffffe0ff097424 */ /* 0x000fc400078e00ff */
[----:B------:R-:W-:Y:S02]  /*0120*/  IMAD.MOV.U32 R6, RZ, RZ, -0x1 ;  /* 0xffffffffff067424 */ /* 0x000fe400078e00ff */
[----:B------:R-:W-:Y:S02]  /*0130*/  IMAD.MOV.U32 R7, RZ, RZ, -0x40 ;  /* 0xffffffc0ff077424 */ /* 0x000fe400078e00ff */
[----:B------:R-:W-:Y:S02]  /*0140*/  IMAD.MOV.U32 R4, RZ, RZ, -0x1 ;  /* 0xffffffffff047424 */ /* 0x000fe400078e00ff */
[----:B0-----:R-:W-:Y:S02]  /*0150*/  IMAD.SHL.U32 R3, R20, 0x8000, RZ ;  /* 0x0000800014037824 */ /* 0x001fe400078e00ff */
[----:B------:R-:W-:Y:S02]  /*0160*/  IMAD.MOV.U32 R5, RZ, RZ, -0x80 ;  /* 0xffffff80ff057424 */ /* 0x000fe400078e00ff */
[----:B------:R-:W-:Y:S01]  /*0170*/  IMAD.MOV.U32 R2, RZ, RZ, -0x1 ;  /* 0xffffffffff027424 */ /* 0x000fe200078e00ff */
[----:B--2---:R-:W-:Y:S01]  /*0180*/  LOP3.LUT R39, R3, R18, RZ, 0xfc, !PT ;  /* 0x0000001203277212 */ /* 0x004fe200078efcff */
[----:B------:R-:W-:-:S02]  /*0190*/  IMAD.MOV.U32 R3, RZ, RZ, -0x100 ;  /* 0xffffff00ff037424 */ /* 0x000fc400078e00ff */
[----:B------:R-:W-:Y:S02]  /*01a0*/  IMAD.MOV.U32 R0, RZ, RZ, -0x1 ;  /* 0xffffffffff007424 */ /* 0x000fe400078e00ff */
[----:B------:R-:W-:Y:S01]  /*01b0*/  IMAD R39, R18, 0xff, R39 ;  /* 0x000000ff12277824 */ /* 0x000fe200078e0227 */
[----:B---3--:R-:W-:Y:S06]  /*01c0*/  BRA.U !UP0, `(.L_x_87) ;  /* 0x0000000d08647547 */ /* 0x008fec000b800000 */
[----:B------:R-:W-:Y:S01]  /*01d0*/  IMAD.MOV.U32 R38, RZ, RZ, RZ ;  /* 0x000000ffff267224 */ /* 0x000fe200078e00ff */
[----:B------:R-:W-:Y:S01]  /*01e0*/  UIADD3 UR4, UPT, UPT, UR5, -0x1, URZ ;  /* 0xffffffff05047890 */ /* 0x000fe2000fffe0ff */
        /* <DEDUP_REMOVED lines=17> */
[----:B------:R-:W-:-:S07]  /*0300*/  IMAD.MOV.U32 R0, RZ, RZ, -0x1 ;  /* 0xffffffffff007424 */ /* 0x000fce00078e00ff */
.L_x_89:
[----:B------:R-:W0:Y:S01]  /*0310*/  LDC.64 R22, c[0x3][RZ] ;  /* 0x00c00000ff167b82 */ /* 0x000e220000000a00 */
[----:B------:R-:W-:-:S05]  /*0320*/  IMAD.SHL.U32 R21, R20, 0x8000, RZ ;  /* 0x0000800014157824 */ /* 0x000fca00078e00ff */
[----:B------:R-:W-:-:S05]  /*0330*/  LOP3.LUT R21, R21, R18, RZ, 0xfc, !PT ;  /* 0x0000001215157212 */ /* 0x000fca00078efcff */
[----:B------:R-:W-:-:S04]  /*0340*/  IMAD R21, R38, 0x80, R21 ;  /* 0x0000008026157824 */ /* 0x000fc800078e0215 */
[----:B0-----:R-:W-:-:S05]  /*0350*/  IMAD.WIDE.U32 R22, R21, 0x4, R22 ;  /* 0x0000000415167825 */ /* 0x001fca00078e0016 */
[----:B------:R0:W5:Y:S01]  /*0360*/  LDG.E R21, desc[UR8][R22.64] ;  /* 0x0000000816157981 */ /* 0x000162000c1e1900 */
[----:B------:R-:W-:-:S05]  /*0370*/  UMOV UR5, URZ ;  /* 0x000000ff00057c82 */ /* 0x000fca0008000000 */
.L_x_88:
[----:B------:R-:W-:Y:S01]  /*0380*/  USHF.L.U32 UR6, UR5, 0x1, URZ ;  /* 0x0000000105067899 */ /* 0x000fe200080006ff */
[C---:B0-----:R-:W-:Y:S01]  /*0390*/  IMAD.SHL.U32 R23, R19.reuse, 0x2, RZ ;  /* 0x0000000213177824 */ /* 0x041fe200078e00ff */
[----:B------:R-:W-:Y:S01]  /*03a0*/  SHF.L.U64.HI R25, R19, 0x1, R16 ;  /* 0x0000000113197819 */ /* 0x000fe20000010210 */
[C---:B------:R-:W-:Y:S01]  /*03b0*/  IMAD.SHL.U32 R26, R17.reuse, 0x2, RZ ;  /* 0x00000002111a7824 */ /* 0x040fe200078e00ff */
[----:B------:R-:W-:Y:S01]  /*03c0*/  SHF.L.U64.HI R28, R17, 0x1, R14 ;  /* 0x00000001111c7819 */ /* 0x000fe2000001020e */
[----:B------:R-:W-:Y:S01]  /*03d0*/  IMAD.SHL.U32 R30, R11, 0x2, RZ ;  /* 0x000000020b1e7824 */ /* 0x000fe200078e00ff */
[----:B-----5:R-:W-:Y:S01]  /*03e0*/  SHF.R.U32.HI R22, RZ, UR6, R21 ;  /* 0x00000006ff167c19 */ /* 0x020fe20008011615 */
[----:B------:R-:W-:Y:S01]  /*03f0*/  UIADD3 UR6, UPT, UPT, UR6, 0x2, URZ ;  /* 0x0000000206067890 */ /* 0x000fe2000fffe0ff */
[----:B------:R-:W-:Y:S02]  /*0400*/  IMAD.SHL.U32 R32, R9, 0x2, RZ ;  /* 0x0000000209207824 */ /* 0x000fe400078e00ff */
[----:B------:R-:W-:Y:S01]  /*0410*/  IMAD.SHL.U32 R34, R7, 0x2, RZ ;  /* 0x0000000207227824 */ /* 0x000fe200078e00ff */
[----:B------:R-:W-:Y:S01]  /*0420*/  UIADD3 UR5, UPT, UPT, UR6, -UR5, URZ ;  /* 0x8000000506057290 */ /* 0x000fe2000fffe0ff */
[----:B------:R-:W-:-:S02]  /*0430*/  IMAD.SHL.U32 R22, R22, 0x8, RZ ;  /* 0x0000000816167824 */ /* 0x000fc400078e00ff */
[----:B------:R-:W-:Y:S01]  /*0440*/  IMAD.SHL.U32 R36, R5, 0x2, RZ ;  /* 0x0000000205247824 */ /* 0x000fe200078e00ff */
[----:B------:R-:W-:Y:S02]  /*0450*/  UISETP.NE.AND UP0, UPT, UR5, 0x10, UPT ;  /* 0x000000100500788c */ /* 0x000fe4000bf05270 */
        /* <DEDUP_REMOVED lines=35> */
[----:B------:R-:W-:Y:S01]  /*0690*/  SHF.L.U64.HI R14, R24, 0x1, R25 ;  /* 0x00000001180e7819 */ /* 0x000fe20000010219 */
[C---:B------:R-:W-:Y:S01]  /*06a0*/  IMAD.SHL.U32 R15, R31.reuse, 0x2, RZ ;  /* 0x000000021f0f7824 */ /* 0x040fe200078e00ff */
[----:B------:R-:W-:Y:S02]  /*06b0*/  SHF.L.U64.HI R31, R31, 0x1, R12 ;  /* 0x000000011f1f7819 */ /* 0x000fe4000001020c */
[----:B------:R-:W-:Y:S02]  /*06c0*/  SHF.L.U64.HI R12, R11, 0x1, R8 ;  /* 0x000000010b0c7819 */ /* 0x000fe40000010208 */
[----:B------:R-:W-:Y:S02]  /*06d0*/  LOP3.LUT R30, R15, R30, R42, 0xe0, !PT ;  /* 0x0000001e0f1e7212 */ /* 0x000fe400078ee02a */
[----:B------:R-:W-:Y:S02]  /*06e0*/  LOP3.LUT R31, R31, R12, R43, 0xe0, !PT ;  /* 0x0000000c1f1f7212 */ /* 0x000fe400078ee02b */
[----:B------:R-:W-:-:S02]  /*06f0*/  LOP3.LUT R30, R30, R13, RZ, 0xc0, !PT ;  /* 0x0000000d1e1e7212 */ /* 0x000fc400078ec0ff */
[----:B------:R-:W-:Y:S02]  /*0700*/  LOP3.LUT R31, R31, R10, RZ, 0xc0, !PT ;  /* 0x0000000a1f1f7212 */ /* 0x000fe400078ec0ff */
[----:B------:R-:W-:Y:S02]  /*0710*/  LOP3.LUT R33, R11, R30, RZ, 0xc0, !PT ;  /* 0x0000001e0b217212 */ /* 0x000fe400078ec0ff */
[----:B------:R-:W-:Y:S02]  /*0720*/  SHF.R.U32.HI R10, RZ, UR6, R21 ;  /* 0x00000006ff0a7c19 */ /* 0x000fe40008011615 */
[----:B------:R-:W-:Y:S01]  /*0730*/  LOP3.LUT R12, R8, R31, RZ, 0xc0, !PT ;  /* 0x0000001f080c7212 */ /* 0x000fe200078ec0ff */
[C---:B------:R-:W-:Y:S02]  /*0740*/  IMAD.SHL.U32 R13, R33.reuse, 0x2, RZ ;  /* 0x00000002210d7824 */ /* 0x040fe400078e00ff */
[----:B------:R-:W-:Y:S01]  /*0750*/  IMAD.SHL.U32 R10, R10, 0x8, RZ ;  /* 0x000000080a0a7824 */ /* 0x000fe200078e00ff */
[----:B------:R-:W-:-:S02]  /*0760*/  SHF.L.U64.HI R33, R33, 0x1, R12 ;  /* 0x0000000121217819 */ /* 0x000fc4000001020c */
[----:B------:R-:W-:Y:S02]  /*0770*/  LOP3.LUT R32, R13, R32, R42, 0xe0, !PT ;  /* 0x000000200d207212 */ /* 0x000fe400078ee02a */
[C---:B------:R-:W-:Y:S02]  /*0780*/  SHF.L.U64.HI R12, R9.reuse, 0x1, R6 ;  /* 0x00000001090c7819 */ /* 0x040fe40000010206 */
[----:B------:R-:W-:Y:S02]  /*0790*/  LOP3.LUT R32, R32, R11, RZ, 0xc0, !PT ;  /* 0x0000000b20207212 */ /* 0x000fe400078ec0ff */
[----:B------:R-:W-:Y:S02]  /*07a0*/  LOP3.LUT R10, R10, 0x18, RZ, 0xc0, !PT ;  /* 0x000000180a0a7812 */ /* 0x000fe400078ec0ff */
[----:B------:R-:W-:Y:S02]  /*07b0*/  LOP3.LUT R35, R9, R32, RZ, 0xc0, !PT ;  /* 0x0000002009237212 */ /* 0x000fe400078ec0ff */
[----:B------:R-:W-:Y:S01]  /*07c0*/  LOP3.LUT R33, R33, R12, R43, 0xe0, !PT ;  /* 0x0000000c21217212 */ /* 0x000fe200078ee02b */
[----:B------:R0:W1:Y:S01]  /*07d0*/  LDC.64 R40, c[0x3][R10+0x28] ;  /* 0x00c00a000a287b82 */ /* 0x0000620000000a00 */
[----:B------:R-:W-:Y:S01]  /*07e0*/  SHF.L.U64.HI R12, R26, 0x1, R27 ;  /* 0x000000011a0c7819 */ /* 0x000fe2000001021b */
[----:B------:R-:W-:Y:S01]  /*07f0*/  IMAD.SHL.U32 R11, R35, 0x2, RZ ;  /* 0x00000002230b7824 */ /* 0x000fe200078e00ff */
[----:B------:R-:W-:-:S04]  /*0800*/  LOP3.LUT R33, R33, R8, RZ, 0xc0, !PT ;  /* 0x0000000821217212 */ /* 0x000fc800078ec0ff */
[----:B------:R-:W-:Y:S02]  /*0810*/  LOP3.LUT R8, R6, R33, RZ, 0xc0, !PT ;  /* 0x0000002106087212 */ /* 0x000fe400078ec0ff */
[----:B------:R-:W-:Y:S02]  /*0820*/  LOP3.LUT R34, R11, R34, R42, 0xe0, !PT ;  /* 0x000000220b227212 */ /* 0x000fe400078ee02a */
[----:B------:R-:W-:Y:S02]  /*0830*/  SHF.L.U64.HI R35, R35, 0x1, R8 ;  /* 0x0000000123237819 */ /* 0x000fe40000010208 */
[----:B------:R-:W-:Y:S02]  /*0840*/  SHF.L.U64.HI R8, R7, 0x1, R4 ;  /* 0x0000000107087819 */ /* 0x000fe40000010204 */
[----:B------:R-:W-:Y:S02]  /*0850*/  LOP3.LUT R34, R34, R9, RZ, 0xc0, !PT ;  /* 0x0000000922227212 */ /* 0x000fe400078ec0ff */
[----:B------:R-:W-:-:S02]  /*0860*/  LOP3.LUT R35, R35, R8, R43, 0xe0, !PT ;  /* 0x0000000823237212 */ /* 0x000fc400078ee02b */
[----:B------:R-:W-:Y:S02]  /*0870*/  LOP3.LUT R37, R7, R34, RZ, 0xc0, !PT ;  /* 0x0000002207257212 */ /* 0x000fe400078ec0ff */
[----:B------:R-:W-:Y:S02]  /*0880*/  LOP3.LUT R35, R35, R6, RZ, 0xc0, !PT ;  /* 0x0000000623237212 */ /* 0x000fe400078ec0ff */
[----:B------:R-:W-:Y:S01]  /*0890*/  SHF.L.U64.HI R8, R3, 0x1, R0 ;  /* 0x0000000103087819 */ /* 0x000fe20000010200 */
[----:B------:R-:W-:Y:S01]  /*08a0*/  IMAD.SHL.U32 R9, R37, 0x2, RZ ;  /* 0x0000000225097824 */ /* 0x000fe200078e00ff */
[----:B------:R-:W-:Y:S02]  /*08b0*/  LOP3.LUT R6, R4, R35, RZ, 0xc0, !PT ;  /* 0x0000002304067212 */ /* 0x000fe400078ec0ff */
[----:B0-----:R-:W-:Y:S02]  /*08c0*/  SHF.L.U64.HI R10, R28, 0x1, R29 ;  /* 0x000000011c0a7819 */ /* 0x001fe4000001021d */
[----:B------:R-:W-:-:S02]  /*08d0*/  LOP3.LUT R36, R9, R36, R42, 0xe0, !PT ;  /* 0x0000002409247212 */ /* 0x000fc400078ee02a */
[----:B------:R-:W-:Y:S02]  /*08e0*/  SHF.L.U64.HI R37, R37, 0x1, R6 ;  /* 0x0000000125257819 */ /* 0x000fe40000010206 */
[----:B------:R-:W-:Y:S02]  /*08f0*/  SHF.L.U64.HI R6, R5, 0x1, R2 ;  /* 0x0000000105067819 */ /* 0x000fe40000010202 */
[----:B------:R-:W-:Y:S02]  /*0900*/  LOP3.LUT R36, R36, R7, RZ, 0xc0, !PT ;  /* 0x0000000724247212 */ /* 0x000fe400078ec0ff */
[----:B------:R-:W-:Y:S02]  /*0910*/  LOP3.LUT R37, R37, R6, R43, 0xe0, !PT ;  /* 0x0000000625257212 */ /* 0x000fe400078ee02b */
[----:B------:R-:W-:Y:S02]  /*0920*/  LOP3.LUT R6, R5, R36, RZ, 0xc0, !PT ;  /* 0x0000002405067212 */ /* 0x000fe400078ec0ff */
[----:B------:R-:W-:Y:S01]  /*0930*/  LOP3.LUT R37, R37, R4, RZ, 0xc0, !PT ;  /* 0x0000000425257212 */ /* 0x000fe200078ec0ff */
[----:B------:R-:W-:-:S02]  /*0940*/  IMAD.SHL.U32 R4, R3, 0x2, RZ ;  /* 0x0000000203047824 */ /* 0x000fc400078e00ff */
[----:B------:R-:W-:Y:S01]  /*0950*/  IMAD.SHL.U32 R7, R6, 0x2, RZ ;  /* 0x0000000206077824 */ /* 0x000fe200078e00ff */
[----:B------:R-:W-:Y:S02]  /*0960*/  LOP3.LUT R3, R2, R37, RZ, 0xc0, !PT ;  /* 0x0000002502037212 */ /* 0x000fe400078ec0ff */
[----:B-1----:R-:W-:Y:S02]  /*0970*/  LOP3.LUT R19, R19, R40, RZ, 0xfc, !PT ;  /* 0x0000002813137212 */ /* 0x002fe400078efcff */
[----:B------:R-:W-:Y:S02]  /*0980*/  LOP3.LUT R0, R7, R4, R42, 0xe0, !PT ;  /* 0x0000000407007212 */ /* 0x000fe400078ee02a */
[----:B------:R-:W-:Y:S01]  /*0990*/  SHF.L.U64.HI R7, R6, 0x1, R3 ;  /* 0x0000000106077819 */ /* 0x000fe20000010203 */
[----:B------:R-:W-:Y:S01]  /*09a0*/  IMAD.SHL.U32 R6, R24, 0x2, RZ ;  /* 0x0000000218067824 */ /* 0x000fe200078e00ff */
[----:B------:R-:W-:Y:S02]  /*09b0*/  SHF.L.U64.HI R3, R22, 0x1, R23 ;  /* 0x0000000116037819 */ /* 0x000fe40000010217 */
[----:B------:R-:W-:-:S02]  /*09c0*/  LOP3.LUT R43, R7, R8, R43, 0xe0, !PT ;  /* 0x00000008072b7212 */ /* 0x000fc400078ee02b */
[----:B------:R-:W-:Y:S02]  /*09d0*/  LOP3.LUT R16, R3, R41, RZ, 0xfc, !PT ;  /* 0x0000002903107212 */ /* 0x000fe400078efcff */
[----:B------:R-:W-:Y:S02]  /*09e0*/  LOP3.LUT R3, R22, R19, RZ, 0xc0, !PT ;  /* 0x0000001316037212 */ /* 0x000fe400078ec0ff */
[----:B------:R-:W-:Y:S02]  /*09f0*/  LOP3.LUT R4, R23, R16, RZ, 0xc0, !PT ;  /* 0x0000001017047212 */ /* 0x000fe400078ec0ff */
[----:B------:R-:W-:Y:S01]  /*0a00*/  SHF.L.U64.HI R8, R30, 0x1, R31 ;  /* 0x000000011e087819 */ /* 0x000fe2000001021f */
[C---:B------:R-:W-:Y:S01]  /*0a10*/  IMAD.SHL.U32 R17, R3.reuse, 0x2, RZ ;  /* 0x0000000203117824 */ /* 0x040fe200078e00ff */
[----:B------:R-:W-:-:S04]  /*0a20*/  SHF.L.U64.HI R3, R3, 0x1, R4 ;  /* 0x0000000103037819 */ /* 0x000fc80000010204 */
[----:B------:R-:W-:Y:S01]  /*0a30*/  LOP3.LUT R17, R17, R6, R40, 0xe0, !PT ;  /* 0x0000000611117212 */ /* 0x000fe200078ee028 */
[----:B------:R-:W-:Y:S01]  /*0a40*/  IMAD.SHL.U32 R6, R26, 0x2, RZ ;  /* 0x000000021a067824 */ /* 0x000fe200078e00ff */
[----:B------:R-:W-:Y:S02]  /*0a50*/  LOP3.LUT R14, R3, R14, R41, 0xe0, !PT ;  /* 0x0000000e030e7212 */ /* 0x000fe400078ee029 */
[----:B------:R-:W-:Y:S01]  /*0a60*/  LOP3.LUT R17, R17, R22, RZ, 0xc0, !PT ;  /* 0x0000001611117212 */ /* 0x000fe200078ec0ff */
[----:B------:R-:W-:Y:S01]  /*0a70*/  IMAD.SHL.U32 R22, R34, 0x2, RZ ;  /* 0x0000000222167824 */ /* 0x000fe200078e00ff */
[----:B------:R-:W-:Y:S02]  /*0a80*/  LOP3.LUT R14, R14, R23, RZ, 0xc0, !PT ;  /* 0x000000170e0e7212 */ /* 0x000fe400078ec0ff */
[----:B------:R-:W-:Y:S02]  /*0a90*/  LOP3.LUT R3, R24, R17, RZ, 0xc0, !PT ;  /* 0x0000001118037212 */ /* 0x000fe400078ec0ff */
[----:B------:R-:W-:-:S03]  /*0aa0*/  LOP3.LUT R4, R25, R14, RZ, 0xc0, !PT ;  /* 0x0000000e19047212 */ /* 0x000fc600078ec0ff */
        /* <DEDUP_REMOVED lines=9> */
[----:B------:R-:W-:-:S02]  /*0b40*/  LOP3.LUT R4, R27, R12, RZ, 0xc0, !PT ;  /* 0x0000000c1b047212 */ /* 0x000fc400078ec0ff */
[----:B------:R-:W-:Y:S01]  /*0b50*/  LOP3.LUT R25, R0, R5, RZ, 0xc0, !PT ;  /* 0x0000000500197212 */ /* 0x000fe200078ec0ff */
        /* <DEDUP_REMOVED lines=21> */
[C---:B------:R-:W-:Y:S02]  /*0cb0*/  SHF.L.U64.HI R6, R32.reuse, 0x1, R33 ;  /* 0x0000000120067819 */ /* 0x040fe40000010221 */
[----:B------:R-:W-:Y:S02]  /*0cc0*/  LOP3.LUT R9, R9, R30, RZ, 0xc0, !PT ;  /* 0x0000001e09097212 */ /* 0x000fe400078ec0ff */
[----:B------:R-:W-:Y:S02]  /*0cd0*/  LOP3.LUT R6, R3, R6, R41, 0xe0, !PT ;  /* 0x0000000603067212 */ /* 0x000fe400078ee029 */
[----:B------:R-:W-:Y:S02]  /*0ce0*/  LOP3.LUT R3, R32, R9, RZ, 0xc0, !PT ;  /* 0x0000000920037212 */ /* 0x000fe400078ec0ff */
[----:B------:R-:W-:-:S03]  /*0cf0*/  LOP3.LUT R6, R6, R31, RZ, 0xc0, !PT ;  /* 0x0000001f06067212 */ /* 0x000fc600078ec0ff */
[----:B------:R-:W-:Y:S01]  /*0d00*/  IMAD.SHL.U32 R7, R3, 0x2, RZ ;  /* 0x0000000203077824 */ /* 0x000fe200078e00ff */
[----:B------:R-:W-:-:S04]  /*0d10*/  LOP3.LUT R4, R33, R6, RZ, 0xc0, !PT ;  /* 0x0000000621047212 */ /* 0x000fc800078ec0ff */
        /* <DEDUP_REMOVED lines=15> */
[----:B------:R-:W-:Y:S01]  /*0e10*/  LOP3.LUT R2, R22, R35, RZ, 0xc0, !PT ;  /* 0x0000002316027212 */ /* 0x000fe200078ec0ff */
[----:B------:R-:W-:Y:S01]  /*0e20*/  IMAD.SHL.U32 R22, R25, 0x2, RZ ;  /* 0x0000000219167824 */ /* 0x000fe200078e00ff */
[----:B------:R-:W-:Y:S02]  /*0e30*/  LOP3.LUT R23, R36, R5, RZ, 0xc0, !PT ;  /* 0x0000000524177212 */ /* 0x000fe400078ec0ff */
[----:B------:R-:W-:Y:S02]  /*0e40*/  LOP3.LUT R0, R37, R2, RZ, 0xc0, !PT ;  /* 0x0000000225007212 */ /* 0x000fe400078ec0ff */
[----:B------:R-:W-:Y:S01]  /*0e50*/  SHF.L.U64.HI R24, R25, 0x1, R24 ;  /* 0x0000000119187819 */ /* 0x000fe20000010218 */
[C---:B------:R-:W-:Y:S01]  /*0e60*/  IMAD.SHL.U32 R3, R23.reuse, 0x2, RZ ;  /* 0x0000000217037824 */ /* 0x040fe200078e00ff */
[----:B------:R-:W-:-:S04]  /*0e70*/  SHF.L.U64.HI R23, R23, 0x1, R0 ;  /* 0x0000000117177819 */ /* 0x000fc80000010200 */
[----:B------:R-:W-:Y:S02]  /*0e80*/  LOP3.LUT R3, R3, R22, R40, 0xe0, !PT ;  /* 0x0000001603037212 */ /* 0x000fe400078ee028 */
[----:B------:R-:W-:Y:S02]  /*0e90*/  LOP3.LUT R0, R23, R24, R41, 0xe0, !PT ;  /* 0x0000001817007212 */ /* 0x000fe400078ee029 */
[----:B------:R-:W-:Y:S02]  /*0ea0*/  LOP3.LUT R3, R3, R36, RZ, 0xc0, !PT ;  /* 0x0000002403037212 */ /* 0x000fe400078ec0ff */
[----:B------:R-:W-:Y:S01]  /*0eb0*/  LOP3.LUT R0, R0, R37, RZ, 0xc0, !PT ;  /* 0x0000002500007212 */ /* 0x000fe200078ec0ff */
[----:B------:R-:W-:Y:S06]  /*0ec0*/  BRA.U UP0, `(.L_x_88) ;  /* 0xfffffff5002c7547 */ /* 0x000fec000b83ffff */
[----:B------:R-:W0:Y:S01]  /*0ed0*/  S2UR UR6, SR_CgaCtaId ;  /* 0x00000000000679c3 */ /* 0x000e220000008800 */
[----:B------:R-:W-:Y:S02]  /*0ee0*/  UMOV UR5, 0x400 ;  /* 0x0000040000057882 */ /* 0x000fe40000000000 */
[----:B0-----:R-:W-:-:S06]  /*0ef0*/  ULEA UR5, UR6, UR5, 0x18 ;  /* 0x0000000506057291 */ /* 0x001fcc000f8ec0ff */
[----:B------:R-:W-:-:S05]  /*0f00*/  LEA R23, R18, UR5, 0x2 ;  /* 0x0000000512177c11 */ /* 0x000fca000f8e10ff */
[C---:B------:R-:W-:Y:S02]  /*0f10*/  IMAD R22, R38.reuse, 0x200, R23 ;  /* 0x0000020026167824 */ /* 0x040fe400078e0217 */
[----:B------:R-:W-:-:S03]  /*0f20*/  VIADD R38, R38, 0x1 ;  /* 0x0000000126267836 */ /* 0x000fc60000000000 */
[----:B------:R0:W-:Y:S02]  /*0f30*/  STS [R22], R21 ;  /* 0x0000001516007388 */ /* 0x0001e40000000800 */
[----:B------:R-:W-:-:S13]  /*0f40*/  ISETP.NE.AND P0, PT, R38, UR4, PT ;  /* 0x0000000426007c0c */ /* 0x000fda000bf05270 */
[----:B0-----:R-:W-:Y:S05]  /*0f50*/  @P0 BRA `(.L_x_89) ;  /* 0xfffffff000ec0947 */ /* 0x001fea000383ffff */
.L_x_87:
[----:B------:R-:W0:Y:S01]  /*0f60*/  LDC.64 R22, c[0x3][RZ] ;  /* 0x00c00000ff167b82 */ /* 0x000e220000000a00 */
[----:B------:R-:W-:Y:S01]  /*0f70*/  IMAD.SHL.U32 R21, R20, 0x8000, RZ ;  /* 0x0000800014157824 */ /* 0x000fe200078e00ff */
[----:B------:R-:W1:Y:S01]  /*0f80*/  LDCU UR6, c[0x3][0xc] ;  /* 0x00c00180ff0677ac */ /* 0x000e620008000800 */
[----:B------:R-:W-:-:S03]  /*0f90*/  IMAD.U32 R24, RZ, RZ, UR4 ;  /* 0x00000004ff187e24 */ /* 0x000fc6000f8e00ff */
[----:B------:R-:W-:Y:S01]  /*0fa0*/  LOP3.LUT R21, R21, R18, RZ, 0xfc, !PT ;  /* 0x0000001215157212 */ /* 0x000fe200078efcff */
[----:B------:R-:W2:Y:S04]  /*0fb0*/  LDCU UR7, c[0x3][0x10] ;  /* 0x00c00200ff0777ac */ /* 0x000ea80008000800 */
[----:B------:R-:W-:-:S04]  /*0fc0*/  IMAD R21, R24, 0x80, R21 ;  /* 0x0000008018157824 */ /* 0x000fc800078e0215 */
[----:B0-----:R-:W-:-:S05]  /*0fd0*/  IMAD.WIDE.U32 R22, R21, 0x4, R22 ;  /* 0x0000000415167825 */ /* 0x001fca00078e0016 */
[----:B------:R0:W5:Y:S01]  /*0fe0*/  LDG.E R18, desc[UR8][R22.64] ;  /* 0x0000000816127981 */ /* 0x000162000c1e1900 */
[----:B-1----:R-:W-:Y:S02]  /*0ff0*/  UIADD3 UR6, UPT, UPT, UR6, 0x10, URZ ;  /* 0x0000001006067890 */ /* 0x002fe4000fffe0ff */
[----:B--2---:R-:W-:Y:S01]  /*1000*/  USHF.L.U32 UR7, UR7, 0x4, URZ ;  /* 0x0000000407077899 */ /* 0x004fe200080006ff */
[----:B------:R-:W-:-:S03]  /*1010*/  UMOV UR5, URZ ;  /* 0x000000ff00057c82 */ /* 0x000fc60008000000 */
[----:B------:R-:W-:-:S09]  /*1020*/  UISETP.NE.AND UP0, UPT, UR6, UR7, UPT ;  /* 0x000000070600728c */ /* 0x000fd2000bf05270 */
[----:B0-----:R-:W-:Y:S05]  /*1030*/  BRA.U !UP0, `(.L_x_90) ;  /* 0x0000001108a87547 */ /* 0x001fea000b800000 */
[----:B------:R-:W-:-:S04]  /*1040*/  UIADD3 UR6, UPT, UPT, UR6, -UR7, URZ ;  /* 0x8000000706067290 */ /* 0x000fc8000fffe0ff */
[----:B------:R-:W-:Y:S02]  /*1050*/  UISETP.LT.U32.AND UP0, UPT, UR6, 0x1, UPT ;  /* 0x000000010600788c */ /* 0x000fe4000bf01070 */
[----:B------:R-:W-:Y:S02]  /*1060*/  UISETP.GE.U32.AND UP1, UPT, UR6, 0x2, UPT ;  /* 0x000000020600788c */ /* 0x000fe4000bf26070 */
[----:B------:R-:W-:-:S04]  /*1070*/  USEL UR7, UR6, 0x1, !UP0 ;  /* 0x0000000106077887 */ /* 0x000fc8000c000000 */
[----:B------:R-:W-:-:S04]  /*1080*/  ULOP3.LUT UR5, UR7, 0x1, URZ, 0xc0, !UPT ;  /* 0x0000000107057892 */ /* 0x000fc8000f8ec0ff */
[----:B------:R-:W-:-:S03]  /*1090*/  UISETP.NE.U32.AND UP0, UPT, UR5, 0x1, UPT ;  /* 0x000000010500788c */ /* 0x000fc6000bf05070 */
[----:B------:R-:W-:Y:S01]  /*10a0*/  UMOV UR5, URZ ;  /* 0x000000ff00057c82 */ /* 0x000fe20008000000 */
[----:B------:R-:W-:Y:S07]  /*10b0*/  BRA.U !UP1, `(.L_x_91) ;  /* 0x0000000909dc7547 */ /* 0x000fee000b800000 */
[----:B------:R-:W-:Y:S01]  /*10c0*/  ULOP3.LUT UR5, UR7, 0xfffffffe, URZ, 0xc0, !UPT ;  /* 0xfffffffe07057892 */ /* 0x000fe2000f8ec0ff */
[----:B------:R-:W-:-:S11]  /*10d0*/  UMOV UR6, URZ ;  /* 0x000000ff00067c82 */ /* 0x000fd60008000000 */
.L_x_92:
[----:B------:R-:W-:Y:S01]  /*10e0*/  USHF.L.U32 UR7, UR6, 0x1, URZ ;  /* 0x0000000106077899 */ /* 0x000fe200080006ff */
[----:B------:R-:W-:Y:S01]  /*10f0*/  IMAD.SHL.U32 R23, R19, 0x2, RZ ;  /* 0x0000000213177824 */ /* 0x000fe200078e00ff */
[C---:B------:R-:W-:Y:S01]  /*1100*/  SHF.L.U64.HI R24, R17.reuse, 0x1, R14 ;  /* 0x0000000111187819 */ /* 0x040fe2000001020e */
[----:B------:R-:W-:Y:S02]  /*1110*/  IMAD.SHL.U32 R26, R17, 0x2, RZ ;  /* 0x00000002111a7824 */ /* 0x000fe400078e00ff */
[----:B------:R-:W-:Y:S01]  /*1120*/  IMAD.SHL.U32 R28, R11, 0x2, RZ ;  /* 0x000000020b1c7824 */ /* 0x000fe200078e00ff */
[----:B-----5:R-:W-:Y:S01]  /*1130*/  SHF.R.U32.HI R21, RZ, UR7, R18 ;  /* 0x00000007ff157c19 */ /* 0x020fe20008011612 */
[----:B------:R-:W-:Y:S01]  /*1140*/  UIADD3 UR7, UPT, UPT, UR7, 0x2, URZ ;  /* 0x0000000207077890 */ /* 0x000fe2000fffe0ff */
[----:B------:R-:W-:Y:S02]  /*1150*/  IMAD.SHL.U32 R32, R9, 0x2, RZ ;  /* 0x0000000209207824 */ /* 0x000fe400078e00ff */
[----:B------:R-:W-:Y:S01]  /*1160*/  IMAD.SHL.U32 R34, R7, 0x2, RZ ;  /* 0x0000000207227824 */ /* 0x000fe200078e00ff */
[----:B------:R-:W-:Y:S01]  /*1170*/  UIADD3 UR6, UPT, UPT, UR7, -UR6, URZ ;  /* 0x8000000607067290 */ /* 0x000fe2000fffe0ff */
[----:B------:R-:W-:-:S03]  /*1180*/  IMAD.SHL.U32 R21, R21, 0x8, RZ ;  /* 0x0000000815157824 */ /* 0x000fc600078e00ff */
[----:B------:R-:W-:Y:S02]  /*1190*/  UISETP.NE.AND UP1, UPT, UR6, UR5, UPT ;  /* 0x000000050600728c */ /* 0x000fe4000bf25270 */
[----:B------:R-:W-:Y:S02]  /*11a0*/  LOP3.LUT R40, R21, 0x18, RZ, 0xc0, !PT ;  /* 0x0000001815287812 */ /* 0x000fe400078ec0ff */
        /* <DEDUP_REMOVED lines=35> */
[----:B------:R-:W-:Y:S02]  /*13e0*/  SHF.R.U32.HI R12, RZ, UR7, R18 ;  /* 0x00000007ff0c7c19 */ /* 0x000fe40008011612 */
[C---:B------:R-:W-:Y:S01]  /*13f0*/  SHF.L.U64.HI R29, R15.reuse, 0x1, R14 ;  /* 0x000000010f1d7819 */ /* 0x040fe2000001020e */
[----:B------:R-:W-:Y:S01]  /*1400*/  IMAD.SHL.U32 R15, R15, 0x2, RZ ;  /* 0x000000020f0f7824 */ /* 0x000fe200078e00ff */
[----:B------:R-:W-:Y:S01]  /*1410*/  SHF.L.U64.HI R14, R11, 0x1, R8 ;  /* 0x000000010b0e7819 */ /* 0x000fe20000010208 */
[----:B------:R-:W-:-:S03]  /*1420*/  IMAD.SHL.U32 R12, R12, 0x8, RZ ;  /* 0x000000080c0c7824 */ /* 0x000fc600078e00ff */
[----:B------:R-:W-:Y:S02]  /*1430*/  LOP3.LUT R28, R15, R28, R40, 0xe0, !PT ;  /* 0x0000001c0f1c7212 */ /* 0x000fe400078ee028 */
[----:B------:R-:W-:Y:S02]  /*1440*/  LOP3.LUT R29, R29, R14, R41, 0xe0, !PT ;  /* 0x0000000e1d1d7212 */ /* 0x000fe400078ee029 */
[----:B------:R-:W-:Y:S02]  /*1450*/  LOP3.LUT R12, R12, 0x18, RZ, 0xc0, !PT ;  /* 0x000000180c0c7812 */ /* 0x000fe400078ec0ff */
[----:B------:R-:W-:Y:S02]  /*1460*/  LOP3.LUT R28, R28, R13, RZ, 0xc0, !PT ;  /* 0x0000000d1c1c7212 */ /* 0x000fe400078ec0ff */
[----:B------:R-:W-:Y:S01]  /*1470*/  LOP3.LUT R29, R29, R10, RZ, 0xc0, !PT ;  /* 0x0000000a1d1d7212 */ /* 0x000fe200078ec0ff */
[----:B------:R0:W1:Y:S01]  /*1480*/  LDC.64 R36, c[0x3][R12+0x28] ;  /* 0x00c00a000c247b82 */ /* 0x0000620000000a00 */
[----:B------:R-:W-:-:S02]  /*1490*/  LOP3.LUT R13, R11, R28, RZ, 0xc0, !PT ;  /* 0x0000001c0b0d7212 */ /* 0x000fc400078ec0ff */
[----:B------:R-:W-:Y:S02]  /*14a0*/  LOP3.LUT R10, R8, R29, RZ, 0xc0, !PT ;  /* 0x0000001d080a7212 */ /* 0x000fe400078ec0ff */
[----:B------:R-:W-:Y:S02]  /*14b0*/  SHF.L.U64.HI R14, R22, 0x1, R23 ;  /* 0x00000001160e7819 */ /* 0x000fe40000010217 */
[C---:B------:R-:W-:Y:S01]  /*14c0*/  SHF.L.U64.HI R31, R13.reuse, 0x1, R10 ;  /* 0x000000010d1f7819 */ /* 0x040fe2000001020a */
[----:B------:R-:W-:Y:S01]  /*14d0*/  IMAD.SHL.U32 R13, R13, 0x2, RZ ;  /* 0x000000020d0d7824 */ /* 0x000fe200078e00ff */
[----:B------:R-:W-:Y:S02]  /*14e0*/  SHF.L.U64.HI R10, R9, 0x1, R6 ;  /* 0x00000001090a7819 */ /* 0x000fe40000010206 */
[----:B0-----:R-:W-:Y:S02]  /*14f0*/  SHF.L.U64.HI R12, R24, 0x1, R25 ;  /* 0x00000001180c7819 */ /* 0x001fe40000010219 */
[----:B------:R-:W-:-:S02]  /*1500*/  LOP3.LUT R32, R13, R32, R40, 0xe0, !PT ;  /* 0x000000200d207212 */ /* 0x000fc400078ee028 */
[----:B------:R-:W-:Y:S02]  /*1510*/  LOP3.LUT R31, R31, R10, R41, 0xe0, !PT ;  /* 0x0000000a1f1f7212 */ /* 0x000fe400078ee029 */
[----:B------:R-:W-:Y:S02]  /*1520*/  LOP3.LUT R32, R32, R11, RZ, 0xc0, !PT ;  /* 0x0000000b20207212 */ /* 0x000fe400078ec0ff */
[----:B------:R-:W-:Y:S02]  /*1530*/  LOP3.LUT R31, R31, R8, RZ, 0xc0, !PT ;  /* 0x000000081f1f7212 */ /* 0x000fe400078ec0ff */
[----:B------:R-:W-:Y:S02]  /*1540*/  LOP3.LUT R11, R9, R32, RZ, 0xc0, !PT ;  /* 0x00000020090b7212 */ /* 0x000fe400078ec0ff */
[----:B------:R-:W-:Y:S02]  /*1550*/  LOP3.LUT R8, R6, R31, RZ, 0xc0, !PT ;  /* 0x0000001f06087212 */ /* 0x000fe400078ec0ff */
[----:B------:R-:W-:-:S02]  /*1560*/  SHF.L.U64.HI R10, R26, 0x1, R27 ;  /* 0x000000011a0a7819 */ /* 0x000fc4000001021b */
[C---:B------:R-:W-:Y:S01]  /*1570*/  SHF.L.U64.HI R33, R11.reuse, 0x1, R8 ;  /* 0x000000010b217819 */ /* 0x040fe20000010208 */
[----:B------:R-:W-:Y:S01]  /*1580*/  IMAD.SHL.U32 R11, R11, 0x2, RZ ;  /* 0x000000020b0b7824 */ /* 0x000fe200078e00ff */
[----:B------:R-:W-:-:S04]  /*1590*/  SHF.L.U64.HI R8, R7, 0x1, R4 ;  /* 0x0000000107087819 */ /* 0x000fc80000010204 */
[----:B------:R-:W-:Y:S02]  /*15a0*/  LOP3.LUT R34, R11, R34, R40, 0xe0, !PT ;  /* 0x000000220b227212 */ /* 0x000fe400078ee028 */
[----:B------:R-:W-:Y:S01]  /*15b0*/  LOP3.LUT R33, R33, R8, R41, 0xe0, !PT ;  /* 0x0000000821217212 */ /* 0x000fe200078ee029 */
[----:B------:R-:W-:Y:S01]  /*15c0*/  IMAD.SHL.U32 R8, R5, 0x2, RZ ;  /* 0x0000000205087824 */ /* 0x000fe200078e00ff */
[----:B------:R-:W-:Y:S02]  /*15d0*/  LOP3.LUT R34, R34, R9, RZ, 0xc0, !PT ;  /* 0x0000000922227212 */ /* 0x000fe400078ec0ff */
[----:B------:R-:W-:Y:S02]  /*15e0*/  LOP3.LUT R33, R33, R6, RZ, 0xc0, !PT ;  /* 0x0000000621217212 */ /* 0x000fe400078ec0ff */
[----:B------:R-:W-:Y:S02]  /*15f0*/  LOP3.LUT R35, R7, R34, RZ, 0xc0, !PT ;  /* 0x0000002207237212 */ /* 0x000fe400078ec0ff */
[----:B------:R-:W-:-:S02]  /*1600*/  LOP3.LUT R6, R4, R33, RZ, 0xc0, !PT ;  /* 0x0000002104067212 */ /* 0x000fc400078ec0ff */
[----:B------:R-:W-:Y:S01]  /*1610*/  SHF.L.U64.HI R9, R30, 0x1, R21 ;  /* 0x000000011e097819 */ /* 0x000fe20000010215 */
[C---:B------:R-:W-:Y:S01]  /*1620*/  IMAD.SHL.U32 R11, R35.reuse, 0x2, RZ ;  /* 0x00000002230b7824 */ /* 0x040fe200078e00ff */
[----:B------:R-:W-:Y:S02]  /*1630*/  SHF.L.U64.HI R35, R35, 0x1, R6 ;  /* 0x0000000123237819 */ /* 0x000fe40000010206 */
[----:B-1----:R-:W-:Y:S02]  /*1640*/  LOP3.LUT R19, R19, R36, RZ, 0xfc, !PT ;  /* 0x0000002413137212 */ /* 0x002fe400078efcff */
[----:B------:R-:W-:Y:S02]  /*1650*/  LOP3.LUT R6, R11, R8, R40, 0xe0, !PT ;  /* 0x000000080b067212 */ /* 0x000fe400078ee028 */
[----:B------:R-:W-:Y:S02]  /*1660*/  SHF.L.U64.HI R8, R5, 0x1, R2 ;  /* 0x0000000105087819 */ /* 0x000fe40000010202 */
[----:B------:R-:W-:-:S02]  /*1670*/  LOP3.LUT R16, R9, R37, RZ, 0xfc, !PT ;  /* 0x0000002509107212 */ /* 0x000fc400078efcff */
[----:B------:R-:W-:Y:S02]  /*1680*/  LOP3.LUT R35, R35, R8, R41, 0xe0, !PT ;  /* 0x0000000823237212 */ /* 0x000fe400078ee029 */
[----:B------:R-:W-:Y:S02]  /*1690*/  LOP3.LUT R17, R30, R19, RZ, 0xc0, !PT ;  /* 0x000000131e117212 */ /* 0x000fe400078ec0ff */
[----:B------:R-:W-:Y:S02]  /*16a0*/  LOP3.LUT R8, R21, R16, RZ, 0xc0, !PT ;  /* 0x0000001015087212 */ /* 0x000fe400078ec0ff */
[----:B------:R-:W-:Y:S02]  /*16b0*/  LOP3.LUT R35, R35, R4, RZ, 0xc0, !PT ;  /* 0x0000000423237212 */ /* 0x000fe400078ec0ff */
[C---:B------:R-:W-:Y:S01]  /*16c0*/  SHF.L.U64.HI R9, R17.reuse, 0x1, R8 ;  /* 0x0000000111097819 */ /* 0x040fe20000010208 */
[----:B------:R-:W-:Y:S02]  /*16d0*/  IMAD.SHL.U32 R17, R17, 0x2, RZ ;  /* 0x0000000211117824 */ /* 0x000fe400078e00ff */
[----:B------:R-:W-:Y:S01]  /*16e0*/  IMAD.SHL.U32 R8, R22, 0x2, RZ ;  /* 0x0000000216087824 */ /* 0x000fe200078e00ff */
[----:B------:R-:W-:-:S04]  /*16f0*/  LOP3.LUT R14, R9, R14, R37, 0xe0, !PT ;  /* 0x0000000e090e7212 */ /* 0x000fc800078ee025 */
[----:B------:R-:W-:Y:S02]  /*1700*/  LOP3.LUT R17, R17, R8, R36, 0xe0, !PT ;  /* 0x0000000811117212 */ /* 0x000fe400078ee024 */
[----:B------:R-:W-:Y:S02]  /*1710*/  LOP3.LUT R14, R14, R21, RZ, 0xc0, !PT ;  /* 0x000000150e0e7212 */ /* 0x000fe400078ec0ff */
[----:B------:R-:W-:Y:S02]  /*1720*/  LOP3.LUT R17, R17, R30, RZ, 0xc0, !PT ;  /* 0x0000001e11117212 */ /* 0x000fe400078ec0ff */
[----:B------:R-:W-:Y:S02]  /*1730*/  LOP3.LUT R8, R23, R14, RZ, 0xc0, !PT ;  /* 0x0000000e17087212 */ /* 0x000fe400078ec0ff */
[----:B------:R-:W-:-:S04]  /*1740*/  LOP3.LUT R15, R22, R17, RZ, 0xc0, !PT ;  /* 0x00000011160f7212 */ /* 0x000fc800078ec0ff */
[C---:B------:R-:W-:Y:S01]  /*1750*/  SHF.L.U64.HI R9, R15.reuse, 0x1, R8 ;  /* 0x000000010f097819 */ /* 0x040fe20000010208 */
[----:B------:R-:W-:Y:S02]  /*1760*/  IMAD.SHL.U32 R15, R15, 0x2, RZ ;  /* 0x000000020f0f7824 */ /* 0x000fe400078e00ff */
[----:B------:R-:W-:Y:S01]  /*1770*/  IMAD.SHL.U32 R8, R24, 0x2, RZ ;  /* 0x0000000218087824 */ /* 0x000fe200078e00ff */
[----:B------:R-:W-:-:S04]  /*1780*/  LOP3.LUT R12, R9, R12, R37, 0xe0, !PT ;  /* 0x0000000c090c7212 */ /* 0x000fc800078ee025 */
[----:B------:R-:W-:Y:S01]  /*1790*/  LOP3.LUT R15, R15, R8, R36, 0xe0, !PT ;  /* 0x000000080f0f7212 */ /* 0x000fe200078ee024 */
[----:B------:R-:W-:Y:S01]  /*17a0*/  IMAD.SHL.U32 R8, R26, 0x2, RZ ;  /* 0x000000021a087824 */ /* 0x000fe200078e00ff */
[----:B------:R-:W-:Y:S01]  /*17b0*/  LOP3.LUT R12, R12, R23, RZ, 0xc0, !PT ;  /* 0x000000170c0c7212 */ /* 0x000fe200078ec0ff */
[----:B------:R-:W-:Y:S01]  /*17c0*/  IMAD.SHL.U32 R23, R34, 0x2, RZ ;  /* 0x0000000222177824 */ /* 0x000fe200078e00ff */
[----:B------:R-:W-:Y:S01]  /*17d0*/  LOP3.LUT R15, R15, R22, RZ, 0xc0, !PT ;  /* 0x000000160f0f7212 */ /* 0x000fe200078ec0ff */
[----:B------:R-:W-:-:S03]  /*17e0*/  IMAD.SHL.U32 R22, R32, 0x2, RZ ;  /* 0x0000000220167824 */ /* 0x000fc600078e00ff */
[----:B------:R-:W-:-:S05]  /*17f0*/  LOP3.LUT R9, R24, R15, RZ, 0xc0, !PT ;  /* 0x0000000f18097212 */ /* 0x000fca00078ec0ff */
[----:B------:R-:W-:-:S05]  /*1800*/  IMAD.SHL.U32 R13, R9, 0x2, RZ ;  /* 0x00000002090d7824 */ /* 0x000fca00078e00ff */
[----:B------:R-:W-:Y:S02]  /*1810*/  LOP3.LUT R13, R13, R8, R36, 0xe0, !PT ;  /* 0x000000080d0d7212 */ /* 0x000fe400078ee024 */
[----:B------:R-:W-:Y:S02]  /*1820*/  LOP3.LUT R8, R25, R12, RZ, 0xc0, !PT ;  /* 0x0000000c19087212 */ /* 0x000fe400078ec0ff */
[----:B------:R-:W-:Y:S02]  /*1830*/  LOP3.LUT R13, R13, R24, RZ, 0xc0, !PT ;  /* 0x000000180d0d7212 */ /* 0x000fe400078ec0ff */
[----:B------:R-:W-:Y:S01]  /*1840*/  SHF.L.U64.HI R9, R9, 0x1, R8 ;  /* 0x0000000109097819 */ /* 0x000fe20000010208 */
[----:B------:R-:W-:Y:S01]  /*1850*/  IMAD.SHL.U32 R8, R28, 0x2, RZ ;  /* 0x000000021c087824 */ /* 0x000fe200078e00ff */
[----:B------:R-:W-:Y:S02]  /*1860*/  SHF.L.U64.HI R24, R32, 0x1, R31 ;  /* 0x0000000120187819 */ /* 0x000fe4000001021f */
[----:B------:R-:W-:-:S02]  /*1870*/  LOP3.LUT R10, R9, R10, R37, 0xe0, !PT ;  /* 0x0000000a090a7212 */ /* 0x000fc400078ee025 */
[----:B------:R-:W-:Y:S02]  /*1880*/  LOP3.LUT R9, R26, R13, RZ, 0xc0, !PT ;  /* 0x0000000d1a097212 */ /* 0x000fe400078ec0ff */
[----:B------:R-:W-:Y:S02]  /*1890*/  LOP3.LUT R10, R10, R25, RZ, 0xc0, !PT ;  /* 0x000000190a0a7212 */ /* 0x000fe400078ec0ff */
[----:B------:R-:W-:Y:S01]  /*18a0*/  SHF.L.U64.HI R25, R3, 0x1, R0 ;  /* 0x0000000103197819 */ /* 0x000fe20000010200 */
[----:B------:R-:W-:Y:S02]  /*18b0*/  IMAD.SHL.U32 R11, R9, 0x2, RZ ;  /* 0x00000002090b7824 */ /* 0x000fe400078e00ff */
[----:B------:R-:W-:-:S03]  /*18c0*/  IMAD.SHL.U32 R0, R3, 0x2, RZ ;  /* 0x0000000203007824 */ /* 0x000fc600078e00ff */
[----:B------:R-:W-:Y:S02]  /*18d0*/  LOP3.LUT R11, R11, R8, R36, 0xe0, !PT ;  /* 0x000000080b0b7212 */ /* 0x000fe400078ee024 */
[----:B------:R-:W-:Y:S02]  /*18e0*/  LOP3.LUT R8, R27, R10, RZ, 0xc0, !PT ;  /* 0x0000000a1b087212 */ /* 0x000fe400078ec0ff */
[----:B------:R-:W-:Y:S02]  /*18f0*/  LOP3.LUT R11, R11, R26, RZ, 0xc0, !PT ;  /* 0x0000001a0b0b7212 */ /* 0x000fe400078ec0ff */
[----:B------:R-:W-:Y:S02]  /*1900*/  SHF.L.U64.HI R9, R9, 0x1, R8 ;  /* 0x0000000109097819 */ /* 0x000fe40000010208 */
[C---:B------:R-:W-:Y:S02]  /*1910*/  SHF.L.U64.HI R8, R28.reuse, 0x1, R29 ;  /* 0x000000011c087819 */ /* 0x040fe4000001021d */
[----:B------:R-:W-:-:S02]  /*1920*/  LOP3.LUT R21, R28, R11, RZ, 0xc0, !PT ;  /* 0x0000000b1c157212 */ /* 0x000fc400078ec0ff */
[----:B------:R-:W-:-:S03]  /*1930*/  LOP3.LUT R8, R9, R8, R37, 0xe0, !PT ;  /* 0x0000000809087212 */ /* 0x000fc600078ee025 */
[----:B------:R-:W-:Y:S01]  /*1940*/  IMAD.SHL.U32 R9, R21, 0x2, RZ ;  /* 0x0000000215097824 */ /* 0x000fe200078e00ff */
[----:B------:R-:W-:-:S04]  /*1950*/  LOP3.LUT R8, R8, R27, RZ, 0xc0, !PT ;  /* 0x0000001b08087212 */ /* 0x000fc800078ec0ff */
[----:B------:R-:W-:Y:S02]  /*1960*/  LOP3.LUT R9, R9, R22, R36, 0xe0, !PT ;  /* 0x0000001609097212 */ /* 0x000fe400078ee024 */
[----:B------:R-:W-:Y:S02]  /*1970*/  LOP3.LUT R22, R29, R8, RZ, 0xc0, !PT ;  /* 0x000000081d167212 */ /* 0x000fe400078ec0ff */
[----:B------:R-:W-:Y:S02]  /*1980*/  LOP3.LUT R9, R9, R28, RZ, 0xc0, !PT ;  /* 0x0000001c09097212 */ /* 0x000fe400078ec0ff */
[----:B------:R-:W-:Y:S02]  /*1990*/  SHF.L.U64.HI R21, R21, 0x1, R22 ;  /* 0x0000000115157819 */ /* 0x000fe40000010216 */
[----:B------:R-:W-:Y:S02]  /*19a0*/  LOP3.LUT R22, R6, R7, RZ, 0xc0, !PT ;  /* 0x0000000706167212 */ /* 0x000fe400078ec0ff */
[----:B------:R-:W-:-:S02]  /*19b0*/  LOP3.LUT R24, R21, R24, R37, 0xe0, !PT ;  /* 0x0000001815187212 */ /* 0x000fc400078ee025 */
[----:B------:R-:W-:Y:S02]  /*19c0*/  LOP3.LUT R21, R32, R9, RZ, 0xc0, !PT ;  /* 0x0000000920157212 */ /* 0x000fe400078ec0ff */
[----:B------:R-:W-:Y:S02]  /*19d0*/  LOP3.LUT R6, R24, R29, RZ, 0xc0, !PT ;  /* 0x0000001d18067212 */ /* 0x000fe400078ec0ff */
[----:B------:R-:W-:Y:S01]  /*19e0*/  LOP3.LUT R24, R2, R35, RZ, 0xc0, !PT ;  /* 0x0000002302187212 */ /* 0x000fe200078ec0ff */
[----:B------:R-:W-:Y:S01]  /*19f0*/  IMAD.SHL.U32 R7, R21, 0x2, RZ ;  /* 0x0000000215077824 */ /* 0x000fe200078e00ff */
[----:B------:R-:W-:-:S04]  /*1a00*/  LOP3.LUT R4, R31, R6, RZ, 0xc0, !PT ;  /* 0x000000061f047212 */ /* 0x000fc800078ec0ff */
[----:B------:R-:W-:Y:S02]  /*1a10*/  SHF.L.U64.HI R21, R21, 0x1, R4 ;  /* 0x0000000115157819 */ /* 0x000fe40000010204 */
[----:B------:R-:W-:Y:S02]  /*1a20*/  LOP3.LUT R7, R7, R23, R36, 0xe0, !PT ;  /* 0x0000001707077212 */ /* 0x000fe400078ee024 */
[----:B------:R-:W-:Y:S02]  /*1a30*/  SHF.L.U64.HI R4, R34, 0x1, R33 ;  /* 0x0000000122047819 */ /* 0x000fe40000010221 */
[----:B------:R-:W-:Y:S02]  /*1a40*/  LOP3.LUT R23, R5, R22, RZ, 0xc0, !PT ;  /* 0x0000001605177212 */ /* 0x000fe400078ec0ff */
[----:B------:R-:W-:Y:S02]  /*1a50*/  LOP3.LUT R4, R21, R4, R37, 0xe0, !PT ;  /* 0x0000000415047212 */ /* 0x000fe400078ee025 */
[C---:B------:R-:W-:Y:S01]  /*1a60*/  SHF.L.U64.HI R21, R23.reuse, 0x1, R24 ;  /* 0x0000000117157819 */ /* 0x040fe20000010218 */
[----:B------:R-:W-:Y:S01]  /*1a70*/  IMAD.SHL.U32 R3, R23, 0x2, RZ ;  /* 0x0000000217037824 */ /* 0x000fe200078e00ff */
[----:B------:R-:W-:Y:S01]  /*1a80*/  LOP3.LUT R7, R7, R32, RZ, 0xc0, !PT ;  /* 0x0000002007077212 */ /* 0x000fe200078ec0ff */
[----:B------:R-:W-:Y:S01]  /*1a90*/  IMAD.SHL.U32 R23, R22, 0x2, RZ ;  /* 0x0000000216177824 */ /* 0x000fe200078e00ff */
[----:B------:R-:W-:-:S02]  /*1aa0*/  LOP3.LUT R4, R4, R31, RZ, 0xc0, !PT ;  /* 0x0000001f04047212 */ /* 0x000fc400078ec0ff */
[----:B------:R-:W-:Y:S02]  /*1ab0*/  LOP3.LUT R41, R21, R25, R41, 0xe0, !PT ;  /* 0x0000001915297212 */ /* 0x000fe400078ee029 */
[----:B------:R-:W-:Y:S02]  /*1ac0*/  LOP3.LUT R21, R34, R7, RZ, 0xc0, !PT ;  /* 0x0000000722157212 */ /* 0x000fe400078ec0ff */
[----:B------:R-:W-:Y:S02]  /*1ad0*/  LOP3.LUT R24, R33, R4, RZ, 0xc0, !PT ;  /* 0x0000000421187212 */ /* 0x000fe400078ec0ff */
[----:B------:R-:W-:Y:S01]  /*1ae0*/  LOP3.LUT R0, R3, R0, R40, 0xe0, !PT ;  /* 0x0000000003007212 */ /* 0x000fe200078ee028 */
[C---:B------:R-:W-:Y:S01]  /*1af0*/  IMAD.SHL.U32 R3, R21.reuse, 0x2, RZ ;  /* 0x0000000215037824 */ /* 0x040fe200078e00ff */
[----:B------:R-:W-:Y:S02]  /*1b00*/  SHF.L.U64.HI R21, R21, 0x1, R24 ;  /* 0x0000000115157819 */ /* 0x000fe40000010218 */
[----:B------:R-:W-:-:S02]  /*1b10*/  SHF.L.U64.HI R24, R22, 0x1, R35 ;  /* 0x0000000116187819 */ /* 0x000fc40000010223 */
[----:B------:R-:W-:Y:S02]  /*1b20*/  LOP3.LUT R3, R3, R23, R36, 0xe0, !PT ;  /* 0x0000001703037212 */ /* 0x000fe400078ee024 */
[----:B------:R-:W-:Y:S02]  /*1b30*/  LOP3.LUT R24, R21, R24, R37, 0xe0, !PT ;  /* 0x0000001815187212 */ /* 0x000fe400078ee025 */
[----:B------:R-:W-:Y:S02]  /*1b40*/  LOP3.LUT R23, R0, R5, RZ, 0xc0, !PT ;  /* 0x0000000500177212 */ /* 0x000fe400078ec0ff */
[----:B------:R-:W-:Y:S02]  /*1b50*/  LOP3.LUT R5, R3, R34, RZ, 0xc0, !PT ;  /* 0x0000002203057212 */ /* 0x000fe400078ec0ff */
[----:B------:R-:W-:Y:S02]  /*1b60*/  LOP3.LUT R0, R41, R2, RZ, 0xc0, !PT ;  /* 0x0000000229007212 */ /* 0x000fe400078ec0ff */
[----:B------:R-:W-:-:S02]  /*1b70*/  LOP3.LUT R2, R24, R33, RZ, 0xc0, !PT ;  /* 0x0000002118027212 */ /* 0x000fc400078ec0ff */
[----:B------:R-:W-:Y:S02]  /*1b80*/  LOP3.LUT R21, R22, R5, RZ, 0xc0, !PT ;  /* 0x0000000516157212 */ /* 0x000fe400078ec0ff */
[C---:B------:R-:W-:Y:S01]  /*1b90*/  SHF.L.U64.HI R24, R23.reuse, 0x1, R0 ;  /* 0x0000000117187819 */ /* 0x040fe20000010200 */
[----:B------:R-:W-:Y:S01]  /*1ba0*/  IMAD.SHL.U32 R23, R23, 0x2, RZ ;  /* 0x0000000217177824 */ /* 0x000fe200078e00ff */
[----:B------:R-:W-:Y:S01]  /*1bb0*/  LOP3.LUT R0, R35, R2, RZ, 0xc0, !PT ;  /* 0x0000000223007212 */ /* 0x000fe200078ec0ff */
[----:B------:R-:W-:-:S03]  /*1bc0*/  IMAD.SHL.U32 R3, R21, 0x2, RZ ;  /* 0x0000000215037824 */ /* 0x000fc600078e00ff */
[----:B------:R-:W-:Y:S02]  /*1bd0*/  SHF.L.U64.HI R21, R21, 0x1, R0 ;  /* 0x0000000115157819 */ /* 0x000fe40000010200 */
[----:B------:R-:W-:Y:S02]  /*1be0*/  LOP3.LUT R3, R3, R23, R36, 0xe0, !PT ;  /* 0x0000001703037212 */ /* 0x000fe400078ee024 */
[----:B------:R-:W-:Y:S02]  /*1bf0*/  LOP3.LUT R0, R21, R24, R37, 0xe0, !PT ;  /* 0x0000001815007212 */ /* 0x000fe400078ee025 */
[----:B------:R-:W-:Y:S02]  /*1c00*/  LOP3.LUT R3, R3, R22, RZ, 0xc0, !PT ;  /* 0x0000001603037212 */ /* 0x000fe400078ec0ff */
[----:B------:R-:W-:Y:S01]  /*1c10*/  LOP3.LUT R0, R0, R35, RZ, 0xc0, !PT ;  /* 0x0000002300007212 */ /* 0x000fe200078ec0ff */
[----:B------:R-:W-:Y:S06]  /*1c20*/  BRA.U UP1, `(.L_x_92) ;  /* 0xfffffff5012c7547 */ /* 0x000fec000b83ffff */
.L_x_91:
[----:B------:R-:W-:Y:S05]  /*1c30*/  BRA.U UP0, `(.L_x_90) ;  /* 0x0000000500a87547 */ /* 0x000fea000b800000 */
[----:B------:R-:W-:Y:S01]  /*1c40*/  USHF.L.U32 UR6, UR5, 0x1, URZ ;  /* 0x0000000105067899 */ /* 0x000fe200080006ff */
[----:B------:R-:W-:Y:S01]  /*1c50*/  SHF.L.U64.HI R23, R19, 0x1, R16 ;  /* 0x0000000113177819 */ /* 0x000fe20000010210 */
[C---:B------:R-:W-:Y:S01]  /*1c60*/  IMAD.SHL.U32 R26, R17.reuse, 0x2, RZ ;  /* 0x00000002111a7824 */ /* 0x040fe200078e00ff */
[----:B------:R-:W-:Y:S01]  /*1c70*/  SHF.L.U64.HI R27, R17, 0x1, R14 ;  /* 0x00000001111b7819 */ /* 0x000fe2000001020e */
[----:B------:R-:W-:Y:S01]  /*1c80*/  IMAD.SHL.U32 R28, R13, 0x2, RZ ;  /* 0x000000020d1c7824 */ /* 0x000fe200078e00ff */
[----:B------:R-:W-:Y:S01]  /*1c90*/  UIADD3 UR5, UPT, UPT, UR5, 0x1, URZ ;  /* 0x0000000105057890 */ /* 0x000fe2000fffe0ff */
[----:B-----5:R-:W-:Y:S01]  /*1ca0*/  SHF.R.U32.HI R21, RZ, UR6, R18 ;  /* 0x00000006ff157c19 */ /* 0x020fe20008011612 */
[----:B------:R-:W-:Y:S02]  /*1cb0*/  IMAD.SHL.U32 R30, R11, 0x2, RZ ;  /* 0x000000020b1e7824 */ /* 0x000fe400078e00ff */
[----:B------:R-:W-:Y:S02]  /*1cc0*/  IMAD.SHL.U32 R32, R9, 0x2, RZ ;  /* 0x0000000209207824 */ /* 0x000fe400078e00ff */
[----:B------:R-:W-:-:S02]  /*1cd0*/  IMAD.SHL.U32 R21, R21, 0x8, RZ ;  /* 0x0000000815157824 */ /* 0x000fc400078e00ff */
[----:B------:R-:W-:Y:S02]  /*1ce0*/  IMAD.SHL.U32 R34, R7, 0x2, RZ ;  /* 0x0000000207227824 */ /* 0x000fe400078e00ff */
[----:B------:R-:W-:Y:S01]  /*1cf0*/  IMAD.SHL.U32 R36, R5, 0x2, RZ ;  /* 0x0000000205247824 */ /* 0x000fe200078e00ff */
[----:B------:R-:W-:Y:S01]  /*1d00*/  LOP3.LUT R40, R21, 0x18, RZ, 0xc0, !PT ;  /* 0x0000001815287812 */ /* 0x000fe200078ec0ff */
[----:B------:R-:W-:-:S05]  /*1d10*/  IMAD.SHL.U32 R21, R19, 0x2, RZ ;  /* 0x0000000213157824 */ /* 0x000fca00078e00ff */
        /* <DEDUP_REMOVED lines=74> */
[----:B------:R-:W-:Y:S02]  /*21c0*/  LOP3.LUT R35, R35, R6, R41, 0xe0, !PT ;  /* 0x0000000623237212 */ /* 0x000fe400078ee029 */
[----:B------:R-:W-:Y:S02]  /*21d0*/  LOP3.LUT R36, R36, R7, RZ, 0xc0, !PT ;  /* 0x0000000724247212 */ /* 0x000fe400078ec0ff */
[----:B------:R-:W-:Y:S02]  /*21e0*/  LOP3.LUT R35, R35, R4, RZ, 0xc0, !PT ;  /* 0x0000000423237212 */ /* 0x000fe400078ec0ff */
[----:B------:R-:W-:Y:S02]  /*21f0*/  LOP3.LUT R7, R5, R36, RZ, 0xc0, !PT ;  /* 0x0000002405077212 */ /* 0x000fe400078ec0ff */
[----:B------:R-:W-:-:S02]  /*2200*/  LOP3.LUT R4, R2, R35, RZ, 0xc0, !PT ;  /* 0x0000002302047212 */ /* 0x000fc400078ec0ff */
[C---:B------:R-:W-:Y:S01]  /*2210*/  SHF.L.U64.HI R6, R3.reuse, 0x1, R0 ;  /* 0x0000000103067819 */ /* 0x040fe20000010200 */
[----:B------:R-:W-:Y:S02]  /*2220*/  IMAD.SHL.U32 R0, R3, 0x2, RZ ;  /* 0x0000000203007824 */ /* 0x000fe400078e00ff */
[C---:B------:R-:W-:Y:S01]  /*2230*/  IMAD.SHL.U32 R3, R7.reuse, 0x2, RZ ;  /* 0x0000000207037824 */ /* 0x040fe200078e00ff */
[----:B------:R-:W-:Y:S01]  /*2240*/  SHF.L.U64.HI R7, R7, 0x1, R4 ;  /* 0x0000000107077819 */ /* 0x000fe20000010204 */
[----:B------:R-:W-:-:S03]  /*2250*/  IMAD.MOV.U32 R4, RZ, RZ, R33 ;  /* 0x000000ffff047224 */ /* 0x000fc600078e0021 */
[----:B------:R-:W-:Y:S02]  /*2260*/  LOP3.LUT R0, R3, R0, R40, 0xe0, !PT ;  /* 0x0000000003007212 */ /* 0x000fe400078ee028 */
[----:B------:R-:W-:Y:S01]  /*2270*/  LOP3.LUT R41, R7, R6, R41, 0xe0, !PT ;  /* 0x0000000607297212 */ /* 0x000fe200078ee029 */
[----:B------:R-:W-:Y:S01]  /*2280*/  IMAD.MOV.U32 R6, RZ, RZ, R31 ;  /* 0x000000ffff067224 */ /* 0x000fe200078e001f */
[----:B------:R-:W-:Y:S01]  /*2290*/  LOP3.LUT R3, R0, R5, RZ, 0xc0, !PT ;  /* 0x0000000500037212 */ /* 0x000fe200078ec0ff */
[----:B------:R-:W-:Y:S01]  /*22a0*/  IMAD.MOV.U32 R7, RZ, RZ, R34 ;  /* 0x000000ffff077224 */ /* 0x000fe200078e0022 */
[----:B------:R-:W-:Y:S01]  /*22b0*/  LOP3.LUT R0, R41, R2, RZ, 0xc0, !PT ;  /* 0x0000000229007212 */ /* 0x000fe200078ec0ff */
[----:B------:R-:W-:Y:S02]  /*22c0*/  IMAD.MOV.U32 R5, RZ, RZ, R36 ;  /* 0x000000ffff057224 */ /* 0x000fe400078e0024 */
[----:B------:R-:W-:-:S07]  /*22d0*/  IMAD.MOV.U32 R2, RZ, RZ, R35 ;  /* 0x000000ffff027224 */ /* 0x000fce00078e0023 */
.L_x_90:
[----:B------:R-:W-:-:S09]  /*22e0*/  UISETP.GT.U32.AND UP0, UPT, UR5, 0xf, UPT ;  /* 0x0000000f0500788c */ /* 0x000fd2000bf04070 */
[----:B------:R-:W-:Y:S05]  /*22f0*/  BRA.U UP0, `(.L_x_93) ;  /* 0x0000000900287547 */ /* 0x000fea000b800000 */
[----:B------:R-:W-:Y:S01]  /*2300*/  VIADD R33, R39, UR4 ;  /* 0x0000000427217c36 */ /* 0x000fe20008000000 */
[----:B------:R-:W0:Y:S01]  /*2310*/  LDCU UR7, c[0x3][0x58] ;  /* 0x00c00b00ff0777ac */ /* 0x000e220008000800 */
[----:B------:R-:W1:Y:S01]  /*2320*/  LDCU UR12, c[0x3][0x8] ;  /* 0x00c00100ff0c77ac */ /* 0x000e620008000800 */
[----:B------:R-:W2:Y:S04]  /*2330*/  LDCU.64 UR10, c[0x3][0x50] ;  /* 0x00c00a00ff0a77ac */ /* 0x000ea80008000a00 */
.L_x_96:
[----:B------:R-:W-:Y:S01]  /*2340*/  USHF.L.U32 UR6, UR5, 0x1, URZ ;  /* 0x0000000105067899 */ /* 0x000fe200080006ff */
[----:B------:R-:W-:Y:S01]  /*2350*/  SHF.L.U64.HI R35, R19, 0x1, R16 ;  /* 0x0000000113237819 */ /* 0x000fe20000010210 */
[C---:B------:R-:W-:Y:S01]  /*2360*/  IMAD.SHL.U32 R25, R17.reuse, 0x2, RZ ;  /* 0x0000000211197824 */ /* 0x040fe200078e00ff */
[----:B------:R-:W-:Y:S01]  /*2370*/  SHF.L.U64.HI R24, R17, 0x1, R14 ;  /* 0x0000000111187819 */ /* 0x000fe2000001020e */
[----:B------:R-:W-:Y:S01]  /*2380*/  IMAD.SHL.U32 R26, R13, 0x2, RZ ;  /* 0x000000020d1a7824 */ /* 0x000fe200078e00ff */
[----:B------:R-:W-:Y:S01]  /*2390*/  BSSY.RECONVERGENT B0, `(.L_x_94) ;  /* 0x000007d000007945 */ /* 0x000fe20003800200 */
[----:B--2--5:R-:W-:Y:S01]  /*23a0*/  SHF.R.U32.HI R21, RZ, UR6, R18 ;  /* 0x00000006ff157c19 */ /* 0x024fe20008011612 */
[----:B------:R-:W-:Y:S02]  /*23b0*/  IMAD.SHL.U32 R28, R11, 0x2, RZ ;  /* 0x000000020b1c7824 */ /* 0x000fe400078e00ff */
[----:B------:R-:W-:Y:S02]  /*23c0*/  IMAD.SHL.U32 R30, R9, 0x2, RZ ;  /* 0x00000002091e7824 */ /* 0x000fe400078e00ff */
[----:B------:R-:W-:-:S02]  /*23d0*/  IMAD.SHL.U32 R21, R21, 0x8, RZ ;  /* 0x0000000815157824 */ /* 0x000fc400078e00ff */
[----:B------:R-:W-:Y:S02]  /*23e0*/  IMAD.SHL.U32 R32, R7, 0x2, RZ ;  /* 0x0000000207207824 */ /* 0x000fe400078e00ff */
[----:B------:R-:W-:Y:S01]  /*23f0*/  IMAD.SHL.U32 R36, R5, 0x2, RZ ;  /* 0x0000000205247824 */ /* 0x000fe200078e00ff */
[----:B------:R-:W-:Y:S01]  /*2400*/  LOP3.LUT R40, R21, 0x18, RZ, 0xc0, !PT ;  /* 0x0000001815287812 */ /* 0x000fe200078ec0ff */
[----:B------:R-:W-:-:S05]  /*2410*/  IMAD.SHL.U32 R21, R19, 0x2, RZ ;  /* 0x0000000213157824 */ /* 0x000fca00078e00ff */
[----:B------:R-:W3:Y:S02]  /*2420*/  LDC.64 R40, c[0x3][R40+0x28] ;  /* 0x00c00a0028287b82 */ /* 0x000ee40000000a00 */
[----:B---3--:R-:W-:Y:S02]  /*2430*/  LOP3.LUT R34, R21, R40, RZ, 0xfc, !PT ;  /* 0x0000002815227212 */ /* 0x008fe400078efcff */
        /* <DEDUP_REMOVED lines=76> */
[C---:B------:R-:W-:Y:S01]  /*2900*/  SHF.L.U64.HI R6, R3.reuse, 0x1, R0 ;  /* 0x0000000103067819 */ /* 0x040fe20000010200 */
[----:B------:R-:W-:Y:S01]  /*2910*/  IMAD.SHL.U32 R0, R3, 0x2, RZ ;  /* 0x0000000203007824 */ /* 0x000fe200078e00ff */
[----:B------:R-:W-:Y:S01]  /*2920*/  LOP3.LUT R4, R2, R37, RZ, 0xc0, !PT ;  /* 0x0000002502047212 */ /* 0x000fe200078ec0ff */
[----:B------:R-:W-:-:S03]  /*2930*/  IMAD.SHL.U32 R3, R7, 0x2, RZ ;  /* 0x0000000207037824 */ /* 0x000fc600078e00ff */
[----:B------:R-:W-:Y:S01]  /*2940*/  SHF.L.U64.HI R7, R7, 0x1, R4 ;  /* 0x0000000107077819 */ /* 0x000fe20000010204 */
[----:B------:R-:W-:Y:S01]  /*2950*/  IMAD.MOV.U32 R4, RZ, RZ, R31 ;  /* 0x000000ffff047224 */ /* 0x000fe200078e001f */
[----:B------:R-:W-:Y:S02]  /*2960*/  LOP3.LUT R0, R3, R0, R40, 0xe0, !PT ;  /* 0x0000000003007212 */ /* 0x000fe400078ee028 */
[----:B------:R-:W-:Y:S01]  /*2970*/  LOP3.LUT R41, R7, R6, R41, 0xe0, !PT ;  /* 0x0000000607297212 */ /* 0x000fe200078ee029 */
[----:B------:R-:W-:Y:S01]  /*2980*/  IMAD.MOV.U32 R6, RZ, RZ, R29 ;  /* 0x000000ffff067224 */ /* 0x000fe200078e001d */
[----:B------:R-:W-:Y:S01]  /*2990*/  LOP3.LUT R3, R0, R5, RZ, 0xc0, !PT ;  /* 0x0000000500037212 */ /* 0x000fe200078ec0ff */
[----:B------:R-:W-:Y:S01]  /*29a0*/  IMAD.MOV.U32 R7, RZ, RZ, R32 ;  /* 0x000000ffff077224 */ /* 0x000fe200078e0020 */
[----:B------:R-:W-:Y:S01]  /*29b0*/  LOP3.LUT R0, R41, R2, RZ, 0xc0, !PT ;  /* 0x0000000229007212 */ /* 0x000fe200078ec0ff */
[----:B------:R-:W-:Y:S01]  /*29c0*/  IMAD.MOV.U32 R5, RZ, RZ, R36 ;  /* 0x000000ffff057224 */ /* 0x000fe200078e0024 */
[----:B--2---:R-:W-:Y:S01]  /*29d0*/  LOP3.LUT P0, RZ, R3, UR10, RZ, 0xc0, !PT ;  /* 0x0000000a03ff7c12 */ /* 0x004fe2000f80c0ff */
[----:B------:R-:W-:-:S03]  /*29e0*/  IMAD.MOV.U32 R2, RZ, RZ, R37 ;  /* 0x000000ffff027224 */ /* 0x000fc600078e0025 */
[----:B------:R-:W-:-:S13]  /*29f0*/  LOP3.LUT P0, RZ, R0, UR11, RZ, 0xc0, P0 ;  /* 0x0000000b00ff7c12 */ /* 0x000fda000800c0ff */
[----:B------:R-:W-:Y:S05]  /*2a00*/  @P0 BRA `(.L_x_95) ;  /* 0x0000000000540947 */ /* 0x000fea0003800000 */
[----:B------:R-:W2:Y:S02]  /*2a10*/  LDC.64 R24, c[0x4][RZ] ;  /* 0x01000000ff187b82 */ /* 0x000ea40000000a00 */
[----:B--2---:R-:W0:Y:S02]  /*2a20*/  LDG.E.STRONG.SYS R21, desc[UR8][R24.64] ;  /* 0x0000000818157981 */ /* 0x004e24000c1f5900 */
[----:B0-----:R-:W-:-:S13]  /*2a30*/  ISETP.GE.U32.AND P0, PT, R21, UR7, PT ;  /* 0x0000000715007c0c */ /* 0x001fda000bf06070 */
[----:B------:R-:W-:Y:S05]  /*2a40*/  @P0 BRA `(.L_x_95) ;  /* 0x0000000000440947 */ /* 0x000fea0003800000 */
[----:B------:R-:W-:-:S04]  /*2a50*/  LEA R21, R33, UR5, 0x4 ;  /* 0x0000000521157c11 */ /* 0x000fc8000f8e20ff */
[----:B-1----:R-:W-:-:S13]  /*2a60*/  ISETP.GT.U32.AND P0, PT, R21, UR12, PT ;  /* 0x0000000c15007c0c */ /* 0x002fda000bf04070 */
        /* <DEDUP_REMOVED lines=15> */
.L_x_95:
[----:B01----:R-:W-:Y:S05]  /*2b60*/  BSYNC.RECONVERGENT B0 ;  /* 0x0000000000007941 */ /* 0x003fea0003800200 */
.L_x_94:
[----:B------:R-:W-:-:S04]  /*2b70*/  UIADD3 UR5, UPT, UPT, UR5, 0x1, URZ ;  /* 0x0000000105057890 */ /* 0x000fc8000fffe0ff */
[----:B------:R-:W-:-:S09]  /*2b80*/  UISETP.NE.AND UP0, UPT, UR5, 0x10, UPT ;  /* 0x000000100500788c */ /* 0x000fd2000bf05270 */
[----:B------:R-:W-:Y:S05]  /*2b90*/  BRA.U UP0, `(.L_x_96) ;  /* 0xfffffff500e87547 */ /* 0x000fea000b83ffff */
.L_x_93:
[----:B------:R-:W0:Y:S01]  /*2ba0*/  S2UR UR6, SR_CgaCtaId ;  /* 0x00000000000679c3 */ /* 0x000e220000008800 */
[----:B--2---:R-:W1:Y:S01]  /*2bb0*/  S2R R21, SR_TID.X ;  /* 0x0000000000157919 */ /* 0x004e620000002100 */
[----:B------:R-:W-:Y:S01]  /*2bc0*/  UMOV UR5, 0x400 ;  /* 0x0000040000057882 */ /* 0x000fe20000000000 */
[----:B------:R-:W-:-:S04]  /*2bd0*/  UIADD3 UR10, UPT, UPT, UR4, 0x1, URZ ;  /* 0x00000001040a7890 */ /* 0x000fc8000fffe0ff */
[----:B------:R-:W-:Y:S02]  /*2be0*/  UISETP.GT.U32.AND UP0, UPT, UR10, 0xff, UPT ;  /* 0x000000ff0a00788c */ /* 0x000fe4000bf04070 */
[----:B0-----:R-:W-:-:S04]  /*2bf0*/  ULEA UR5, UR6, UR5, 0x18 ;  /* 0x0000000506057291 */ /* 0x001fc8000f8ec0ff */
[----:B------:R-:W-:-:S06]  /*2c00*/  ULEA UR5, UR4, UR5, 0x9 ;  /* 0x0000000504057291 */ /* 0x000fcc000f8e48ff */
[----:B-1----:R-:W-:-:S05]  /*2c10*/  LEA R23, R21, UR5, 0x2 ;  /* 0x0000000515177c11 */ /* 0x002fca000f8e10ff */
[----:B-----5:R0:W-:Y:S01]  /*2c20*/  STS [R23], R18 ;  /* 0x0000001217007388 */ /* 0x0201e20000000800 */
[----:B------:R-:W-:Y:S06]  /*2c30*/  BAR.SYNC.DEFER_BLOCKING 0x0 ;  /* 0x0000000000007b1d */ /* 0x000fec0000010000 */
[----:B------:R-:W-:Y:S05]  /*2c40*/  BRA.U UP0, `(.L_x_97) ;  /* 0x000000e500f07547 */ /* 0x000fea000b800000 */
[----:B0-----:R-:W0:Y:S01]  /*2c50*/  LDC.64 R22, c[0x3][RZ] ;  /* 0x00c00000ff167b82 */ /* 0x001e220000000a00 */
[----:B------:R-:W-:Y:S01]  /*2c60*/  IMAD.SHL.U32 R18, R20, 0x8000, RZ ;  /* 0x0000800014127824 */ /* 0x000fe200078e00ff */
[----:B------:R-:W1:Y:S01]  /*2c70*/  LDCU.64 UR6, c[0x3][0x50] ;  /* 0x00c00a00ff0677ac */ /* 0x000e620008000a00 */
[----:B------:R-:W-:-:S03]  /*2c80*/  IMAD.U32 R25, RZ, RZ, UR10 ;  /* 0x0000000aff197e24 */ /* 0x000fc6000f8e00ff */
[----:B------:R-:W-:-:S05]  /*2c90*/  LOP3.LUT R18, R18, R21, RZ, 0xfc, !PT ;  /* 0x0000001512127212 */ /* 0x000fca00078efcff */
[----:B------:R-:W-:-:S04]  /*2ca0*/  IMAD R25, R25, 0x80, R18 ;  /* 0x0000008019197824 */ /* 0x000fc800078e0212 */
[----:B0-----:R-:W-:-:S05]  /*2cb0*/  IMAD.WIDE.U32 R24, R25, 0x4, R22 ;  /* 0x0000000419187825 */ /* 0x001fca00078e0016 */
[----:B------:R-:W2:Y:S01]  /*2cc0*/  LDG.E R18, desc[UR8][R24.64] ;  /* 0x0000000818127981 */ /* 0x000ea2000c1e1900 */
[C---:B------:R-:W-:Y:S01]  /*2cd0*/  IMAD.SHL.U32 R29, R19.reuse, 0x2, RZ ;  /* 0x00000002131d7824 */ /* 0x040fe200078e00ff */
[----:B------:R-:W-:Y:S01]  /*2ce0*/  SHF.L.U64.HI R23, R19, 0x1, R16 ;  /* 0x0000000113177819 */ /* 0x000fe20000010210 */
[----:B------:R-:W-:Y:S01]  /*2cf0*/  IMAD.SHL.U32 R30, R17, 0x2, RZ ;  /* 0x00000002111e7824 */ /* 0x000fe200078e00ff */
[C---:B------:R-:W-:Y:S01]  /*2d00*/  SHF.L.U64.HI R0, R3.reuse, 0x1, R0 ;  /* 0x0000000103007819 */ /* 0x040fe20000010200 */
[----:B------:R-:W-:Y:S01]  /*2d10*/  IMAD.SHL.U32 R34, R3, 0x2, RZ ;  /* 0x0000000203227824 */ /* 0x000fe200078e00ff */
[----:B------:R-:W-:Y:S01]  /*2d20*/  BSSY.RECONVERGENT B0, `(.L_x_98) ;  /* 0x000006e000007945 */ /* 0x000fe20003800200 */
        /* <DEDUP_REMOVED lines=91> */
[----:B------:R-:W-:-:S04]  /*32e0*/  VIADD R25, R39, UR10 ;  /* 0x0000000a27197c36 */ /* 0x000fc80008000000 */
        /* <DEDUP_REMOVED lines=17> */
.L_x_99:
[----:B------:R-:W-:Y:S05]  /*3400*/  BSYNC.RECONVERGENT B0 ;  /* 0x0000000000007941 */ /* 0x000fea0003800200 */
.L_x_98:
[----:B------:R-:W-:Y:S01]  /*3410*/  IMAD.SHL.U32 R0, R18, 0x2, RZ ;  /* 0x0000000212007824 */ /* 0x000fe200078e00ff */
[C---:B0-----:R-:W-:Y:S01]  /*3420*/  SHF.L.U64.HI R3, R22.reuse, 0x1, R23 ;  /* 0x0000000116037819 */ /* 0x041fe20000010217 */
[----:B------:R-:W-:Y:S01]  /*3430*/  IMAD.SHL.U32 R33, R22, 0x2, RZ ;  /* 0x0000000216217824 */ /* 0x000fe200078e00ff */
[----:B------:R-:W-:Y:S01]  /*3440*/  SHF.L.U64.HI R26, R10, 0x1, R11 ;  /* 0x000000010a1a7819 */ /* 0x000fe2000001020b */
        /* <DEDUP_REMOVED lines=42> */
[----:B------:R-:W-:Y:S02]  /*36f0*/  IMAD.SHL.U32 R25, R25, 0x2, RZ ;  /* 0x0000000219197824 */ /* 0x000fe400078e00ff */
[----:B------:R-:W-:Y:S01]  /*3700*/  IMAD.SHL.U32 R16, R10, 0x2, RZ ;  /* 0x000000020a107824 */ /* 0x000fe200078e00ff */
[----:B------:R-:W-:Y:S02]  /*3710*/  LOP3.LUT R22, R17, R22, R37, 0xe0, !PT ;  /* 0x0000001611167212 */ /* 0x000fe400078ee025 */
[----:B------:R-:W-:Y:S02]  /*3720*/  LOP3.LUT R25, R25, R19, R36, 0xe0, !PT ;  /* 0x0000001319197212 */ /* 0x000fe400078ee024 */
[----:B------:R-:W-:-:S02]  /*3730*/  LOP3.LUT R22, R22, R15, RZ, 0xc0, !PT ;  /* 0x0000000f16167212 */ /* 0x000fc400078ec0ff */
[----:B------:R-:W-:Y:S02]  /*3740*/  LOP3.LUT R25, R25, R14, RZ, 0xc0, !PT ;  /* 0x0000000e19197212 */ /* 0x000fe400078ec0ff */
[----:B------:R-:W-:Y:S02]  /*3750*/  LOP3.LUT R14, R13, R22, RZ, 0xc0, !PT ;  /* 0x000000160d0e7212 */ /* 0x000fe400078ec0ff */
[----:B------:R-:W-:-:S04]  /*3760*/  LOP3.LUT R27, R12, R25, RZ, 0xc0, !PT ;  /* 0x000000190c1b7212 */ /* 0x000fc800078ec0ff */
[C---:B------:R-:W-:Y:S01]  /*3770*/  SHF.L.U64.HI R15, R27.reuse, 0x1, R14 ;  /* 0x000000011b0f7819 */ /* 0x040fe2000001020e */
[----:B------:R-:W-:Y:S02]  /*3780*/  IMAD.SHL.U32 R27, R27, 0x2, RZ ;  /* 0x000000021b1b7824 */ /* 0x000fe400078e00ff */
[----:B------:R-:W-:Y:S01]  /*3790*/  IMAD.SHL.U32 R14, R8, 0x2, RZ ;  /* 0x00000002080e7824 */ /* 0x000fe200078e00ff */
[----:B------:R-:W-:Y:S02]  /*37a0*/  LOP3.LUT R26, R15, R26, R37, 0xe0, !PT ;  /* 0x0000001a0f1a7212 */ /* 0x000fe400078ee025 */
[----:B------:R-:W-:Y:S02]  /*37b0*/  LOP3.LUT R27, R27, R16, R36, 0xe0, !PT ;  /* 0x000000101b1b7212 */ /* 0x000fe400078ee024 */
[----:B------:R-:W-:Y:S02]  /*37c0*/  LOP3.LUT R26, R26, R13, RZ, 0xc0, !PT ;  /* 0x0000000d1a1a7212 */ /* 0x000fe400078ec0ff */
[----:B------:R-:W-:-:S02]  /*37d0*/  LOP3.LUT R27, R27, R12, RZ, 0xc0, !PT ;  /* 0x0000000c1b1b7212 */ /* 0x000fc400078ec0ff */
[----:B------:R-:W-:Y:S02]  /*37e0*/  LOP3.LUT R12, R11, R26, RZ, 0xc0, !PT ;  /* 0x0000001a0b0c7212 */ /* 0x000fe400078ec0ff */
[----:B------:R-:W-:-:S05]  /*37f0*/  LOP3.LUT R13, R10, R27, RZ, 0xc0, !PT ;  /* 0x0000001b0a0d7212 */ /* 0x000fca00078ec0ff */
        /* <DEDUP_REMOVED lines=8> */
[----:B------:R-:W-:-:S03]  /*3880*/  LOP3.LUT R10, R9, R28, RZ, 0xc0, !PT ;  /* 0x0000001c090a7212 */ /* 0x000fc600078ec0ff */
[C---:B------:R-:W-:Y:S01]  /*3890*/  IMAD.SHL.U32 R31, R11.reuse, 0x2, RZ ;  /* 0x000000020b1f7824 */ /* 0x040fe200078e00ff */
[----:B------:R-:W-:Y:S01]  /*38a0*/  SHF.L.U64.HI R11, R11, 0x1, R10 ;  /* 0x000000010b0b7819 */ /* 0x000fe2000001020a */
[C---:B------:R-:W-:Y:S01]  /*38b0*/  IMAD.SHL.U32 R10, R34.reuse, 0x2, RZ ;  /* 0x00000002220a7824 */ /* 0x040fe200078e00ff */
        /* <DEDUP_REMOVED lines=41> */
.L_x_101:
[----:B------:R-:W-:Y:S05]  /*3b50*/  BSYNC.RECONVERGENT B0 ;  /* 0x0000000000007941 */ /* 0x000fea0003800200 */
.L_x_100:
[----:B0-----:R-:W-:Y:S01]  /*3b60*/  SHF.R.U32.HI R6, RZ, 0x1, R18 ;  /* 0x00000001ff067819 */ /* 0x001fe20000011612 */
[C---:B------:R-:W-:Y:S01]  /*3b70*/  IMAD.SHL.U32 R7, R33.reuse, 0x2, RZ ;  /* 0x0000000221077824 */ /* 0x040fe200078e00ff */
[----:B------:R-:W-:Y:S01]  /*3b80*/  SHF.L.U64.HI R19, R33, 0x1, R32 ;  /* 0x0000000121137819 */ /* 0x000fe20000010220 */
[----:B------:R-:W-:Y:S01]  /*3b90*/  IMAD.SHL.U32 R12, R3, 0x2, RZ ;  /* 0x00000002030c7824 */ /* 0x000fe200078e00ff */
[----:B------:R-:W-:Y:S01]  /*3ba0*/  LOP3.LUT R36, R6, 0x18, RZ, 0xc0, !PT ;  /* 0x0000001806247812 */ /* 0x000fe200078ec0ff */
[----:B------:R-:W-:Y:S01]  /*3bb0*/  IMAD.SHL.U32 R16, R5, 0x2, RZ ;  /* 0x0000000205107824 */ /* 0x000fe200078e00ff */
[----:B------:R-:W-:Y:S01]  /*3bc0*/  SHF.L.U64.HI R34, R9, 0x1, R34 ;  /* 0x0000000109227819 */ /* 0x000fe20000010222 */
        /* <DEDUP_REMOVED lines=90> */
[----:B------:R-:W-:-:S05]  /*4170*/  VIADD R7, R39, UR10 ;  /* 0x0000000a27077c36 */ /* 0x000fca0008000000 */
        /* <DEDUP_REMOVED lines=17> */
.L_x_103:
[----:B------:R-:W-:Y:S05]  /*4290*/  BSYNC.RECONVERGENT B0 ;  /* 0x0000000000007941 */ /* 0x000fea0003800200 */
.L_x_102:
[----:B0-----:R-:W-:Y:S01]  /*42a0*/  SHF.R.U32.HI R2, RZ, 0x3, R18 ;  /* 0x00000003ff027819 */ /* 0x001fe20000011612 */
[C---:B------:R-:W-:Y:S01]  /*42b0*/  IMAD.SHL.U32 R23, R8.reuse, 0x2, RZ ;  /* 0x0000000208177824 */ /* 0x040fe200078e00ff */
        /* <DEDUP_REMOVED lines=113> */
.L_x_105:
[----:B------:R-:W-:Y:S05]  /*49d0*/  BSYNC.RECONVERGENT B0 ;  /* 0x0000000000007941 */ /* 0x000fea0003800200 */
.L_x_104:
[----:B------:R-:W-:Y:S01]  /*49e0*/  SHF.R.U32.HI R0, RZ, 0x5, R18 ;  /* 0x00000005ff007819 */ /* 0x000fe20000011612 */
[C---:B0-----:R-:W-:Y:S01]  /*49f0*/  IMAD.SHL.U32 R25, R23.reuse, 0x2, RZ ;  /* 0x0000000217197824 */ /* 0x041fe200078e00ff */
        /* <DEDUP_REMOVED lines=113> */
.L_x_107:
[----:B------:R-:W-:Y:S05]  /*5110*/  BSYNC.RECONVERGENT B0 ;  /* 0x0000000000007941 */ /* 0x000fea0003800200 */
.L_x_106:
        /* <DEDUP_REMOVED lines=115> */
.L_x_109:
[----:B------:R-:W-:Y:S05]  /*5850*/  BSYNC.RECONVERGENT B0 ;  /* 0x0000000000007941 */ /* 0x000fea0003800200 */
.L_x_108:
        /* <DEDUP_REMOVED lines=115> */
.L_x_111:
[----:B------:R-:W-:Y:S05]  /*5f90*/  BSYNC.RECONVERGENT B0 ;  /* 0x0000000000007941 */ /* 0x000fea0003800200 */
.L_x_110:
        /* <DEDUP_REMOVED lines=115> */
.L_x_113:
[----:B------:R-:W-:Y:S05]  /*66d0*/  BSYNC.RECONVERGENT B0 ;  /* 0x0000000000007941 */ /* 0x000fea0003800200 */
.L_x_112:
        /* <DEDUP_REMOVED lines=115> */
.L_x_115:
[----:B------:R-:W-:Y:S05]  /*6e10*/  BSYNC.RECONVERGENT B0 ;  /* 0x0000000000007941 */ /* 0x000fea0003800200 */
.L_x_114:
        /* <DEDUP_REMOVED lines=115> */
.L_x_117:
[----:B------:R-:W-:Y:S05]  /*7550*/  BSYNC.RECONVERGENT B0 ;  /* 0x0000000000007941 */ /* 0x000fea0003800200 */
.L_x_116:
[----:B------:R-:W-:Y:S01]  /*7560*/  SHF.R.U32.HI R0, RZ, 0x11, R18 ;  /* 0x00000011ff007819 */ /* 0x000fe20000011612 */
[C---:B------:R-:W-:Y:S01]  /*7570*/  IMAD.SHL.U32 R25, R23.reuse, 0x2, RZ ;  /* 0x0000000217197824 */ /* 0x040fe200078e00ff */
[----:B------:R-:W-:Y:S01]  /*7580*/  SHF.L.U64.HI R29, R23, 0x1, R22 ;  /* 0x00000001171d7819 */ /* 0x000fe20000010216 */
[C---:B------:R-:W-:Y:S01]  /*7590*/  IMAD.SHL.U32 R28, R17.reuse, 0x2, RZ ;  /* 0x00000002111c7824 */ /* 0x040fe200078e00ff */
        /* <DEDUP_REMOVED lines=111> */
.L_x_119:
[----:B------:R-:W-:Y:S05]  /*7c90*/  BSYNC.RECONVERGENT B0 ;  /* 0x0000000000007941 */ /* 0x000fea0003800200 */
.L_x_118:
        /* <DEDUP_REMOVED lines=115> */
.L_x_121:
[----:B------:R-:W-:Y:S05]  /*83d0*/  BSYNC.RECONVERGENT B0 ;  /* 0x0000000000007941 */ /* 0x000fea0003800200 */
.L_x_120:
        /* <DEDUP_REMOVED lines=115> */
.L_x_123:
[----:B------:R-:W-:Y:S05]  /*8b10*/  BSYNC.RECONVERGENT B0 ;  /* 0x0000000000007941 */ /* 0x000fea0003800200 */
.L_x_122:
        /* <DEDUP_REMOVED lines=115> */
.L_x_125:
[----:B------:R-:W-:Y:S05]  /*9250*/  BSYNC.RECONVERGENT B0 ;  /* 0x0000000000007941 */ /* 0x000fea0003800200 */
.L_x_124:
        /* <DEDUP_REMOVED lines=115> */
.L_x_127:
[----:B------:R-:W-:Y:S05]  /*9990*/  BSYNC.RECONVERGENT B0 ;  /* 0x0000000000007941 */ /* 0x000fea0003800200 */
.L_x_126:
[----:B------:R-:W-:Y:S01]  /*99a0*/  SHF.R.U32.HI R18, RZ, 0x1e, R18 ;  /* 0x0000001eff127819 */ /* 0x000fe20000011612 */
[----:B------:R-:W-:Y:S01]  /*99b0*/  UMOV UR5, 0x28 ;  /* 0x0000002800057882 */ /* 0x000fe20000000000 */
[C---:B0-----:R-:W-:Y:S01]  /*99c0*/  IMAD.SHL.U32 R19, R22.reuse, 0x2, RZ ;  /* 0x0000000216137824 */ /* 0x041fe200078e00ff */
[----:B------:R-:W-:Y:S01]  /*99d0*/  SHF.L.U64.HI R15, R22, 0x1, R25 ;  /* 0x00000001160f7819 */ /* 0x000fe20000010219 */
[----:B------:R-:W-:Y:S01]  /*99e0*/  IMAD.SHL.U32 R26, R12, 0x2, RZ ;  /* 0x000000020c1a7824 */ /* 0x000fe200078e00ff */
[----:B------:R-:W-:Y:S01]  /*99f0*/  LEA R18, R18, UR5, 0x3 ;  /* 0x0000000512127c11 */ /* 0x000fe2000f8e18ff */
[----:B------:R-:W-:Y:S03]  /*9a00*/  BSSY.RECONVERGENT B0, `(.L_x_128) ;  /* 0x000006e000007945 */ /* 0x000fe60003800200 */
        /* <DEDUP_REMOVED lines=109> */
.L_x_129:
[----:B------:R-:W-:Y:S05]  /*a0e0*/  BSYNC.RECONVERGENT B0 ;  /* 0x0000000000007941 */ /* 0x000fea0003800200 */
.L_x_128:
[----:B------:R-:W-:-:S04]  /*a0f0*/  UIADD3 UR4, UPT, UPT, UR4, 0x2, URZ ;  /* 0x0000000204047890 */ /* 0x000fc8000fffe0ff */
[----:B------:R-:W-:-:S09]  /*a100*/  UISETP.NE.AND UP0, UPT, UR4, 0x100, UPT ;  /* 0x000001000400788c */ /* 0x000fd2000bf05270 */
[----:B------:R-:W-:Y:S05]  /*a110*/  BRA.U !UP0, `(.L_x_97) ;  /* 0x0000007108bc7547 */ /* 0x000fea000b800000 */
[----:B------:R-:W1:Y:S01]  /*a120*/  LDCU UR10, c[0x3][0x58] ;  /* 0x00c00b00ff0a77ac */ /* 0x000e620008000800 */
[----:B------:R-:W2:Y:S01]  /*a130*/  LDCU UR11, c[0x3][0x8] ;  /* 0x00c00100ff0b77ac */ /* 0x000ea20008000800 */
[----:B------:R-:W3:Y:S02]  /*a140*/  LDCU.64 UR6, c[0x3][0x50] ;  /* 0x00c00a00ff0677ac */ /* 0x000ee40008000a00 */
.L_x_162:
[----:B0-----:R-:W0:Y:S01]  /*a150*/  LDC.64 R22, c[0x3][RZ] ;  /* 0x00c00000ff167b82 */ /* 0x001e220000000a00 */
[----:B------:R-:W-:Y:S02]  /*a160*/  IMAD.SHL.U32 R18, R20, 0x8000, RZ ;  /* 0x0000800014127824 */ /* 0x000fe400078e00ff */
[----:B------:R-:W-:-:S03]  /*a170*/  IMAD.U32 R27, RZ, RZ, UR4 ;  /* 0x00000004ff1b7e24 */ /* 0x000fc6000f8e00ff */
[----:B------:R-:W-:-:S05]  /*a180*/  LOP3.LUT R18, R18, R21, RZ, 0xfc, !PT ;  /* 0x0000001512127212 */ /* 0x000fca00078efcff */
[----:B------:R-:W-:-:S04]  /*a190*/  IMAD R27, R27, 0x80, R18 ;  /* 0x000000801b1b7824 */ /* 0x000fc800078e0212 */
[----:B0-----:R-:W-:-:S05]  /*a1a0*/  IMAD.WIDE.U32 R26, R27, 0x4, R22 ;  /* 0x000000041b1a7825 */ /* 0x001fca00078e0016 */
[----:B------:R-:W4:Y:S01]  /*a1b0*/  LDG.E R18, desc[UR8][R26.64] ;  /* 0x000000081a127981 */ /* 0x000f22000c1e1900 */
[C---:B------:R-:W-:Y:S01]  /*a1c0*/  IMAD.SHL.U32 R29, R19.reuse, 0x2, RZ ;  /* 0x00000002131d7824 */ /* 0x040fe200078e00ff */
[----:B------:R-:W-:Y:S01]  /*a1d0*/  SHF.L.U64.HI R25, R19, 0x1, R16 ;  /* 0x0000000113197819 */ /* 0x000fe20000010210 */
[----:B------:R-:W-:Y:S01]  /*a1e0*/  IMAD.SHL.U32 R30, R17, 0x2, RZ ;  /* 0x00000002111e7824 */ /* 0x000fe200078e00ff */
[----:B------:R-:W-:Y:S01]  /*a1f0*/  BSSY.RECONVERGENT B0, `(.L_x_130) ;  /* 0x000006e000007945 */ /* 0x000fe20003800200 */
        /* <DEDUP_REMOVED lines=91> */
[----:B------:R-:W-:-:S04]  /*a7b0*/  VIADD R27, R39, UR4 ;  /* 0x00000004271b7c36 */ /* 0x000fc80008000000 */
        /* <DEDUP_REMOVED lines=17> */
.L_x_131:
[----:B-12---:R-:W-:Y:S05]  /*a8d0*/  BSYNC.RECONVERGENT B0 ;  /* 0x0000000000007941 */ /* 0x006fea0003800200 */
.L_x_130:
[----:B------:R-:W-:Y:S01]  /*a8e0*/  IMAD.SHL.U32 R0, R18, 0x2, RZ ;  /* 0x0000000212007824 */ /* 0x000fe200078e00ff */
[C---:B0-----:R-:W-:Y:S01]  /*a8f0*/  SHF.L.U64.HI R27, R24.reuse, 0x1, R25 ;  /* 0x00000001181b7819 */ /* 0x041fe20000010219 */
        /* <DEDUP_REMOVED lines=93> */
[----:B------:R-:W-:-:S04]  /*aed0*/  VIADD R2, R39, UR4 ;  /* 0x0000000427027c36 */ /* 0x000fc80008000000 */
        /* <DEDUP_REMOVED lines=18> */
.L_x_133:
[----:B------:R-:W-:Y:S05]  /*b000*/  BSYNC.RECONVERGENT B0 ;  /* 0x0000000000007941 */ /* 0x000fea0003800200 */
.L_x_132:
        /* <DEDUP_REMOVED lines=95> */
[----:B------:R-:W-:-:S05]  /*b600*/  VIADD R27, R39, UR4 ;  /* 0x00000004271b7c36 */ /* 0x000fca0008000000 */
        /* <DEDUP_REMOVED lines=17> */
.L_x_135:
[----:B------:R-:W-:Y:S05]  /*b720*/  BSYNC.RECONVERGENT B0 ;  /* 0x0000000000007941 */ /* 0x000fea0003800200 */
.L_x_134:
        /* <DEDUP_REMOVED lines=113> */
.L_x_137:
[----:B------:R-:W-:Y:S05]  /*be40*/  BSYNC.RECONVERGENT B0 ;  /* 0x0000000000007941 */ /* 0x000fea0003800200 */
.L_x_136:
        /* <DEDUP_REMOVED lines=113> */
.L_x_139:
[----:B------:R-:W-:Y:S05]  /*c560*/  BSYNC.RECONVERGENT B0 ;  /* 0x0000000000007941 */ /* 0x000fea0003800200 */
.L_x_138:
        /* <DEDUP_REMOVED lines=113> */
.L_x_141:
[----:B------:R-:W-:Y:S05]  /*cc80*/  BSYNC.RECONVERGENT B0 ;  /* 0x0000000000007941 */ /* 0x000fea0003800200 */
.L_x_140:
        /* <DEDUP_REMOVED lines=113> */
.L_x_143:
[----:B------:R-:W-:Y:S05]  /*d3a0*/  BSYNC.RECONVERGENT B0 ;  /* 0x0000000000007941 */ /* 0x000fea0003800200 */
.L_x_142:
[----:B------:R-:W-:Y:S01]  /*d3b0*/  SHF.R.U32.HI R0, RZ, 0xb, R18 ;  /* 0x0000000bff007819 */ /* 0x000fe20000011612 */
[C---:B0-----:R-:W-:Y:S01]  /*d3c0*/  IMAD.SHL.U32 R19, R14.reuse, 0x2, RZ ;  /* 0x000000020e137824 */ /* 0x041fe200078e00ff */
        /* <DEDUP_REMOVED lines=111> */
.L_x_145:
[----:B------:R-:W-:Y:S05]  /*dac0*/  BSYNC.RECONVERGENT B0 ;  /* 0x0000000000007941 */ /* 0x000fea0003800200 */
.L_x_144:
        /* <DEDUP_REMOVED lines=113> */
.L_x_147:
[----:B------:R-:W-:Y:S05]  /*e1e0*/  BSYNC.RECONVERGENT B0 ;  /* 0x0000000000007941 */ /* 0x000fea0003800200 */
.L_x_146:
        /* <DEDUP_REMOVED lines=113> */
.L_x_149:
[----:B------:R-:W-:Y:S05]  /*e900*/  BSYNC.RECONVERGENT B0 ;  /* 0x0000000000007941 */ /* 0x000fea0003800200 */
.L_x_148:
        /* <DEDUP_REMOVED lines=113> */
.L_x_151:
[----:B------:R-:W-:Y:S05]  /*f020*/  BSYNC.RECONVERGENT B0 ;  /* 0x0000000000007941 */ /* 0x000fea0003800200 */
.L_x_150:
        /* <DEDUP_REMOVED lines=113> */
.L_x_153:
[----:B------:R-:W-:Y:S05]  /*f740*/  BSYNC.RECONVERGENT B0 ;  /* 0x0000000000007941 */ /* 0x000fea0003800200 */
.L_x_152:
        /* <DEDUP_REMOVED lines=113> */
.L_x_155:
[----:B------:R-:W-:Y:S05]  /*fe60*/  BSYNC.RECONVERGENT B0 ;  /* 0x0000000000007941 */ /* 0x000fea0003800200 */
.L_x_154:
        /* <DEDUP_REMOVED lines=113> */
.L_x_157:
[----:B------:R-:W-:Y:S05]  /*10580*/  BSYNC.RECONVERGENT B0 ;  /* 0x0000000000007941 */ /* 0x000fea0003800200 */
.L_x_156:
        /* <DEDUP_REMOVED lines=8> */
[----:B------:R-:W-:Y:S01]  /*10610*/  SHF.L.U64.HI R19, R32, 0x1, R19 ;  /* 0x0000000120137819 */ /* 0x000fe20000010213 */
[----:B------:R-:W-:Y:S01]  /*10620*/  IMAD.SHL.U32 R30, R15, 0x2, RZ ;  /* 0x000000020f1e7824 */ /* 0x000fe200078e00ff */
[----:B------:R-:W0:Y:S01]  /*10630*/  LDC.64 R34, c[0x3][R34+0x28] ;  /* 0x00c00a0022227b82 */ /* 0x000e220000000a00 */
[----:B------:R-:W-:Y:S01]  /*10640*/  BSSY.RECONVERGENT B0, `(.L_x_158) ;  /* 0x0000066000007945 */ /* 0x000fe20003800200 */
        /* <DEDUP_REMOVED lines=101> */
.L_x_159:
[----:B------:R-:W-:Y:S05]  /*10ca0*/  BSYNC.RECONVERGENT B0 ;  /* 0x0000000000007941 */ /* 0x000fea0003800200 */
.L_x_158:
        /* <DEDUP_REMOVED lines=10> */
[----:B------:R-:W-:Y:S01]  /*10d50*/  SHF.L.U64.HI R8, R24, 0x1, R27 ;  /* 0x0000000118087819 */ /* 0x000fe2000001021b */
[C---:B0-----:R-:W-:Y:S01]  /*10d60*/  IMAD.SHL.U32 R18, R32.reuse, 0x2, RZ ;  /* 0x0000000220127824 */ /* 0x041fe200078e00ff */
[----:B------:R-:W-:Y:S02]  /*10d70*/  SHF.L.U64.HI R32, R32, 0x1, R35 ;  /* 0x0000000120207819 */ /* 0x000fe40000010223 */
[----:B-1----:R-:W-:Y:S02]  /*10d80*/  LOP3.LUT R19, R19, R36, RZ, 0xfc, !PT ;  /* 0x0000002413137212 */ /* 0x002fe400078efcff */
        /* <DEDUP_REMOVED lines=24> */
[----:B------:R-:W-:Y:S02]  /*10f10*/  IMAD.SHL.U32 R13, R13, 0x2, RZ ;  /* 0x000000020d0d7824 */ /* 0x000fe400078e00ff */
[----:B------:R-:W-:Y:S01]  /*10f20*/  IMAD.SHL.U32 R2, R24, 0x2, RZ ;  /* 0x0000000218027824 */ /* 0x000fe200078e00ff */
        /* <DEDUP_REMOVED lines=74> */
.L_x_161:
[----:B------:R-:W-:Y:S05]  /*113d0*/  BSYNC.RECONVERGENT B0 ;  /* 0x0000000000007941 */ /* 0x000fea0003800200 */
.L_x_160:
[----:B------:R-:W-:-:S04]  /*113e0*/  UIADD3 UR4, UPT, UPT, UR4, 0x1, URZ ;  /* 0x0000000104047890 */ /* 0x000fc8000fffe0ff */
[----:B------:R-:W-:-:S09]  /*113f0*/  UISETP.NE.AND UP0, UPT, UR4, 0x100, UPT ;  /* 0x000001000400788c */ /* 0x000fd2000bf05270 */
[----:B------:R-:W-:Y:S05]  /*11400*/  BRA.U UP0, `(.L_x_162) ;  /* 0xffffff8d00507547 */ /* 0x000fea000b83ffff */
.L_x_97:
        /* <DEDUP_REMOVED lines=10> */
.L_x_167:
[----:B0-----:R-:W0:Y:S01]  /*114b0*/  @!P1 LDC.64 R22, c[0x3][RZ] ;  /* 0x00c00000ff169b82 */ /* 0x001e220000000a00 */
[----:B------:R-:W-:Y:S01]  /*114c0*/  IMAD.SHL.U32 R18, R20, 0x8000, RZ ;  /* 0x0000800014127824 */ /* 0x000fe200078e00ff */
[----:B------:R-:W1:Y:S03]  /*114d0*/  LDCU UR7, c[0x3][0x58] ;  /* 0x00c00b00ff0777ac */ /* 0x000e660008000800 */
[----:B------:R-:W-:Y:S01]  /*114e0*/  @!P1 IMAD R18, R39, 0x80, R18 ;  /* 0x0000008027129824 */ /* 0x000fe200078e0212 */
[----:B------:R-:W2:Y:S03]  /*114f0*/  LDCU UR12, c[0x3][0x8] ;  /* 0x00c00100ff0c77ac */ /* 0x000ea60008000800 */
[----:B------:R-:W-:Y:S01]  /*11500*/  @!P1 VIADD R25, R18, 0x8000 ;  /* 0x0000800012199836 */ /* 0x000fe20000000000 */
[----:B------:R-:W3:Y:S03]  /*11510*/  LDCU.64 UR10, c[0x3][0x50] ;  /* 0x00c00a00ff0a77ac */ /* 0x000ee60008000a00 */
[----:B0-----:R-:W-:-:S05]  /*11520*/  @!P1 IMAD.WIDE.U32 R22, R25, 0x4, R22 ;  /* 0x0000000419169825 */ /* 0x001fca00078e0016 */
[----:B------:R0:W5:Y:S01]  /*11530*/  @!P1 LDG.E R38, desc[UR8][R22.64] ;  /* 0x0000000816269981 */ /* 0x000162000c1e1900 */
[----:B------:R-:W-:Y:S01]  /*11540*/  @P1 MOV R18, 0x400 ;  /* 0x0000040000121802 */ /* 0x000fe20000000f00 */
[----:B------:R-:W-:Y:S01]  /*11550*/  UMOV UR5, 0x1000 ;  /* 0x0000100000057882 */ /* 0x000fe20000000000 */
[----:B------:R-:W-:Y:S01]  /*11560*/  UMOV UR4, URZ ;  /* 0x000000ff00047c82 */ /* 0x000fe20008000000 */
[----:B------:R-:W4:Y:S02]  /*11570*/  @P1 S2R R25, SR_CgaCtaId ;  /* 0x0000000000191919 */ /* 0x000f240000008800 */
[----:B----4-:R-:W-:-:S05]  /*11580*/  @P1 LEA R18, R25, R18, 0x18 ;  /* 0x0000001219121211 */ /* 0x010fca00078ec0ff */
[----:B------:R-:W-:-:S04]  /*11590*/  @P1 IMAD R18, R21, 0x4, R18 ;  /* 0x0000000415121824 */ /* 0x000fc800078e0212 */
[----:B------:R-:W-:Y:S02]  /*115a0*/  @P1 IMAD R24, R39, 0x200, R18 ;  /* 0x0000020027181824 */ /* 0x000fe400078e0212 */
[----:B------:R-:W-:-:S04]  /*115b0*/  IMAD R18, R20, 0x80, R21 ;  /* 0x0000008014127824 */ /* 0x000fc800078e0215 */
[----:B------:R-:W-:-:S04]  /*115c0*/  IMAD R18, R18, 0x100, R39 ;  /* 0x0000010012127824 */ /* 0x000fc800078e0227 */
[----:B------:R-:W-:Y:S01]  /*115d0*/  IMAD.SHL.U32 R18, R18, 0x10, RZ ;  /* 0x0000001012127824 */ /* 0x000fe200078e00ff */
[----:B-123--:R0:W4:Y:S06]  /*115e0*/  @P1 LDS R38, [R24+0x4] ;  /* 0x0000040018261984 */ /* 0x00e12c0000000800 */
.L_x_166:
[----:B0---45:R-:W-:Y:S01]  /*115f0*/  SHF.R.U32.HI R22, RZ, UR4, R38 ;  /* 0x00000004ff167c19 */ /* 0x031fe20008011626 */
[C---:B------:R-:W-:Y:S01]  /*11600*/  IMAD.SHL.U32 R25, R19.reuse, 0x2, RZ ;  /* 0x0000000213197824 */ /* 0x040fe200078e00ff */
[----:B------:R-:W-:Y:S01]  /*11610*/  SHF.L.U64.HI R23, R19, 0x1, R16 ;  /* 0x0000000113177819 */ /* 0x000fe20000010210 */
[C---:B------:R-:W-:Y:S01]  /*11620*/  IMAD.SHL.U32 R28, R17.reuse, 0x2, RZ ;  /* 0x00000002111c7824 */ /* 0x040fe200078e00ff */
[----:B------:R-:W-:Y:S01]  /*11630*/  SHF.L.U64.HI R26, R17, 0x1, R14 ;  /* 0x00000001111a7819 */ /* 0x000fe2000001020e */
[----:B------:R-:W-:Y:S01]  /*11640*/  IMAD.SHL.U32 R22, R22, 0x8, RZ ;  /* 0x0000000816167824 */ /* 0x000fe200078e00ff */
[----:B------:R-:W-:Y:S01]  /*11650*/  UIADD3 UR5, UPT, UPT, UR5, 0x1, URZ ;  /* 0x0000000105057890 */ /* 0x000fe2000fffe0ff */
[----:B------:R-:W-:Y:S01]  /*11660*/  IMAD.SHL.U32 R30, R11, 0x2, RZ ;  /* 0x000000020b1e7824 */ /* 0x000fe200078e00ff */
[----:B------:R-:W-:Y:S01]  /*11670*/  BSSY.RECONVERGENT B0, `(.L_x_164) ;  /* 0x000007b000007945 */ /* 0x000fe20003800200 */
[----:B------:R-:W-:Y:S01]  /*11680*/  IMAD.SHL.U32 R32, R9, 0x2, RZ ;  /* 0x0000000209207824 */ /* 0x000fe200078e00ff */
[----:B------:R-:W-:Y:S01]  /*11690*/  LOP3.LUT R42, R22, 0x18, RZ, 0xc0, !PT ;  /* 0x00000018162a7812 */ /* 0x000fe200078ec0ff */
[----:B------:R-:W-:Y:S01]  /*116a0*/  IMAD.SHL.U32 R34, R7, 0x2, RZ ;  /* 0x0000000207227824 */ /* 0x000fe200078e00ff */
[----:B------:R-:W-:Y:S01]  /*116b0*/  UISETP.NE.AND UP0, UPT, UR5, 0x1010, UPT ;  /* 0x000010100500788c */ /* 0x000fe2000bf05270 */
[----:B------:R-:W-:-:S03]  /*116c0*/  IMAD.SHL.U32 R36, R5, 0x2, RZ ;  /* 0x0000000205247824 */ /* 0x000fc600078e00ff */
        /* <DEDUP_REMOVED lines=117> */
.L_x_165:
[----:B------:R-:W-:Y:S05]  /*11e20*/  BSYNC.RECONVERGENT B0 ;  /* 0x0000000000007941 */ /* 0x000fea0003800200 */
.L_x_164:
[----:B------:R-:W-:Y:S01]  /*11e30*/  VIADD R18, R18, 0x1 ;  /* 0x0000000112127836 */ /* 0x000fe20000000000 */
[----:B------:R-:W-:Y:S01]  /*11e40*/  UIADD3 UR4, UPT, UPT, UR4, 0x2, URZ ;  /* 0x0000000204047890 */ /* 0x000fe2000fffe0ff */
[----:B------:R-:W-:Y:S11]  /*11e50*/  BRA.U UP0, `(.L_x_166) ;  /* 0xfffffff500e47547 */ /* 0x000ff6000b83ffff */
[----:B------:R-:W-:-:S05]  /*11e60*/  VIADD R39, R39, 0x1 ;  /* 0x0000000127277836 */ /* 0x000fca0000000000 */
[----:B------:R-:W-:-:S13]  /*11e70*/  ISETP.NE.AND P0, PT, R39, R40, PT ;  /* 0x000000282700720c */ /* 0x000fda0003f05270 */
[----:B------:R-:W-:Y:S05]  /*11e80*/  @P0 BRA `(.L_x_167) ;  /* 0xfffffff400880947 */ /* 0x000fea000383ffff */
.L_x_163:
[----:B------:R-:W1:Y:S01]  /*11e90*/  S2R R21, SR_TID.X ;  /* 0x0000000000157919 */ /* 0x000e620000002100 */
[----:B------:R-:W2:Y:S01]  /*11ea0*/  LDCU UR4, c[0x0][0x360] ;  /* 0x00006c00ff0477ac */ /* 0x000ea20008000800 */
[----:B------:R-:W-:Y:S01]  /*11eb0*/  BSSY.RECONVERGENT B0, `(.L_x_168) ;  /* 0x0000011000007945 */ /* 0x000fe20003800200 */
[----:B--2---:R-:W-:-:S06]  /*11ec0*/  UIADD3 UR4, UPT, UPT, UR4, -0x1, URZ ;  /* 0xffffffff04047890 */ /* 0x004fcc000fffe0ff */
[----:B-1----:R-:W-:-:S13]  /*11ed0*/  ISETP.NE.AND P0, PT, R21, UR4, PT ;  /* 0x0000000415007c0c */ /* 0x002fda000bf05270 */
[----:B------:R-:W-:Y:S05]  /*11ee0*/  @P0 BRA `(.L_x_169) ;  /* 0x00000000001c0947 */ /* 0x000fea0003800000 */
[----:B0-----:R-:W0:Y:S01]  /*11ef0*/  LDC.64 R22, c[0x3][RZ] ;  /* 0x00c00000ff167b82 */ /* 0x001e220000000a00 */
[----:B------:R-:W-:-:S04]  /*11f00*/  IMAD.SHL.U32 R25, R20, 0x8000, RZ ;  /* 0x0000800014197824 */ /* 0x000fc800078e00ff */
[----:B------:R-:W-:-:S04]  /*11f10*/  IMAD R18, R40, 0x80, R25 ;  /* 0x0000008028127824 */ /* 0x000fc800078e0219 */
[----:B------:R-:W-:-:S04]  /*11f20*/  VIADD R25, R18, 0x8000 ;  /* 0x0000800012197836 */ /* 0x000fc80000000000 */
[----:B0-----:R-:W-:-:S05]  /*11f30*/  IMAD.WIDE.U32 R22, R25, 0x4, R22 ;  /* 0x0000000419167825 */ /* 0x001fca00078e0016 */
[----:B------:R0:W5:Y:S01]  /*11f40*/  LDG.E R18, desc[UR8][R22.64] ;  /* 0x0000000816127981 */ /* 0x000162000c1e1900 */
[----:B------:R-:W-:Y:S05]  /*11f50*/  BRA `(.L_x_170) ;  /* 0x0000000000187947 */ /* 0x000fea0003800000 */
.L_x_169:
[----:B0-----:R-:W0:Y:S01]  /*11f60*/  S2R R23, SR_CgaCtaId ;  /* 0x0000000000177919 */ /* 0x001e220000008800 */
[----:B------:R-:W-:-:S04]  /*11f70*/  MOV R18, 0x400 ;  /* 0x0000040000127802 */ /* 0x000fc80000000f00 */
[----:B0-----:R-:W-:-:S05]  /*11f80*/  LEA R23, R23, R18, 0x18 ;  /* 0x0000001217177211 */ /* 0x001fca00078ec0ff */
[----:B------:R-:W-:-:S04]  /*11f90*/  IMAD R18, R40, 0x200, R23 ;  /* 0x0000020028127824 */ /* 0x000fc800078e0217 */
[----:B------:R-:W-:-:S06]  /*11fa0*/  IMAD R18, R21, 0x4, R18 ;  /* 0x0000000415127824 */ /* 0x000fcc00078e0212 */
[----:B------:R-:W1:Y:S02]  /*11fb0*/  LDS R18, [R18+0x4] ;  /* 0x0000040012127984 */ /* 0x000e640000000800 */
.L_x_170:
[----:B------:R-:W-:Y:S05]  /*11fc0*/  BSYNC.RECONVERGENT B0 ;  /* 0x0000000000007941 */ /* 0x000fea0003800200 */
.L_x_168:
[----:B0-----:R-:W0:Y:S08]  /*11fd0*/  LDC R22, c[0x3][0x10] ;  /* 0x00c00400ff167b82 */ /* 0x001e300000000800 */
[----:B------:R-:W2:Y:S01]  /*11fe0*/  LDC R23, c[0x3][0xc] ;  /* 0x00c00300ff177b82 */ /* 0x000ea20000000800 */
[----:B0-----:R-:W-:Y:S02]  /*11ff0*/  IMAD.SHL.U32 R22, R22, 0x10, RZ ;  /* 0x0000001016167824 */ /* 0x001fe400078e00ff */
[----:B--2---:R-:W-:-:S05]  /*12000*/  VIADD R23, R23, 0x10 ;  /* 0x0000001017177836 */ /* 0x004fca0000000000 */
[----:B------:R-:W-:-:S13]  /*12010*/  ISETP.NE.AND P0, PT, R23, R22, PT ;  /* 0x000000161700720c */ /* 0x000fda0003f05270 */
[----:B------:R-:W-:Y:S05]  /*12020*/  @!P0 EXIT ;  /* 0x000000000000894d */ /* 0x000fea0003800000 */
[----:B------:R-:W-:Y:S01]  /*12030*/  IMAD R21, R20, 0x80, R21 ;  /* 0x0000008014157824 */ /* 0x000fe200078e0215 */
[----:B------:R-:W-:Y:S01]  /*12040*/  VIADDMNMX.U32 R20, R23, -R22, 0x1, !PT ;  /* 0x0000000117147446 */ /* 0x000fe20007800816 */
[----:B------:R-:W0:Y:S02]  /*12050*/  LDCU UR10, c[0x3][0x58] ;  /* 0x00c00b00ff0a77ac */ /* 0x000e240008000800 */
[----:B------:R-:W-:Y:S02]  /*12060*/  IMAD R21, R21, 0x100, R40 ;  /* 0x0000010015157824 */ /* 0x000fe400078e0228 */
[----:B------:R-:W-:Y:S01]  /*12070*/  IMAD.MOV R20, RZ, RZ, -R20 ;  /* 0x000000ffff147224 */ /* 0x000fe200078e0a14 */
[----:B------:R-:W2:Y:S01]  /*12080*/  LDCU UR11, c[0x3][0x8] ;  /* 0x00c00100ff0b77ac */ /* 0x000ea20008000800 */
[----:B------:R-:W-:Y:S01]  /*12090*/  IMAD.SHL.U32 R21, R21, 0x10, RZ ;  /* 0x0000001015157824 */ /* 0x000fe200078e00ff */
[----:B------:R-:W3:Y:S01]  /*120a0*/  LDCU.64 UR6, c[0x3][0x50] ;  /* 0x00c00a00ff0677ac */ /* 0x000ee20008000a00 */
[----:B------:R-:W-:-:S05]  /*120b0*/  UMOV UR4, URZ ;  /* 0x000000ff00047c82 */ /* 0x000fca0008000000 */
.L_x_173:
[----:B-1---5:R-:W-:Y:S01]  /*120c0*/  SHF.R.U32.HI R22, RZ, UR4, R18 ;  /* 0x00000004ff167c19 */ /* 0x022fe20008011612 */
[C---:B------:R-:W-:Y:S01]  /*120d0*/  IMAD.SHL.U32 R25, R19.reuse, 0x2, RZ ;  /* 0x0000000213197824 */ /* 0x040fe200078e00ff */
[----:B------:R-:W-:Y:S01]  /*120e0*/  SHF.L.U64.HI R23, R19, 0x1, R16 ;  /* 0x0000000113177819 */ /* 0x000fe20000010210 */
[C---:B------:R-:W-:Y:S01]  /*120f0*/  IMAD.SHL.U32 R28, R17.reuse, 0x2, RZ ;  /* 0x00000002111c7824 */ /* 0x040fe200078e00ff */
[----:B------:R-:W-:Y:S01]  /*12100*/  SHF.L.U64.HI R26, R17, 0x1, R14 ;  /* 0x00000001111a7819 */ /* 0x000fe2000001020e */
[----:B------:R-:W-:Y:S01]  /*12110*/  IMAD.SHL.U32 R22, R22, 0x8, RZ ;  /* 0x0000000816167824 */ /* 0x000fe200078e00ff */
[----:B------:R-:W-:Y:S01]  /*12120*/  BSSY.RECONVERGENT B0, `(.L_x_171) ;  /* 0x000007d000007945 */ /* 0x000fe20003800200 */
[----:B------:R-:W-:Y:S02]  /*12130*/  IMAD.SHL.U32 R30, R11, 0x2, RZ ;  /* 0x000000020b1e7824 */ /* 0x000fe400078e00ff */
[----:B------:R-:W-:Y:S01]  /*12140*/  IMAD.SHL.U32 R32, R9, 0x2, RZ ;  /* 0x0000000209207824 */ /* 0x000fe200078e00ff */
[----:B------:R-:W-:Y:S01]  /*12150*/  LOP3.LUT R38, R22, 0x18, RZ, 0xc0, !PT ;  /* 0x0000001816267812 */ /* 0x000fe200078ec0ff */
[----:B------:R-:W-:-:S02]  /*12160*/  IMAD.SHL.U32 R34, R7, 0x2, RZ ;  /* 0x0000000207227824 */ /* 0x000fc400078e00ff */
[----:B------:R-:W-:Y:S02]  /*12170*/  IMAD.SHL.U32 R36, R5, 0x2, RZ ;  /* 0x0000000205247824 */ /* 0x000fe400078e00ff */
[----:B------:R-:W-:Y:S01]  /*12180*/  VIADD R20, R20, 0x1 ;  /* 0x0000000114147836 */ /* 0x000fe20000000000 */
[----:B------:R-:W1:Y:S04]  /*12190*/  LDC.64 R38, c[0x3][R38+0x28] ;  /* 0x00c00a0026267b82 */ /* 0x000e680000000a00 */
[----:B------:R-:W-:Y:S02]  /*121a0*/  ISETP.NE.AND P1, PT, R20, RZ, PT ;  /* 0x000000ff1400720c */ /* 0x000fe40003f25270 */
[----:B-1----:R-:W-:Y:S02]  /*121b0*/  LOP3.LUT R22, R25, R38, RZ, 0xfc, !PT ;  /* 0x0000002619167212 */ /* 0x002fe400078efcff */
[----:B------:R-:W-:-:S02]  /*121c0*/  LOP3.LUT R23, R23, R39, RZ, 0xfc, !PT ;  /* 0x0000002717177212 */ /* 0x000fc400078efcff */
        /* <DEDUP_REMOVED lines=89> */
[----:B---3--:R-:W-:Y:S01]  /*12760*/  LOP3.LUT P0, RZ, R3, UR6, RZ, 0xc0, !PT ;  /* 0x0000000603ff7c12 */ /* 0x008fe2000f80c0ff */
[----:B------:R-:W-:-:S03]  /*12770*/  IMAD.MOV.U32 R2, RZ, RZ, R37 ;  /* 0x000000ffff027224 */ /* 0x000fc600078e0025 */
[----:B------:R-:W-:-:S13]  /*12780*/  LOP3.LUT P0, RZ, R0, UR7, RZ, 0xc0, P0 ;  /* 0x0000000700ff7c12 */ /* 0x000fda000800c0ff */
[----:B------:R-:W-:Y:S05]  /*12790*/  @P0 BRA `(.L_x_172) ;  /* 0x0000000000540947 */ /* 0x000fea0003800000 */
[----:B------:R-:W1:Y:S02]  /*127a0*/  LDC.64 R24, c[0x4][RZ] ;  /* 0x01000000ff187b82 */ /* 0x000e640000000a00 */
[----:B-1----:R-:W0:Y:S02]  /*127b0*/  LDG.E.STRONG.SYS R22, desc[UR8][R24.64] ;  /* 0x0000000818167981 */ /* 0x002e24000c1f5900 */
[----:B0-----:R-:W-:-:S13]  /*127c0*/  ISETP.GE.U32.AND P0, PT, R22, UR10, PT ;  /* 0x0000000a16007c0c */ /* 0x001fda000bf06070 */
[----:B------:R-:W-:Y:S05]  /*127d0*/  @P0 BRA `(.L_x_172) ;  /* 0x0000000000440947 */ /* 0x000fea0003800000 */
[----:B------:R-:W-:-:S05]  /*127e0*/  VIADD R31, R21, 0x1000 ;  /* 0x00001000151f7836 */ /* 0x000fca0000000000 */
        /* <DEDUP_REMOVED lines=16> */
.L_x_172:
[----:B0-2---:R-:W-:Y:S05]  /*128f0*/  BSYNC.RECONVERGENT B0 ;  /* 0x0000000000007941 */ /* 0x005fea0003800200 */
.L_x_171:
[----:B------:R-:W-:Y:S01]  /*12900*/  UIADD3 UR4, UPT, UPT, UR4, 0x2, URZ ;  /* 0x0000000204047890 */ /* 0x000fe2000fffe0ff */
[----:B------:R-:W-:Y:S01]  /*12910*/  VIADD R21, R21, 0x1 ;  /* 0x0000000115157836 */ /* 0x000fe20000000000 */
[----:B------:R-:W-:Y:S10]  /*12920*/  @P1 BRA `(.L_x_173) ;  /* 0xfffffff400e41947 */ /* 0x000ff4000383ffff */
[----:B------:R-:W-:Y:S05]  /*12930*/  EXIT ;  /* 0x000000000000794d */ /* 0x000fea0003800000 */
.L_x_174:
        /* <DEDUP_REMOVED lines=12> */
.L_x_2047:


//--------------------- .text._Z15agrepKernel64K7v --------------------------
	.section	.text._Z15agrepKernel64K7v,"ax",@progbits
	.align	128
        .global         _Z15agrepKernel64K7v
        .type           _Z15agrepKernel64K7v,@function
        .size           _Z15agrepKernel64K7v,(.L_x_2048 - _Z15agrepKernel64K7v)
        .other          _Z15agrepKernel64K7v,@"STO_CUDA_ENTRY STV_DEFAULT"
_Z15agrepKernel64K7v:
.text._Z15agrepKernel64K7v:
[----:B------:R-:W-:Y:S01]  /*0000*/  LDC R1, c[0x0][0x37c] ;  /* 0x0000df00ff017b82 */ /* 0x000fe20000000800 */
[----:B------:R-:W0:Y:S01]  /*0010*/  S2R R33, SR_TID.X ;  /* 0x0000000000217919 */ /* 0x000e220000002100 */
[----:B------:R-:W1:Y:S06]  /*0020*/  LDCU UR6, c[0x3][0x10] ;  /* 0x00c00200ff0677ac */ /* 0x000e6c0008000800 */
[----:B------:R-:W2:Y:S01]  /*0030*/  S2UR UR4, SR_CTAID.X ;  /* 0x00000000000479c3 */ /* 0x000ea20000002500 */
[----:B------:R-:W-:Y:S02]  /*0040*/  IMAD.MOV.U32 R10, RZ, RZ, -0x1 ;  /* 0xffffffffff0a7424 */ /* 0x000fe400078e00ff */
[----:B------:R-:W-:Y:S01]  /*0050*/  IMAD.MOV.U32 R9, RZ, RZ, -0x1 ;  /* 0xffffffffff097424 */ /* 0x000fe200078e00ff */
[----:B------:R-:W3:Y:S01]  /*0060*/  LDCU.64 UR10, c[0x0][0x358] ;  /* 0x00006b00ff0a77ac */ /* 0x000ee20008000a00 */
[----:B------:R-:W-:-:S02]  /*0070*/  IMAD.MOV.U32 R8, RZ, RZ, -0x2 ;  /* 0xfffffffeff087424 */ /* 0x000fc400078e00ff */
[----:B------:R-:W-:Y:S02]  /*0080*/  IMAD.MOV.U32 R7, RZ, RZ, -0x1 ;  /* 0xffffffffff077424 */ /* 0x000fe400078e00ff */
[----:B------:R-:W-:Y:S02]  /*0090*/  IMAD.MOV.U32 R6, RZ, RZ, -0x4 ;  /* 0xfffffffcff067424 */ /* 0x000fe400078e00ff */
[----:B------:R-:W-:Y:S02]  /*00a0*/  IMAD.MOV.U32 R5, RZ, RZ, -0x1 ;  /* 0xffffffffff057424 */ /* 0x000fe400078e00ff */
[----:B------:R-:W-:Y:S02]  /*00b0*/  IMAD.MOV.U32 R4, RZ, RZ, -0x8 ;  /* 0xfffffff8ff047424 */ /* 0x000fe400078e00ff */
[----:B------:R-:W-:Y:S01]  /*00c0*/  IMAD.MOV.U32 R3, RZ, RZ, -0x1 ;  /* 0xffffffffff037424 */ /* 0x000fe200078e00ff */
[----:B-1----:R-:W-:Y:S01]  /*00d0*/  UISETP.NE.AND UP0, UPT, UR6, 0x1, UPT ;  /* 0x000000010600788c */ /* 0x002fe2000bf05270 */
[----:B------:R-:W-:-:S02]  /*00e0*/  IMAD.MOV.U32 R2, RZ, RZ, -0x10 ;  /* 0xfffffff0ff027424 */ /* 0x000fc400078e00ff */
[----:B------:R-:W-:Y:S02]  /*00f0*/  IMAD.MOV.U32 R0, RZ, RZ, -0x1 ;  /* 0xffffffffff007424 */ /* 0x000fe400078e00ff */
[----:B------:R-:W-:Y:S01]  /*0100*/  IMAD.MOV.U32 R30, RZ, RZ, -0x20 ;  /* 0xffffffe0ff1e7424 */ /* 0x000fe200078e00ff */
[----:B--2---:R-:W-:Y:S01]  /*0110*/  USHF.L.U32 UR4, UR4, 0xf, URZ ;  /* 0x0000000f04047899 */ /* 0x004fe200080006ff */
[----:B------:R-:W-:Y:S02]  /*0120*/  IMAD.MOV.U32 R11, RZ, RZ, -0x1 ;  /* 0xffffffffff0b7424 */ /* 0x000fe400078e00ff */
[----:B------:R-:W-:Y:S02]  /*0130*/  IMAD.MOV.U32 R32, RZ, RZ, -0x40 ;  /* 0xffffffc0ff207424 */ /* 0x000fe400078e00ff */
[----:B------:R-:W-:Y:S01]  /*0140*/  IMAD.MOV.U32 R31, RZ, RZ, -0x1 ;  /* 0xffffffffff1f7424 */ /* 0x000fe200078e00ff */
[----:B0-----:R-:W-:Y:S01]  /*0150*/  LOP3.LUT R13, R33, UR4, RZ, 0xfc, !PT ;  /* 0x00000004210d7c12 */ /* 0x001fe2000f8efcff */
[----:B------:R-:W-:Y:S01]  /*0160*/  IMAD.MOV.U32 R29, RZ, RZ, -0x80 ;  /* 0xffffff80ff1d7424 */ /* 0x000fe200078e00ff */
[----:B------:R-:W-:Y:S01]  /*0170*/  UMOV UR4, URZ ;  /* 0x000000ff00047c82 */ /* 0x000fe20008000000 */
[----:B------:R-:W-:Y:S01]  /*0180*/  IMAD.MOV.U32 R28, RZ, RZ, -0x1 ;  /* 0xffffffffff1c7424 */ /* 0x000fe200078e00ff */
[----:B---3--:R-:W-:Y:S06]  /*0190*/  BRA.U !UP0, `(.L_x_175) ;  /* 0x0000000d08087547 */ /* 0x008fec000b800000 */
        /* <DEDUP_REMOVED lines=16> */
[----:B------:R-:W-:-:S07]  /*02a0*/  IMAD.MOV.U32 R28, RZ, RZ, -0x1 ;  /* 0xffffffffff1c7424 */ /* 0x000fce00078e00ff */
.L_x_177:
[----:B------:R-:W0:Y:S01]  /*02b0*/  LDC.64 R14, c[0x3][RZ] ;  /* 0x00c00000ff0e7b82 */ /* 0x000e220000000a00 */
[----:B------:R-:W-:-:S04]  /*02c0*/  IMAD R17, R34, 0x80, R13 ;  /* 0x0000008022117824 */ /* 0x000fc800078e020d */
[----:B0-----:R-:W-:-:S05]  /*02d0*/  IMAD.WIDE.U32 R14, R17, 0x4, R14 ;  /* 0x00000004110e7825 */ /* 0x001fca00078e000e */
[----:B------:R0:W5:Y:S01]  /*02e0*/  LDG.E R23, desc[UR10][R14.64] ;  /* 0x0000000a0e177981 */ /* 0x000162000c1e1900 */
[----:B------:R-:W-:-:S05]  /*02f0*/  UMOV UR4, URZ ;  /* 0x000000ff00047c82 */ /* 0x000fca0008000000 */
.L_x_176:
[----:B------:R-:W-:Y:S01]  /*0300*/  USHF.L.U32 UR5, UR4, 0x1, URZ ;  /* 0x0000000104057899 */ /* 0x000fe200080006ff */
[C---:B0-----:R-:W-:Y:S01]  /*0310*/  IMAD.SHL.U32 R15, R10.reuse, 0x2, RZ ;  /* 0x000000020a0f7824 */ /* 0x041fe200078e00ff */
[----:B------:R-:W-:Y:S01]  /*0320*/  SHF.L.U64.HI R17, R10, 0x1, R9 ;  /* 0x000000010a117819 */ /* 0x000fe20000010209 */
[----:B------:R-:W-:Y:S01]  /*0330*/  IMAD.SHL.U32 R16, R8, 0x2, RZ ;  /* 0x0000000208107824 */ /* 0x000fe200078e00ff */
[----:B------:R-:W-:Y:S02]  /*0340*/  SHF.L.U64.HI R18, R4, 0x1, R3 ;  /* 0x0000000104127819 */ /* 0x000fe40000010203 */
[----:B-----5:R-:W-:Y:S01]  /*0350*/  SHF.R.U32.HI R12, RZ, UR5, R23 ;  /* 0x00000005ff0c7c19 */ /* 0x020fe20008011617 */
[----:B------:R-:W-:Y:S01]  /*0360*/  UIADD3 UR5, UPT, UPT, UR5, 0x2, URZ ;  /* 0x0000000205057890 */ /* 0x000fe2000fffe0ff */
[----:B------:R-:W-:Y:S02]  /*0370*/  SHF.L.U64.HI R20, R2, 0x1, R0 ;  /* 0x0000000102147819 */ /* 0x000fe40000010200 */
[----:B------:R-:W-:Y:S01]  /*0380*/  SHF.L.U64.HI R26, R32, 0x1, R31 ;  /* 0x00000001201a7819 */ /* 0x000fe2000001021f */
[----:B------:R-:W-:Y:S01]  /*0390*/  IMAD.SHL.U32 R12, R12, 0x8, RZ ;  /* 0x000000080c0c7824 */ /* 0x000fe200078e00ff */
[----:B------:R-:W-:-:S04]  /*03a0*/  UIADD3 UR4, UPT, UPT, UR5, -UR4, URZ ;  /* 0x8000000405047290 */ /* 0x000fc8000fffe0ff */
[----:B------:R-:W-:Y:S01]  /*03b0*/  LOP3.LUT R36, R12, 0x18, RZ, 0xc0, !PT ;  /* 0x000000180c247812 */ /* 0x000fe200078ec0ff */
[----:B------:R-:W-:-:S05]  /*03c0*/  UISETP.NE.AND UP0, UPT, UR4, 0x10, UPT ;  /* 0x000000100400788c */ /* 0x000fca000bf05270 */
        /* <DEDUP_REMOVED lines=14> */
[----:B------:R-:W-:-:S03]  /*04b0*/  SHF.L.U64.HI R16, R6, 0x1, R5 ;  /* 0x0000000106107819 */ /* 0x000fc60000010205 */
[----:B------:R-:W-:-:S05]  /*04c0*/  IMAD.SHL.U32 R17, R9, 0x2, RZ ;  /* 0x0000000209117824 */ /* 0x000fca00078e00ff */
[----:B------:R-:W-:-:S04]  /*04d0*/  LOP3.LUT R17, R17, R10, R36, 0xe0, !PT ;  /* 0x0000000a11117212 */ /* 0x000fc800078ee024 */
[----:B------:R-:W-:Y:S02]  /*04e0*/  LOP3.LUT R17, R17, R8, RZ, 0xc0, !PT ;  /* 0x0000000811117212 */ /* 0x000fe400078ec0ff */
[----:B------:R-:W-:Y:S02]  /*04f0*/  LOP3.LUT R8, R7, R14, RZ, 0xc0, !PT ;  /* 0x0000000e07087212 */ /* 0x000fe400078ec0ff */
[----:B------:R-:W-:Y:S02]  /*0500*/  LOP3.LUT R19, R6, R17, RZ, 0xc0, !PT ;  /* 0x0000001106137212 */ /* 0x000fe400078ec0ff */
[----:B------:R-:W-:-:S04]  /*0510*/  SHF.L.U64.HI R9, R9, 0x1, R8 ;  /* 0x0000000109097819 */ /* 0x000fc80000010208 */
[----:B------:R-:W-:Y:S02]  /*0520*/  LOP3.LUT R16, R9, R16, R37, 0xe0, !PT ;  /* 0x0000001009107212 */ /* 0x000fe400078ee025 */
[----:B------:R-:W-:Y:S02]  /*0530*/  SHF.L.U64.HI R9, R12, 0x1, R22 ;  /* 0x000000010c097819 */ /* 0x000fe40000010216 */
[----:B------:R-:W-:-:S04]  /*0540*/  LOP3.LUT R16, R16, R7, RZ, 0xc0, !PT ;  /* 0x0000000710107212 */ /* 0x000fc800078ec0ff */
[----:B------:R-:W-:-:S04]  /*0550*/  LOP3.LUT R8, R5, R16, RZ, 0xc0, !PT ;  /* 0x0000001005087212 */ /* 0x000fc800078ec0ff */
        /* <DEDUP_REMOVED lines=15> */
[----:B------:R-:W-:Y:S02]  /*0650*/  LOP3.LUT R20, R20, R3, RZ, 0xc0, !PT ;  /* 0x0000000314147212 */ /* 0x000fe400078ec0ff */
[----:B------:R-:W-:Y:S02]  /*0660*/  LOP3.LUT R21, R21, R4, RZ, 0xc0, !PT ;  /* 0x0000000415157212 */ /* 0x000fe400078ec0ff */
[----:B------:R-:W-:Y:S02]  /*0670*/  LOP3.LUT R4, R0, R20, RZ, 0xc0, !PT ;  /* 0x0000001400047212 */ /* 0x000fe400078ec0ff */
[----:B------:R-:W-:-:S04]  /*0680*/  LOP3.LUT R25, R2, R21, RZ, 0xc0, !PT ;  /* 0x0000001502197212 */ /* 0x000fc800078ec0ff */
[C---:B------:R-:W-:Y:S01]  /*0690*/  SHF.L.U64.HI R3, R25.reuse, 0x1, R4 ;  /* 0x0000000119037819 */ /* 0x040fe20000010204 */
[----:B------:R-:W-:Y:S02]  /*06a0*/  IMAD.SHL.U32 R25, R25, 0x2, RZ ;  /* 0x0000000219197824 */ /* 0x000fe400078e00ff */
[----:B------:R-:W-:-:S05]  /*06b0*/  IMAD.SHL.U32 R4, R30, 0x2, RZ ;  /* 0x000000021e047824 */ /* 0x000fca00078e00ff */
[----:B------:R-:W-:Y:S01]  /*06c0*/  LOP3.LUT R25, R25, R4, R36, 0xe0, !PT ;  /* 0x0000000419197212 */ /* 0x000fe200078ee024 */
[----:B------:R-:W-:-:S03]  /*06d0*/  IMAD.SHL.U32 R4, R19, 0x2, RZ ;  /* 0x0000000213047824 */ /* 0x000fc600078e00ff */
[----:B------:R-:W-:Y:S02]  /*06e0*/  LOP3.LUT R25, R25, R2, RZ, 0xc0, !PT ;  /* 0x0000000219197212 */ /* 0x000fe400078ec0ff */
[C---:B------:R-:W-:Y:S02]  /*06f0*/  SHF.L.U64.HI R2, R30.reuse, 0x1, R11 ;  /* 0x000000011e027819 */ /* 0x040fe4000001020b */
[----:B------:R-:W-:Y:S02]  /*0700*/  LOP3.LUT R27, R30, R25, RZ, 0xc0, !PT ;  /* 0x000000191e1b7212 */ /* 0x000fe400078ec0ff */
[----:B------:R-:W-:Y:S01]  /*0710*/  LOP3.LUT R3, R3, R2, R37, 0xe0, !PT ;  /* 0x0000000203037212 */ /* 0x000fe200078ee025 */
[----:B------:R-:W-:-:S03]  /*0720*/  IMAD.SHL.U32 R2, R29, 0x2, RZ ;  /* 0x000000021d027824 */ /* 0x000fc600078e00ff */
[----:B------:R-:W-:-:S04]  /*0730*/  LOP3.LUT R24, R3, R0, RZ, 0xc0, !PT ;  /* 0x0000000003187212 */ /* 0x000fc800078ec0ff */
[----:B------:R-:W-:-:S04]  /*0740*/  LOP3.LUT R0, R11, R24, RZ, 0xc0, !PT ;  /* 0x000000180b007212 */ /* 0x000fc800078ec0ff */
[C---:B------:R-:W-:Y:S01]  /*0750*/  SHF.L.U64.HI R3, R27.reuse, 0x1, R0 ;  /* 0x000000011b037819 */ /* 0x040fe20000010200 */
[----:B------:R-:W-:Y:S02]  /*0760*/  IMAD.SHL.U32 R27, R27, 0x2, RZ ;  /* 0x000000021b1b7824 */ /* 0x000fe400078e00ff */
[----:B------:R-:W-:Y:S01]  /*0770*/  IMAD.SHL.U32 R0, R32, 0x2, RZ ;  /* 0x0000000220007824 */ /* 0x000fe200078e00ff */
[----:B------:R-:W-:Y:S02]  /*0780*/  LOP3.LUT R26, R3, R26, R37, 0xe0, !PT ;  /* 0x0000001a031a7212 */ /* 0x000fe400078ee025 */
[----:B------:R-:W-:Y:S02]  /*0790*/  SHF.L.U64.HI R3, R29, 0x1, R28 ;  /* 0x000000011d037819 */ /* 0x000fe4000001021c */
[----:B------:R-:W-:Y:S02]  /*07a0*/  LOP3.LUT R27, R27, R0, R36, 0xe0, !PT ;  /* 0x000000001b1b7212 */ /* 0x000fe400078ee024 */
[----:B------:R-:W-:-:S02]  /*07b0*/  LOP3.LUT R26, R26, R11, RZ, 0xc0, !PT ;  /* 0x0000000b1a1a7212 */ /* 0x000fc400078ec0ff */
[----:B------:R-:W-:Y:S01]  /*07c0*/  LOP3.LUT R27, R27, R30, RZ, 0xc0, !PT ;  /* 0x0000001e1b1b7212 */ /* 0x000fe200078ec0ff */
[----:B------:R-:W-:Y:S01]  /*07d0*/  IMAD.SHL.U32 R30, R25, 0x2, RZ ;  /* 0x00000002191e7824 */ /* 0x000fe200078e00ff */
[----:B------:R-:W-:Y:S02]  /*07e0*/  LOP3.LUT R5, R31, R26, RZ, 0xc0, !PT ;  /* 0x0000001a1f057212 */ /* 0x000fe400078ec0ff */
[----:B------:R-:W-:-:S05]  /*07f0*/  LOP3.LUT R0, R32, R27, RZ, 0xc0, !PT ;  /* 0x0000001b20007212 */ /* 0x000fca00078ec0ff */
[----:B------:R-:W-:-:S05]  /*0800*/  IMAD.SHL.U32 R29, R0, 0x2, RZ ;  /* 0x00000002001d7824 */ /* 0x000fca00078e00ff */
[----:B------:R-:W-:Y:S01]  /*0810*/  LOP3.LUT R29, R29, R2, R36, 0xe0, !PT ;  /* 0x000000021d1d7212 */ /* 0x000fe200078ee024 */
[----:B------:R-:W-:Y:S01]  /*0820*/  IMAD.SHL.U32 R2, R21, 0x2, RZ ;  /* 0x0000000215027824 */ /* 0x000fe200078e00ff */
[----:B------:R-:W-:Y:S02]  /*0830*/  SHF.L.U64.HI R36, R0, 0x1, R5 ;  /* 0x0000000100247819 */ /* 0x000fe40000010205 */
[----:B------:R-:W-:Y:S02]  /*0840*/  SHF.R.U32.HI R0, RZ, UR5, R23 ;  /* 0x00000005ff007c19 */ /* 0x000fe40008011617 */
[----:B------:R-:W-:Y:S01]  /*0850*/  LOP3.LUT R28, R36, R3, R37, 0xe0, !PT ;  /* 0x00000003241c7212 */ /* 0x000fe200078ee025 */
[----:B------:R-:W-:Y:S01]  /*0860*/  IMAD.SHL.U32 R3, R12, 0x2, RZ ;  /* 0x000000020c037824 */ /* 0x000fe200078e00ff */
[----:B------:R-:W-:Y:S01]  /*0870*/  LOP3.LUT R29, R29, R32, RZ, 0xc0, !PT ;  /* 0x000000201d1d7212 */ /* 0x000fe200078ec0ff */
[----:B------:R-:W-:Y:S01]  /*0880*/  IMAD.SHL.U32 R0, R0, 0x8, RZ ;  /* 0x0000000800007824 */ /* 0x000fe200078e00ff */
[----:B------:R-:W-:Y:S01]  /*0890*/  LOP3.LUT R28, R28, R31, RZ, 0xc0, !PT ;  /* 0x0000001f1c1c7212 */ /* 0x000fe200078ec0ff */
[----:B------:R-:W-:-:S03]  /*08a0*/  IMAD.SHL.U32 R32, R27, 0x2, RZ ;  /* 0x000000021b207824 */ /* 0x000fc600078e00ff */
[----:B------:R-:W-:-:S06]  /*08b0*/  LOP3.LUT R36, R0, 0x18, RZ, 0xc0, !PT ;  /* 0x0000001800247812 */ /* 0x000fcc00078ec0ff */
[----:B------:R-:W0:Y:S02]  /*08c0*/  LDC.64 R36, c[0x3][R36+0x28] ;  /* 0x00c00a0024247b82 */ /* 0x000e240000000a00 */
[----:B0-----:R-:W-:Y:S02]  /*08d0*/  LOP3.LUT R10, R3, R36, RZ, 0xfc, !PT ;  /* 0x00000024030a7212 */ /* 0x001fe400078efcff */
[----:B------:R-:W-:Y:S02]  /*08e0*/  LOP3.LUT R9, R9, R37, RZ, 0xfc, !PT ;  /* 0x0000002509097212 */ /* 0x000fe400078efcff */
[----:B------:R-:W-:Y:S02]  /*08f0*/  LOP3.LUT R5, R12, R10, RZ, 0xc0, !PT ;  /* 0x0000000a0c057212 */ /* 0x000fe400078ec0ff */
[----:B------:R-:W-:-:S04]  /*0900*/  LOP3.LUT R0, R22, R9, RZ, 0xc0, !PT ;  /* 0x0000000916007212 */ /* 0x000fc800078ec0ff */
[C---:B------:R-:W-:Y:S01]  /*0910*/  SHF.L.U64.HI R3, R5.reuse, 0x1, R0 ;  /* 0x0000000105037819 */ /* 0x040fe20000010200 */
[----:B------:R-:W-:Y:S02]  /*0920*/  IMAD.SHL.U32 R5, R5, 0x2, RZ ;  /* 0x0000000205057824 */ /* 0x000fe400078e00ff */
[----:B------:R-:W-:-:S05]  /*0930*/  IMAD.SHL.U32 R0, R15, 0x2, RZ ;  /* 0x000000020f007824 */ /* 0x000fca00078e00ff */
[----:B------:R-:W-:Y:S02]  /*0940*/  LOP3.LUT R5, R5, R0, R36, 0xe0, !PT ;  /* 0x0000000005057212 */ /* 0x000fe400078ee024 */
[----:B------:R-:W-:Y:S02]  /*0950*/  SHF.L.U64.HI R0, R15, 0x1, R14 ;  /* 0x000000010f007819 */ /* 0x000fe4000001020e */
[----:B------:R-:W-:Y:S02]  /*0960*/  LOP3.LUT R8, R5, R12, RZ, 0xc0, !PT ;  /* 0x0000000c05087212 */ /* 0x000fe400078ec0ff */
[----:B------:R-:W-:Y:S02]  /*0970*/  LOP3.LUT R3, R3, R0, R37, 0xe0, !PT ;  /* 0x0000000003037212 */ /* 0x000fe400078ee025 */
[----:B------:R-:W-:Y:S02]  /*0980*/  LOP3.LUT R5, R15, R8, RZ, 0xc0, !PT ;  /* 0x000000080f057212 */ /* 0x000fe400078ec0ff */
[----:B------:R-:W-:-:S04]  /*0990*/  LOP3.LUT R7, R3, R22, RZ, 0xc0, !PT ;  /* 0x0000001603077212 */ /* 0x000fc800078ec0ff */
        /* <DEDUP_REMOVED lines=8> */
[----:B------:R-:W-:-:S05]  /*0a20*/  LOP3.LUT R0, R17, R6, RZ, 0xc0, !PT ;  /* 0x0000000611007212 */ /* 0x000fca00078ec0ff */
[----:B------:R-:W-:-:S05]  /*0a30*/  IMAD.SHL.U32 R3, R0, 0x2, RZ ;  /* 0x0000000200037824 */ /* 0x000fca00078e00ff */
[----:B------:R-:W-:Y:S02]  /*0a40*/  LOP3.LUT R4, R3, R4, R36, 0xe0, !PT ;  /* 0x0000000403047212 */ /* 0x000fe400078ee024 */
[----:B------:R-:W-:Y:S02]  /*0a50*/  LOP3.LUT R3, R16, R5, RZ, 0xc0, !PT ;  /* 0x0000000510037212 */ /* 0x000fe400078ec0ff */
[----:B------:R-:W-:Y:S02]  /*0a60*/  LOP3.LUT R4, R4, R17, RZ, 0xc0, !PT ;  /* 0x0000001104047212 */ /* 0x000fe400078ec0ff */
[----:B------:R-:W-:Y:S02]  /*0a70*/  SHF.L.U64.HI R3, R0, 0x1, R3 ;  /* 0x0000000100037819 */ /* 0x000fe40000010203 */
[----:B------:R-:W-:-:S04]  /*0a80*/  SHF.L.U64.HI R0, R19, 0x1, R18 ;  /* 0x0000000113007819 */ /* 0x000fc80000010212 */
[----:B------:R-:W-:Y:S02]  /*0a90*/  LOP3.LUT R3, R3, R0, R37, 0xe0, !PT ;  /* 0x0000000003037212 */ /* 0x000fe400078ee025 */
[----:B------:R-:W-:Y:S02]  /*0aa0*/  LOP3.LUT R0, R19, R4, RZ, 0xc0, !PT ;  /* 0x0000000413007212 */ /* 0x000fe400078ec0ff */
[----:B------:R-:W-:-:S03]  /*0ab0*/  LOP3.LUT R3, R3, R16, RZ, 0xc0, !PT ;  /* 0x0000001003037212 */ /* 0x000fc600078ec0ff */
[----:B------:R-:W-:-:S05]  /*0ac0*/  IMAD.SHL.U32 R11, R0, 0x2, RZ ;  /* 0x00000002000b7824 */ /* 0x000fca00078e00ff */
[----:B------:R-:W-:Y:S02]  /*0ad0*/  LOP3.LUT R2, R11, R2, R36, 0xe0, !PT ;  /* 0x000000020b027212 */ /* 0x000fe400078ee024 */
[----:B------:R-:W-:Y:S02]  /*0ae0*/  LOP3.LUT R11, R18, R3, RZ, 0xc0, !PT ;  /* 0x00000003120b7212 */ /* 0x000fe400078ec0ff */
[----:B------:R-:W-:Y:S02]  /*0af0*/  LOP3.LUT R2, R2, R19, RZ, 0xc0, !PT ;  /* 0x0000001302027212 */ /* 0x000fe400078ec0ff */
[----:B------:R-:W-:Y:S02]  /*0b00*/  SHF.L.U64.HI R11, R0, 0x1, R11 ;  /* 0x00000001000b7819 */ /* 0x000fe4000001020b */
[----:B------:R-:W-:-:S04]  /*0b10*/  SHF.L.U64.HI R0, R21, 0x1, R20 ;  /* 0x0000000115007819 */ /* 0x000fc80000010214 */
[----:B------:R-:W-:-:S04]  /*0b20*/  LOP3.LUT R11, R11, R0, R37, 0xe0, !PT ;  /* 0x000000000b0b7212 */ /* 0x000fc800078ee025 */
        /* <DEDUP_REMOVED lines=21> */
[----:B------:R-:W-:Y:S02]  /*0c80*/  LOP3.LUT R14, R26, R31, RZ, 0xc0, !PT ;  /* 0x0000001f1a0e7212 */ /* 0x000fe400078ec0ff */
[----:B------:R-:W-:Y:S02]  /*0c90*/  SHF.L.U64.HI R15, R29, 0x1, R28 ;  /* 0x000000011d0f7819 */ /* 0x000fe4000001021c */
[C---:B------:R-:W-:Y:S01]  /*0ca0*/  SHF.L.U64.HI R14, R17.reuse, 0x1, R14 ;  /* 0x00000001110e7819 */ /* 0x040fe2000001020e */
[----:B------:R-:W-:-:S03]  /*0cb0*/  IMAD.SHL.U32 R17, R17, 0x2, RZ ;  /* 0x0000000211117824 */ /* 0x000fc600078e00ff */
[----:B------:R-:W-:Y:S02]  /*0cc0*/  LOP3.LUT R15, R14, R15, R37, 0xe0, !PT ;  /* 0x0000000f0e0f7212 */ /* 0x000fe400078ee025 */
[----:B------:R-:W-:Y:S02]  /*0cd0*/  LOP3.LUT R12, R17, R12, R36, 0xe0, !PT ;  /* 0x0000000c110c7212 */ /* 0x000fe400078ee024 */
[----:B------:R-:W-:Y:S02]  /*0ce0*/  LOP3.LUT R28, R15, R26, RZ, 0xc0, !PT ;  /* 0x0000001a0f1c7212 */ /* 0x000fe400078ec0ff */
[----:B------:R-:W-:Y:S01]  /*0cf0*/  LOP3.LUT R29, R12, R27, RZ, 0xc0, !PT ;  /* 0x0000001b0c1d7212 */ /* 0x000fe200078ec0ff */
[----:B------:R-:W-:Y:S06]  /*0d00*/  BRA.U UP0, `(.L_x_176) ;  /* 0xfffffff5007c7547 */ /* 0x000fec000b83ffff */
[----:B------:R-:W0:Y:S01]  /*0d10*/  S2UR UR5, SR_CgaCtaId ;  /* 0x00000000000579c3 */ /* 0x000e220000008800 */
[----:B------:R-:W1:Y:S01]  /*0d20*/  LDCU UR6, c[0x3][0x10] ;  /* 0x00c00200ff0677ac */ /* 0x000e620008000800 */
[----:B------:R-:W-:Y:S02]  /*0d30*/  UMOV UR4, 0x400 ;  /* 0x0000040000047882 */ /* 0x000fe40000000000 */
[----:B0-----:R-:W-:-:S06]  /*0d40*/  ULEA UR4, UR5, UR4, 0x18 ;  /* 0x0000000405047291 */ /* 0x001fcc000f8ec0ff */
[----:B------:R-:W-:Y:S01]  /*0d50*/  LEA R15, R33, UR4, 0x2 ;  /* 0x00000004210f7c11 */ /* 0x000fe2000f8e10ff */
[----:B-1----:R-:W-:-:S04]  /*0d60*/  UIADD3 UR4, UPT, UPT, UR6, -0x1, URZ ;  /* 0xffffffff06047890 */ /* 0x002fc8000fffe0ff */
[C---:B------:R-:W-:Y:S02]  /*0d70*/  IMAD R12, R34.reuse, 0x200, R15 ;  /* 0x00000200220c7824 */ /* 0x040fe400078e020f */
[----:B------:R-:W-:-:S03]  /*0d80*/  VIADD R34, R34, 0x1 ;  /* 0x0000000122227836 */ /* 0x000fc60000000000 */
[----:B------:R0:W-:Y:S02]  /*0d90*/  STS [R12], R23 ;  /* 0x000000170c007388 */ /* 0x0001e40000000800 */
[----:B------:R-:W-:-:S13]  /*0da0*/  ISETP.NE.AND P0, PT, R34, UR4, PT ;  /* 0x0000000422007c0c */ /* 0x000fda000bf05270 */
[----:B0-----:R-:W-:Y:S05]  /*0db0*/  @P0 BRA `(.L_x_177) ;  /* 0xfffffff4003c0947 */ /* 0x001fea000383ffff */
.L_x_175:
[----:B------:R-:W0:Y:S01]  /*0dc0*/  LDC.64 R14, c[0x3][RZ] ;  /* 0x00c00000ff0e7b82 */ /* 0x000e220000000a00 */
[----:B------:R-:W-:Y:S01]  /*0dd0*/  IMAD.U32 R12, RZ, RZ, UR4 ;  /* 0x00000004ff0c7e24 */ /* 0x000fe2000f8e00ff */
[----:B------:R-:W1:Y:S03]  /*0de0*/  LDCU UR7, c[0x3][0xc] ;  /* 0x00c00180ff0777ac */ /* 0x000e660008000800 */
[----:B------:R-:W-:-:S04]  /*0df0*/  IMAD R17, R12, 0x80, R13 ;  /* 0x000000800c117824 */ /* 0x000fc800078e020d */
[----:B0-----:R-:W-:-:S06]  /*0e00*/  IMAD.WIDE.U32 R14, R17, 0x4, R14 ;  /* 0x00000004110e7825 */ /* 0x001fcc00078e000e */
[----:B------:R0:W5:Y:S01]  /*0e10*/  LDG.E R14, desc[UR10][R14.64] ;  /* 0x0000000a0e0e7981 */ /* 0x000162000c1e1900 */
[----:B------:R-:W-:Y:S02]  /*0e20*/  USHF.L.U32 UR6, UR6, 0x4, URZ ;  /* 0x0000000406067899 */ /* 0x000fe400080006ff */
[----:B-1----:R-:W-:Y:S01]  /*0e30*/  UIADD3 UR7, UPT, UPT, UR7, 0x10, URZ ;  /* 0x0000001007077890 */ /* 0x002fe2000fffe0ff */
[----:B------:R-:W-:-:S03]  /*0e40*/  UMOV UR5, URZ ;  /* 0x000000ff00057c82 */ /* 0x000fc60008000000 */
[----:B------:R-:W-:-:S09]  /*0e50*/  UISETP.NE.AND UP0, UPT, UR7, UR6, UPT ;  /* 0x000000060700728c */ /* 0x000fd2000bf05270 */
[----:B0-----:R-:W-:Y:S05]  /*0e60*/  BRA.U !UP0, `(.L_x_178) ;  /* 0x00000011082c7547 */ /* 0x001fea000b800000 */
[----:B------:R-:W-:Y:S01]  /*0e70*/  UIADD3 UR7, UPT, UPT, UR7, -UR6, URZ ;  /* 0x8000000607077290 */ /* 0x000fe2000fffe0ff */
[----:B------:R-:W-:-:S03]  /*0e80*/  UMOV UR5, URZ ;  /* 0x000000ff00057c82 */ /* 0x000fc60008000000 */
[----:B------:R-:W-:-:S04]  /*0e90*/  UISETP.LT.U32.AND UP0, UPT, UR7, 0x1, UPT ;  /* 0x000000010700788c */ /* 0x000fc8000bf01070 */
[----:B------:R-:W-:Y:S02]  /*0ea0*/  USEL UR8, UR7, 0x1, !UP0 ;  /* 0x0000000107087887 */ /* 0x000fe4000c000000 */
[----:B------:R-:W-:-:S09]  /*0eb0*/  UISETP.GE.U32.AND UP0, UPT, UR7, 0x2, UPT ;  /* 0x000000020700788c */ /* 0x000fd2000bf06070 */
[----:B------:R-:W-:Y:S05]  /*0ec0*/  BRA.U !UP0, `(.L_x_179) ;  /* 0x0000000908907547 */ /* 0x000fea000b800000 */
[----:B------:R-:W-:Y:S01]  /*0ed0*/  ULOP3.LUT UR9, UR8, 0xfffffffe, URZ, 0xc0, !UPT ;  /* 0xfffffffe08097892 */ /* 0x000fe2000f8ec0ff */
[----:B------:R-:W-:-:S11]  /*0ee0*/  UMOV UR5, URZ ;  /* 0x000000ff00057c82 */ /* 0x000fd60008000000 */
.L_x_180:
[----:B------:R-:W-:Y:S01]  /*0ef0*/  USHF.L.U32 UR7, UR5, 0x1, URZ ;  /* 0x0000000105077899 */ /* 0x000fe200080006ff */
[C---:B------:R-:W-:Y:S01]  /*0f00*/  IMAD.SHL.U32 R23, R10.reuse, 0x2, RZ ;  /* 0x000000020a177824 */ /* 0x040fe200078e00ff */
[----:B------:R-:W-:Y:S01]  /*0f10*/  SHF.L.U64.HI R15, R10, 0x1, R9 ;  /* 0x000000010a0f7819 */ /* 0x000fe20000010209 */
[----:B------:R-:W-:Y:S01]  /*0f20*/  IMAD.SHL.U32 R18, R8, 0x2, RZ ;  /* 0x0000000208127824 */ /* 0x000fe200078e00ff */
[----:B------:R-:W-:Y:S02]  /*0f30*/  SHF.L.U64.HI R22, R2, 0x1, R0 ;  /* 0x0000000102167819 */ /* 0x000fe40000010200 */
[----:B-----5:R-:W-:Y:S01]  /*0f40*/  SHF.R.U32.HI R12, RZ, UR7, R14 ;  /* 0x00000007ff0c7c19 */ /* 0x020fe2000801160e */
[----:B------:R-:W-:Y:S01]  /*0f50*/  UIADD3 UR7, UPT, UPT, UR7, 0x2, URZ ;  /* 0x0000000207077890 */ /* 0x000fe2000fffe0ff */
[----:B------:R-:W-:-:S03]  /*0f60*/  SHF.L.U64.HI R26, R32, 0x1, R31 ;  /* 0x00000001201a7819 */ /* 0x000fc6000001021f */
[----:B------:R-:W-:Y:S01]  /*0f70*/  IMAD.SHL.U32 R12, R12, 0x8, RZ ;  /* 0x000000080c0c7824 */ /* 0x000fe200078e00ff */
[----:B------:R-:W-:-:S04]  /*0f80*/  UIADD3 UR5, UPT, UPT, UR7, -UR5, URZ ;  /* 0x8000000507057290 */ /* 0x000fc8000fffe0ff */
[----:B------:R-:W-:Y:S01]  /*0f90*/  LOP3.LUT R36, R12, 0x18, RZ, 0xc0, !PT ;  /* 0x000000180c247812 */ /* 0x000fe200078ec0ff */
[----:B------:R-:W-:-:S05]  /*0fa0*/  UISETP.NE.AND UP0, UPT, UR5, UR9, UPT ;  /* 0x000000090500728c */ /* 0x000fca000bf05270 */
        /* <DEDUP_REMOVED lines=37> */
[----:B------:R-:W-:Y:S02]  /*1200*/  IMAD.SHL.U32 R5, R5, 0x2, RZ ;  /* 0x0000000205057824 */ /* 0x000fe400078e00ff */
[----:B------:R-:W-:Y:S01]  /*1210*/  IMAD.SHL.U32 R6, R2, 0x2, RZ ;  /* 0x0000000202067824 */ /* 0x000fe200078e00ff */
[----:B------:R-:W-:-:S04]  /*1220*/  LOP3.LUT R22, R7, R22, R37, 0xe0, !PT ;  /* 0x0000001607167212 */ /* 0x000fc800078ee025 */
        /* <DEDUP_REMOVED lines=13> */
[----:B------:R-:W-:Y:S02]  /*1300*/  SHF.R.U32.HI R0, RZ, UR7, R14 ;  /* 0x00000007ff007c19 */ /* 0x000fe4000801160e */
[----:B------:R-:W-:Y:S02]  /*1310*/  LOP3.LUT R25, R25, R2, RZ, 0xc0, !PT ;  /* 0x0000000219197212 */ /* 0x000fe400078ec0ff */
[----:B------:R-:W-:Y:S01]  /*1320*/  LOP3.LUT R2, R11, R24, RZ, 0xc0, !PT ;  /* 0x000000180b027212 */ /* 0x000fe200078ec0ff */
[----:B------:R-:W-:Y:S01]  /*1330*/  IMAD.SHL.U32 R0, R0, 0x8, RZ ;  /* 0x0000000800007824 */ /* 0x000fe200078e00ff */
[----:B------:R-:W-:-:S04]  /*1340*/  LOP3.LUT R27, R30, R25, RZ, 0xc0, !PT ;  /* 0x000000191e1b7212 */ /* 0x000fc800078ec0ff */
[----:B------:R-:W-:Y:S02]  /*1350*/  LOP3.LUT R34, R0, 0x18, RZ, 0xc0, !PT ;  /* 0x0000001800227812 */ /* 0x000fe400078ec0ff */
[C---:B------:R-:W-:Y:S01]  /*1360*/  SHF.L.U64.HI R3, R27.reuse, 0x1, R2 ;  /* 0x000000011b037819 */ /* 0x040fe20000010202 */
[----:B------:R-:W-:Y:S02]  /*1370*/  IMAD.SHL.U32 R27, R27, 0x2, RZ ;  /* 0x000000021b1b7824 */ /* 0x000fe400078e00ff */
[----:B------:R-:W-:Y:S01]  /*1380*/  IMAD.SHL.U32 R2, R32, 0x2, RZ ;  /* 0x0000000220027824 */ /* 0x000fe200078e00ff */
[----:B------:R-:W0:Y:S01]  /*1390*/  LDC.64 R34, c[0x3][R34+0x28] ;  /* 0x00c00a0022227b82 */ /* 0x000e220000000a00 */
[----:B------:R-:W-:Y:S02]  /*13a0*/  LOP3.LUT R26, R3, R26, R37, 0xe0, !PT ;  /* 0x0000001a031a7212 */ /* 0x000fe400078ee025 */
[----:B------:R-:W-:Y:S02]  /*13b0*/  SHF.L.U64.HI R3, R29, 0x1, R28 ;  /* 0x000000011d037819 */ /* 0x000fe4000001021c */
[----:B------:R-:W-:Y:S01]  /*13c0*/  LOP3.LUT R27, R27, R2, R36, 0xe0, !PT ;  /* 0x000000021b1b7212 */ /* 0x000fe200078ee024 */
[----:B------:R-:W-:Y:S01]  /*13d0*/  IMAD.SHL.U32 R2, R29, 0x2, RZ ;  /* 0x000000021d027824 */ /* 0x000fe200078e00ff */
[----:B------:R-:W-:-:S02]  /*13e0*/  LOP3.LUT R26, R26, R11, RZ, 0xc0, !PT ;  /* 0x0000000b1a1a7212 */ /* 0x000fc400078ec0ff */
        /* <DEDUP_REMOVED lines=8> */
[----:B------:R-:W-:Y:S02]  /*1470*/  SHF.L.U64.HI R2, R16, 0x1, R19 ;  /* 0x0000000110027819 */ /* 0x000fe40000010213 */
[----:B------:R-:W-:Y:S01]  /*1480*/  LOP3.LUT R29, R29, R32, RZ, 0xc0, !PT ;  /* 0x000000201d1d7212 */ /* 0x000fe200078ec0ff */
[----:B------:R-:W-:Y:S01]  /*1490*/  IMAD.SHL.U32 R32, R27, 0x2, RZ ;  /* 0x000000021b207824 */ /* 0x000fe200078e00ff */
[----:B0-----:R-:W-:Y:S02]  /*14a0*/  LOP3.LUT R10, R3, R34, RZ, 0xfc, !PT ;  /* 0x00000022030a7212 */ /* 0x001fe400078efcff */
[----:B------:R-:W-:-:S02]  /*14b0*/  LOP3.LUT R9, R9, R35, RZ, 0xfc, !PT ;  /* 0x0000002309097212 */ /* 0x000fc400078efcff */
        /* <DEDUP_REMOVED lines=15> */
[----:B------:R-:W-:Y:S02]  /*15b0*/  LOP3.LUT R6, R5, R6, R34, 0xe0, !PT ;  /* 0x0000000605067212 */ /* 0x000fe400078ee022 */
[----:B------:R-:W-:Y:S01]  /*15c0*/  LOP3.LUT R5, R2, R17, RZ, 0xc0, !PT ;  /* 0x0000001102057212 */ /* 0x000fe200078ec0ff */
[----:B------:R-:W-:Y:S01]  /*15d0*/  IMAD.SHL.U32 R2, R18, 0x2, RZ ;  /* 0x0000000212027824 */ /* 0x000fe200078e00ff */
[----:B------:R-:W-:-:S04]  /*15e0*/  LOP3.LUT R6, R6, R15, RZ, 0xc0, !PT ;  /* 0x0000000f06067212 */ /* 0x000fc800078ec0ff */
[----:B------:R-:W-:-:S05]  /*15f0*/  LOP3.LUT R0, R16, R6, RZ, 0xc0, !PT ;  /* 0x0000000610007212 */ /* 0x000fca00078ec0ff */
[----:B------:R-:W-:-:S05]  /*1600*/  IMAD.SHL.U32 R3, R0, 0x2, RZ ;  /* 0x0000000200037824 */ /* 0x000fca00078e00ff */
[----:B------:R-:W-:Y:S02]  /*1610*/  LOP3.LUT R3, R3, R2, R34, 0xe0, !PT ;  /* 0x0000000203037212 */ /* 0x000fe400078ee022 */
[----:B------:R-:W-:Y:S02]  /*1620*/  SHF.L.U64.HI R2, R18, 0x1, R21 ;  /* 0x0000000112027819 */ /* 0x000fe40000010215 */
[----:B------:R-:W-:Y:S02]  /*1630*/  LOP3.LUT R4, R3, R16, RZ, 0xc0, !PT ;  /* 0x0000001003047212 */ /* 0x000fe400078ec0ff */
[----:B------:R-:W-:Y:S02]  /*1640*/  LOP3.LUT R3, R19, R5, RZ, 0xc0, !PT ;  /* 0x0000000513037212 */ /* 0x000fe400078ec0ff */
[----:B------:R-:W-:Y:S02]  /*1650*/  LOP3.LUT R16, R28, R31, RZ, 0xc0, !PT ;  /* 0x0000001f1c107212 */ /* 0x000fe400078ec0ff */
[----:B------:R-:W-:-:S02]  /*1660*/  SHF.L.U64.HI R3, R0, 0x1, R3 ;  /* 0x0000000100037819 */ /* 0x000fc40000010203 */
[----:B------:R-:W-:Y:S02]  /*1670*/  LOP3.LUT R0, R18, R4, RZ, 0xc0, !PT ;  /* 0x0000000412007212 */ /* 0x000fe400078ec0ff */
[----:B------:R-:W-:Y:S02]  /*1680*/  LOP3.LUT R2, R3, R2, R35, 0xe0, !PT ;  /* 0x0000000203027212 */ /* 0x000fe400078ee023 */
[C---:B------:R-:W-:Y:S01]  /*1690*/  SHF.L.U64.HI R16, R29.reuse, 0x1, R16 ;  /* 0x000000011d107819 */ /* 0x040fe20000010210 */
[----:B------:R-:W-:Y:S01]  /*16a0*/  IMAD.SHL.U32 R11, R0, 0x2, RZ ;  /* 0x00000002000b7824 */ /* 0x000fe200078e00ff */
[----:B------:R-:W-:Y:S01]  /*16b0*/  LOP3.LUT R3, R2, R19, RZ, 0xc0, !PT ;  /* 0x0000001302037212 */ /* 0x000fe200078ec0ff */
[----:B------:R-:W-:Y:S02]  /*16c0*/  IMAD.SHL.U32 R2, R20, 0x2, RZ ;  /* 0x0000000214027824 */ /* 0x000fe400078e00ff */
[----:B------:R-:W-:-:S03]  /*16d0*/  IMAD.SHL.U32 R29, R29, 0x2, RZ ;  /* 0x000000021d1d7824 */ /* 0x000fc600078e00ff */
[----:B------:R-:W-:-:S04]  /*16e0*/  LOP3.LUT R11, R11, R2, R34, 0xe0, !PT ;  /* 0x000000020b0b7212 */ /* 0x000fc800078ee022 */
[----:B------:R-:W-:Y:S02]  /*16f0*/  LOP3.LUT R2, R11, R18, RZ, 0xc0, !PT ;  /* 0x000000120b027212 */ /* 0x000fe400078ec0ff */
[----:B------:R-:W-:-:S04]  /*1700*/  LOP3.LUT R11, R21, R3, RZ, 0xc0, !PT ;  /* 0x00000003150b7212 */ /* 0x000fc800078ec0ff */
        /* <DEDUP_REMOVED lines=19> */
[C---:B------:R-:W-:Y:S02]  /*1840*/  SHF.L.U64.HI R12, R27.reuse, 0x1, R26 ;  /* 0x000000011b0c7819 */ /* 0x040fe4000001021a */
[----:B------:R-:W-:-:S02]  /*1850*/  LOP3.LUT R17, R27, R32, RZ, 0xc0, !PT ;  /* 0x000000201b117212 */ /* 0x000fc400078ec0ff */
[----:B------:R-:W-:-:S04]  /*1860*/  LOP3.LUT R15, R15, R12, R35, 0xe0, !PT ;  /* 0x0000000c0f0f7212 */ /* 0x000fc800078ee023 */
[----:B------:R-:W-:Y:S01]  /*1870*/  LOP3.LUT R31, R15, R24, RZ, 0xc0, !PT ;  /* 0x000000180f1f7212 */ /* 0x000fe200078ec0ff */
[----:B------:R-:W-:-:S03]  /*1880*/  IMAD.SHL.U32 R15, R17, 0x2, RZ ;  /* 0x00000002110f7824 */ /* 0x000fc600078e00ff */
[----:B------:R-:W-:-:S04]  /*1890*/  LOP3.LUT R12, R26, R31, RZ, 0xc0, !PT ;  /* 0x0000001f1a0c7212 */ /* 0x000fc800078ec0ff */
[----:B------:R-:W-:Y:S02]  /*18a0*/  SHF.L.U64.HI R17, R17, 0x1, R12 ;  /* 0x0000000111117819 */ /* 0x000fe4000001020c */
[----:B------:R-:W-:Y:S02]  /*18b0*/  LOP3.LUT R12, R15, R29, R34, 0xe0, !PT ;  /* 0x0000001d0f0c7212 */ /* 0x000fe400078ee022 */
[----:B------:R-:W-:Y:S02]  /*18c0*/  LOP3.LUT R35, R17, R16, R35, 0xe0, !PT ;  /* 0x0000001011237212 */ /* 0x000fe400078ee023 */
[----:B------:R-:W-:Y:S02]  /*18d0*/  LOP3.LUT R29, R12, R27, RZ, 0xc0, !PT ;  /* 0x0000001b0c1d7212 */ /* 0x000fe400078ec0ff */
[----:B------:R-:W-:Y:S01]  /*18e0*/  LOP3.LUT R28, R35, R26, RZ, 0xc0, !PT ;  /* 0x0000001a231c7212 */ /* 0x000fe200078ec0ff */
[----:B------:R-:W-:Y:S06]  /*18f0*/  BRA.U UP0, `(.L_x_180) ;  /* 0xfffffff5007c7547 */ /* 0x000fec000b83ffff */
[----:B------:R-:W-:-:S05]  /*1900*/  UMOV UR5, UR9 ;  /* 0x0000000900057c82 */ /* 0x000fca0008000000 */
.L_x_179:
[----:B------:R-:W-:-:S04]  /*1910*/  ULOP3.LUT UR8, UR8, 0x1, URZ, 0xc0, !UPT ;  /* 0x0000000108087892 */ /* 0x000fc8000f8ec0ff */
[----:B------:R-:W-:-:S09]  /*1920*/  UISETP.NE.U32.AND UP0, UPT, UR8, 0x1, UPT ;  /* 0x000000010800788c */ /* 0x000fd2000bf05070 */
[----:B------:R-:W-:Y:S05]  /*1930*/  BRA.U UP0, `(.L_x_178) ;  /* 0x0000000500787547 */ /* 0x000fea000b800000 */
[----:B------:R-:W-:Y:S01]  /*1940*/  USHF.L.U32 UR7, UR5, 0x1, URZ ;  /* 0x0000000105077899 */ /* 0x000fe200080006ff */
[C---:B------:R-:W-:Y:S01]  /*1950*/  IMAD.SHL.U32 R23, R10.reuse, 0x2, RZ ;  /* 0x000000020a177824 */ /* 0x040fe200078e00ff */
[----:B------:R-:W-:Y:S01]  /*1960*/  SHF.L.U64.HI R15, R10, 0x1, R9 ;  /* 0x000000010a0f7819 */ /* 0x000fe20000010209 */
[----:B------:R-:W-:Y:S01]  /*1970*/  UIADD3 UR5, UPT, UPT, UR5, 0x1, URZ ;  /* 0x0000000105057890 */ /* 0x000fe2000fffe0ff */
[----:B------:R-:W-:Y:S02]  /*1980*/  SHF.L.U64.HI R18, R8, 0x1, R7 ;  /* 0x0000000108127819 */ /* 0x000fe40000010207 */
[----:B-----5:R-:W-:Y:S02]  /*1990*/  SHF.R.U32.HI R12, RZ, UR7, R14 ;  /* 0x00000007ff0c7c19 */ /* 0x020fe4000801160e */
[----:B------:R-:W-:Y:S02]  /*19a0*/  SHF.L.U64.HI R20, R4, 0x1, R3 ;  /* 0x0000000104147819 */ /* 0x000fe40000010203 */
[----:B------:R-:W-:Y:S01]  /*19b0*/  SHF.L.U64.HI R22, R2, 0x1, R0 ;  /* 0x0000000102167819 */ /* 0x000fe20000010200 */
[----:B------:R-:W-:Y:S01]  /*19c0*/  IMAD.SHL.U32 R12, R12, 0x8, RZ ;  /* 0x000000080c0c7824 */ /* 0x000fe200078e00ff */
[----:B------:R-:W-:-:S02]  /*19d0*/  SHF.L.U64.HI R26, R32, 0x1, R31 ;  /* 0x00000001201a7819 */ /* 0x000fc4000001021f */
[----:B------:R-:W-:Y:S02]  /*19e0*/  SHF.L.U64.HI R28, R29, 0x1, R28 ;  /* 0x000000011d1c7819 */ /* 0x000fe4000001021c */
        /* <DEDUP_REMOVED lines=10> */
[----:B------:R-:W-:Y:S02]  /*1a90*/  LOP3.LUT R16, R17, R18, R35, 0xe0, !PT ;  /* 0x0000001211107212 */ /* 0x000fe400078ee023 */
[----:B------:R-:W-:Y:S02]  /*1aa0*/  LOP3.LUT R15, R15, R10, RZ, 0xc0, !PT ;  /* 0x0000000a0f0f7212 */ /* 0x000fe400078ec0ff */
[----:B------:R-:W-:Y:S02]  /*1ab0*/  LOP3.LUT R16, R16, R9, RZ, 0xc0, !PT ;  /* 0x0000000910107212 */ /* 0x000fe400078ec0ff */
[----:B------:R-:W-:Y:S02]  /*1ac0*/  LOP3.LUT R17, R8, R15, RZ, 0xc0, !PT ;  /* 0x0000000f08117212 */ /* 0x000fe400078ec0ff */
[----:B------:R-:W-:-:S02]  /*1ad0*/  LOP3.LUT R10, R7, R16, RZ, 0xc0, !PT ;  /* 0x00000010070a7212 */ /* 0x000fc400078ec0ff */
[C---:B------:R-:W-:Y:S02]  /*1ae0*/  SHF.L.U64.HI R18, R6.reuse, 0x1, R5 ;  /* 0x0000000106127819 */ /* 0x040fe40000010205 */
[C---:B------:R-:W-:Y:S01]  /*1af0*/  SHF.L.U64.HI R9, R17.reuse, 0x1, R10 ;  /* 0x0000000111097819 */ /* 0x040fe2000001020a */
[----:B------:R-:W-:Y:S02]  /*1b00*/  IMAD.SHL.U32 R17, R17, 0x2, RZ ;  /* 0x0000000211117824 */ /* 0x000fe400078e00ff */
[----:B------:R-:W-:Y:S01]  /*1b10*/  IMAD.SHL.U32 R10, R6, 0x2, RZ ;  /* 0x00000002060a7824 */ /* 0x000fe200078e00ff */
[----:B------:R-:W-:Y:S01]  /*1b20*/  LOP3.LUT R18, R9, R18, R35, 0xe0, !PT ;  /* 0x0000001209127212 */ /* 0x000fe200078ee023 */
[----:B------:R-:W-:-:S03]  /*1b30*/  IMAD.MOV.U32 R9, RZ, RZ, R12 ;  /* 0x000000ffff097224 */ /* 0x000fc600078e000c */
[----:B------:R-:W-:Y:S01]  /*1b40*/  LOP3.LUT R17, R17, R10, R34, 0xe0, !PT ;  /* 0x0000000a11117212 */ /* 0x000fe200078ee022 */
[----:B------:R-:W-:Y:S01]  /*1b50*/  IMAD.MOV.U32 R10, RZ, RZ, R23 ;  /* 0x000000ffff0a7224 */ /* 0x000fe200078e0017 */
[----:B------:R-:W-:Y:S02]  /*1b60*/  LOP3.LUT R18, R18, R7, RZ, 0xc0, !PT ;  /* 0x0000000712127212 */ /* 0x000fe400078ec0ff */
[----:B------:R-:W-:Y:S02]  /*1b70*/  LOP3.LUT R17, R17, R8, RZ, 0xc0, !PT ;  /* 0x0000000811117212 */ /* 0x000fe400078ec0ff */
[----:B------:R-:W-:Y:S02]  /*1b80*/  LOP3.LUT R8, R5, R18, RZ, 0xc0, !PT ;  /* 0x0000001205087212 */ /* 0x000fe400078ec0ff */
[----:B------:R-:W-:-:S04]  /*1b90*/  LOP3.LUT R19, R6, R17, RZ, 0xc0, !PT ;  /* 0x0000001106137212 */ /* 0x000fc800078ec0ff */
        /* <DEDUP_REMOVED lines=15> */
[----:B------:R-:W-:Y:S02]  /*1c90*/  SHF.L.U64.HI R5, R30, 0x1, R11 ;  /* 0x000000011e057819 */ /* 0x000fe4000001020b */
[----:B------:R-:W-:Y:S01]  /*1ca0*/  LOP3.LUT R21, R21, R6, R34, 0xe0, !PT ;  /* 0x0000000615157212 */ /* 0x000fe200078ee022 */
[----:B------:R-:W-:Y:S01]  /*1cb0*/  IMAD.MOV.U32 R6, RZ, RZ, R17 ;  /* 0x000000ffff067224 */ /* 0x000fe200078e0011 */
[----:B------:R-:W-:-:S02]  /*1cc0*/  LOP3.LUT R22, R22, R3, RZ, 0xc0, !PT ;  /* 0x0000000316167212 */ /* 0x000fc400078ec0ff */
        /* <DEDUP_REMOVED lines=11> */
[----:B------:R-:W-:Y:S01]  /*1d80*/  LOP3.LUT R25, R25, R2, RZ, 0xc0, !PT ;  /* 0x0000000219197212 */ /* 0x000fe200078ec0ff */
[----:B------:R-:W-:Y:S01]  /*1d90*/  IMAD.SHL.U32 R2, R29, 0x2, RZ ;  /* 0x000000021d027824 */ /* 0x000fe200078e00ff */
[----:B------:R-:W-:Y:S02]  /*1da0*/  LOP3.LUT R0, R11, R24, RZ, 0xc0, !PT ;  /* 0x000000180b007212 */ /* 0x000fe400078ec0ff */
[----:B------:R-:W-:-:S04]  /*1db0*/  LOP3.LUT R27, R30, R25, RZ, 0xc0, !PT ;  /* 0x000000191e1b7212 */ /* 0x000fc800078ec0ff */
[C---:B------:R-:W-:Y:S01]  /*1dc0*/  SHF.L.U64.HI R3, R27.reuse, 0x1, R0 ;  /* 0x000000011b037819 */ /* 0x040fe20000010200 */
[----:B------:R-:W-:Y:S02]  /*1dd0*/  IMAD.SHL.U32 R27, R27, 0x2, RZ ;  /* 0x000000021b1b7824 */ /* 0x000fe400078e00ff */
[----:B------:R-:W-:Y:S01]  /*1de0*/  IMAD.SHL.U32 R0, R32, 0x2, RZ ;  /* 0x0000000220007824 */ /* 0x000fe200078e00ff */
[----:B------:R-:W-:-:S04]  /*1df0*/  LOP3.LUT R26, R3, R26, R35, 0xe0, !PT ;  /* 0x0000001a031a7212 */ /* 0x000fc800078ee023 */
[----:B------:R-:W-:Y:S02]  /*1e00*/  LOP3.LUT R27, R27, R0, R34, 0xe0, !PT ;  /* 0x000000001b1b7212 */ /* 0x000fe400078ee022 */
[----:B------:R-:W-:Y:S01]  /*1e10*/  LOP3.LUT R26, R26, R11, RZ, 0xc0, !PT ;  /* 0x0000000b1a1a7212 */ /* 0x000fe200078ec0ff */
[----:B------:R-:W-:Y:S01]  /*1e20*/  IMAD.MOV.U32 R11, RZ, RZ, R24 ;  /* 0x000000ffff0b7224 */ /* 0x000fe200078e0018 */
[----:B------:R-:W-:Y:S01]  /*1e30*/  LOP3.LUT R27, R27, R30, RZ, 0xc0, !PT ;  /* 0x0000001e1b1b7212 */ /* 0x000fe200078ec0ff */
[----:B------:R-:W-:Y:S01]  /*1e40*/  IMAD.MOV.U32 R30, RZ, RZ, R25 ;  /* 0x000000ffff1e7224 */ /* 0x000fe200078e0019 */
        /* <DEDUP_REMOVED lines=12> */
[----:B------:R-:W-:-:S07]  /*1f10*/  IMAD.MOV.U32 R31, RZ, RZ, R26 ;  /* 0x000000ffff1f7224 */ /* 0x000fce00078e001a */
.L_x_178:
[----:B------:R-:W0:Y:S01]  /*1f20*/  S2R R12, SR_TID.X ;  /* 0x00000000000c7919 */ /* 0x000e220000002100 */
[----:B------:R-:W-:Y:S01]  /*1f30*/  UISETP.GT.U32.AND UP0, UPT, UR5, 0xf, UPT ;  /* 0x0000000f0500788c */ /* 0x000fe2000bf04070 */
[----:B------:R-:W1:Y:S01]  /*1f40*/  LDCU UR12, c[0x3][0x58] ;  /* 0x00c00b00ff0c77ac */ /* 0x000e620008000800 */
[----:B------:R-:W2:Y:S01]  /*1f50*/  LDCU UR13, c[0x3][0x8] ;  /* 0x00c00100ff0d77ac */ /* 0x000ea20008000800 */
[----:B------:R-:W3:Y:S06]  /*1f60*/  LDCU.64 UR8, c[0x3][0x50] ;  /* 0x00c00a00ff0877ac */ /* 0x000eec0008000a00 */
[----:B------:R-:W-:Y:S05]  /*1f70*/  BRA.U UP0, `(.L_x_181) ;  /* 0x0000000500f07547 */ /* 0x000fea000b800000 */
.L_x_184:
[----:B------:R-:W-:Y:S01]  /*1f80*/  USHF.L.U32 UR7, UR5, 0x1, URZ ;  /* 0x0000000105077899 */ /* 0x000fe200080006ff */
[----:B------:R-:W-:Y:S01]  /*1f90*/  SHF.L.U64.HI R23, R10, 0x1, R9 ;  /* 0x000000010a177819 */ /* 0x000fe20000010209 */
[----:B---3--:R-:W-:Y:S01]  /*1fa0*/  IMAD.SHL.U32 R17, R8, 0x2, RZ ;  /* 0x0000000208117824 */ /* 0x008fe200078e00ff */
[----:B------:R-:W-:Y:S01]  /*1fb0*/  SHF.L.U64.HI R18, R6, 0x1, R5 ;  /* 0x0000000106127819 */ /* 0x000fe20000010205 */
[----:B------:R-:W-:Y:S01]  /*1fc0*/  BSSY.RECONVERGENT B0, `(.L_x_182) ;  /* 0x0000074000007945 */ /* 0x000fe20003800200 */
[----:B------:R-:W-:Y:S02]  /*1fd0*/  SHF.L.U64.HI R20, R4, 0x1, R3 ;  /* 0x0000000104147819 */ /* 0x000fe40000010203 */
[----:B-----5:R-:W-:Y:S02]  /*1fe0*/  SHF.R.U32.HI R15, RZ, UR7, R14 ;  /* 0x00000007ff0f7c19 */ /* 0x020fe4000801160e */
[----:B------:R-:W-:Y:S02]  /*1ff0*/  SHF.L.U64.HI R22, R2, 0x1, R0 ;  /* 0x0000000102167819 */ /* 0x000fe40000010200 */
[----:B------:R-:W-:Y:S01]  /*2000*/  SHF.L.U64.HI R28, R29, 0x1, R28 ;  /* 0x000000011d1c7819 */ /* 0x000fe2000001021c */
[----:B------:R-:W-:-:S05]  /*2010*/  IMAD.SHL.U32 R15, R15, 0x8, RZ ;  /* 0x000000080f0f7824 */ /* 0x000fca00078e00ff */
[----:B------:R-:W-:Y:S01]  /*2020*/  LOP3.LUT R34, R15, 0x18, RZ, 0xc0, !PT ;  /* 0x000000180f227812 */ /* 0x000fe200078ec0ff */
[----:B------:R-:W-:-:S05]  /*2030*/  IMAD.SHL.U32 R15, R10, 0x2, RZ ;  /* 0x000000020a0f7824 */ /* 0x000fca00078e00ff */
[----:B------:R-:W4:Y:S02]  /*2040*/  LDC.64 R34, c[0x3][R34+0x28] ;  /* 0x00c00a0022227b82 */ /* 0x000f240000000a00 */
[----:B----4-:R-:W-:Y:S02]  /*2050*/  LOP3.LUT R24, R15, R34, RZ, 0xfc, !PT ;  /* 0x000000220f187212 */ /* 0x010fe400078efcff */
[----:B------:R-:W-:Y:S02]  /*2060*/  LOP3.LUT R23, R23, R35, RZ, 0xfc, !PT ;  /* 0x0000002317177212 */ /* 0x000fe400078efcff */
[----:B------:R-:W-:-:S05]  /*2070*/  LOP3.LUT R16, R10, R24, RZ, 0xc0, !PT ;  /* 0x000000180a107212 */ /* 0x000fca00078ec0ff */
[----:B------:R-:W-:-:S05]  /*2080*/  IMAD.SHL.U32 R15, R16, 0x2, RZ ;  /* 0x00000002100f7824 */ /* 0x000fca00078e00ff */
        /* <DEDUP_REMOVED lines=8> */
[----:B------:R-:W-:Y:S01]  /*2110*/  LOP3.LUT R16, R16, R9, RZ, 0xc0, !PT ;  /* 0x0000000910107212 */ /* 0x000fe200078ec0ff */
[----:B------:R-:W-:-:S05]  /*2120*/  IMAD.SHL.U32 R9, R6, 0x2, RZ ;  /* 0x0000000206097824 */ /* 0x000fca00078e00ff */
[----:B------:R-:W-:Y:S02]  /*2130*/  LOP3.LUT R17, R17, R9, R34, 0xe0, !PT ;  /* 0x0000000911117212 */ /* 0x000fe400078ee022 */
[----:B------:R-:W-:Y:S02]  /*2140*/  LOP3.LUT R9, R7, R16, RZ, 0xc0, !PT ;  /* 0x0000001007097212 */ /* 0x000fe400078ec0ff */
[----:B------:R-:W-:Y:S02]  /*2150*/  LOP3.LUT R17, R17, R8, RZ, 0xc0, !PT ;  /* 0x0000000811117212 */ /* 0x000fe400078ec0ff */
[----:B------:R-:W-:Y:S01]  /*2160*/  SHF.L.U64.HI R9, R10, 0x1, R9 ;  /* 0x000000010a097819 */ /* 0x000fe20000010209 */
[----:B------:R-:W-:Y:S01]  /*2170*/  IMAD.MOV.U32 R10, RZ, RZ, R24 ;  /* 0x000000ffff0a7224 */ /* 0x000fe200078e0018 */
[----:B------:R-:W-:Y:S02]  /*2180*/  LOP3.LUT R8, R6, R17, RZ, 0xc0, !PT ;  /* 0x0000001106087212 */ /* 0x000fe400078ec0ff */
[----:B------:R-:W-:Y:S01]  /*2190*/  LOP3.LUT R18, R9, R18, R35, 0xe0, !PT ;  /* 0x0000001209127212 */ /* 0x000fe200078ee023 */
[----:B------:R-:W-:-:S02]  /*21a0*/  IMAD.MOV.U32 R9, RZ, RZ, R23 ;  /* 0x000000ffff097224 */ /* 0x000fc400078e0017 */
        /* <DEDUP_REMOVED lines=21> */
[----:B------:R-:W-:-:S03]  /*2300*/  IMAD.SHL.U32 R5, R30, 0x2, RZ ;  /* 0x000000021e057824 */ /* 0x000fc600078e00ff */
[----:B------:R-:W-:Y:S01]  /*2310*/  LOP3.LUT R22, R22, R3, RZ, 0xc0, !PT ;  /* 0x0000000316167212 */ /* 0x000fe200078ec0ff */
[----:B------:R-:W-:-:S03]  /*2320*/  IMAD.SHL.U32 R3, R4, 0x2, RZ ;  /* 0x0000000204037824 */ /* 0x000fc600078e00ff */
[----:B------:R-:W-:Y:S02]  /*2330*/  LOP3.LUT R25, R0, R22, RZ, 0xc0, !PT ;  /* 0x0000001600197212 */ /* 0x000fe400078ec0ff */
[----:B------:R-:W-:Y:S01]  /*2340*/  LOP3.LUT R3, R3, R5, R34, 0xe0, !PT ;  /* 0x0000000503037212 */ /* 0x000fe200078ee022 */
[----:B------:R-:W-:Y:S01]  /*2350*/  IMAD.MOV.U32 R5, RZ, RZ, R18 ;  /* 0x000000ffff057224 */ /* 0x000fe200078e0012 */
[----:B------:R-:W-:Y:S01]  /*2360*/  SHF.L.U64.HI R25, R4, 0x1, R25 ;  /* 0x0000000104197819 */ /* 0x000fe20000010219 */
[----:B------:R-:W-:Y:S01]  /*2370*/  IMAD.MOV.U32 R4, RZ, RZ, R19 ;  /* 0x000000ffff047224 */ /* 0x000fe200078e0013 */
[----:B------:R-:W-:Y:S02]  /*2380*/  LOP3.LUT R26, R3, R2, RZ, 0xc0, !PT ;  /* 0x00000002031a7212 */ /* 0x000fe400078ec0ff */
[----:B------:R-:W-:-:S04]  /*2390*/  SHF.L.U64.HI R2, R30, 0x1, R11 ;  /* 0x000000011e027819 */ /* 0x000fc8000001020b */
[----:B------:R-:W-:Y:S02]  /*23a0*/  LOP3.LUT R25, R25, R2, R35, 0xe0, !PT ;  /* 0x0000000219197212 */ /* 0x000fe400078ee023 */
[----:B------:R-:W-:Y:S02]  /*23b0*/  LOP3.LUT R2, R30, R26, RZ, 0xc0, !PT ;  /* 0x0000001a1e027212 */ /* 0x000fe400078ec0ff */
[----:B------:R-:W-:Y:S01]  /*23c0*/  LOP3.LUT R25, R25, R0, RZ, 0xc0, !PT ;  /* 0x0000000019197212 */ /* 0x000fe200078ec0ff */
[----:B------:R-:W-:Y:S02]  /*23d0*/  IMAD.SHL.U32 R0, R32, 0x2, RZ ;  /* 0x0000000220007824 */ /* 0x000fe400078e00ff */
[----:B------:R-:W-:Y:S01]  /*23e0*/  IMAD.SHL.U32 R33, R2, 0x2, RZ ;  /* 0x0000000202217824 */ /* 0x000fe200078e00ff */
[----:B------:R-:W-:-:S04]  /*23f0*/  LOP3.LUT R3, R11, R25, RZ, 0xc0, !PT ;  /* 0x000000190b037212 */ /* 0x000fc800078ec0ff */
[----:B------:R-:W-:Y:S02]  /*2400*/  LOP3.LUT R33, R33, R0, R34, 0xe0, !PT ;  /* 0x0000000021217212 */ /* 0x000fe400078ee022 */
[----:B------:R-:W-:Y:S01]  /*2410*/  SHF.L.U64.HI R3, R2, 0x1, R3 ;  /* 0x0000000102037819 */ /* 0x000fe20000010203 */
[----:B------:R-:W-:Y:S01]  /*2420*/  IMAD.SHL.U32 R2, R29, 0x2, RZ ;  /* 0x000000021d027824 */ /* 0x000fe200078e00ff */
[----:B------:R-:W-:Y:S02]  /*2430*/  SHF.L.U64.HI R0, R32, 0x1, R31 ;  /* 0x0000000120007819 */ /* 0x000fe4000001021f */
[----:B------:R-:W-:Y:S01]  /*2440*/  LOP3.LUT R33, R33, R30, RZ, 0xc0, !PT ;  /* 0x0000001e21217212 */ /* 0x000fe200078ec0ff */
[----:B------:R-:W-:Y:S01]  /*2450*/  IMAD.MOV.U32 R30, RZ, RZ, R26 ;  /* 0x000000ffff1e7224 */ /* 0x000fe200078e001a */
[----:B------:R-:W-:-:S04]  /*2460*/  LOP3.LUT R0, R3, R0, R35, 0xe0, !PT ;  /* 0x0000000003007212 */ /* 0x000fc800078ee023 */
[----:B------:R-:W-:Y:S01]  /*2470*/  LOP3.LUT R27, R0, R11, RZ, 0xc0, !PT ;  /* 0x0000000b001b7212 */ /* 0x000fe200078ec0ff */
[----:B------:R-:W-:Y:S01]  /*2480*/  IMAD.MOV.U32 R11, RZ, RZ, R25 ;  /* 0x000000ffff0b7224 */ /* 0x000fe200078e0019 */
[----:B------:R-:W-:Y:S02]  /*2490*/  LOP3.LUT R0, R32, R33, RZ, 0xc0, !PT ;  /* 0x0000002120007212 */ /* 0x000fe400078ec0ff */
[----:B------:R-:W-:-:S03]  /*24a0*/  LOP3.LUT R3, R31, R27, RZ, 0xc0, !PT ;  /* 0x0000001b1f037212 */ /* 0x000fc600078ec0ff */
        /* <DEDUP_REMOVED lines=11> */
[----:B---3--:R-:W-:-:S04]  /*2560*/  LOP3.LUT P0, RZ, R29, UR8, RZ, 0xc0, !PT ;  /* 0x000000081dff7c12 */ /* 0x008fc8000f80c0ff */
[----:B------:R-:W-:-:S13]  /*2570*/  LOP3.LUT P0, RZ, R28, UR9, RZ, 0xc0, P0 ;  /* 0x000000091cff7c12 */ /* 0x000fda000800c0ff */
[----:B------:R-:W-:Y:S05]  /*2580*/  @P0 BRA `(.L_x_183) ;  /* 0x00000000005c0947 */ /* 0x000fea0003800000 */
[----:B------:R-:W3:Y:S02]  /*2590*/  LDC.64 R16, c[0x4][RZ] ;  /* 0x01000000ff107b82 */ /* 0x000ee40000000a00 */
[----:B---3--:R-:W1:Y:S02]  /*25a0*/  LDG.E.STRONG.SYS R15, desc[UR10][R16.64] ;  /* 0x0000000a100f7981 */ /* 0x008e64000c1f5900 */
[----:B-1----:R-:W-:-:S13]  /*25b0*/  ISETP.GE.U32.AND P0, PT, R15, UR12, PT ;  /* 0x0000000c0f007c0c */ /* 0x002fda000bf06070 */
[----:B------:R-:W-:Y:S05]  /*25c0*/  @P0 BRA `(.L_x_183) ;  /* 0x00000000004c0947 */ /* 0x000fea0003800000 */
[----:B0-----:R-:W-:-:S04]  /*25d0*/  IMAD R15, R12, 0xff, R13 ;  /* 0x000000ff0c0f7824 */ /* 0x001fc800078e020d */
[----:B------:R-:W-:-:S05]  /*25e0*/  VIADD R15, R15, UR4 ;  /* 0x000000040f0f7c36 */ /* 0x000fca0008000000 */
[----:B------:R-:W-:-:S04]  /*25f0*/  LEA R15, R15, UR5, 0x4 ;  /* 0x000000050f0f7c11 */ /* 0x000fc8000f8e20ff */
[----:B--2---:R-:W-:-:S13]  /*2600*/  ISETP.GT.U32.AND P0, PT, R15, UR13, PT ;  /* 0x0000000d0f007c0c */ /* 0x004fda000bf04070 */
[----:B------:R-:W-:Y:S05]  /*2610*/  @P0 BRA `(.L_x_183) ;  /* 0x0000000000380947 */ /* 0x000fea0003800000 */
[----:B------:R-:W0:Y:S01]  /*2620*/  S2R R19, SR_LANEID ;  /* 0x0000000000137919 */ /* 0x000e220000000000 */
[----:B------:R-:W-:Y:S02]  /*2630*/  VOTEU.ANY UR7, UPT, PT ;  /* 0x0000000000077886 */ /* 0x000fe400038e0100 */
[----:B------:R-:W0:Y:S08]  /*2640*/  FLO.U32 R18, UR7 ;  /* 0x0000000700127d00 */ /* 0x000e3000080e0000 */
[----:B------:R-:W1:Y:S01]  /*2650*/  POPC R21, UR7 ;  /* 0x0000000700157d09 */ /* 0x000e620008000000 */
[----:B0-----:R-:W-:-:S13]  /*2660*/  ISETP.EQ.U32.AND P0, PT, R18, R19, PT ;  /* 0x000000131200720c */ /* 0x001fda0003f02070 */
[----:B-1----:R0:W2:Y:S01]  /*2670*/  @P0 ATOMG.E.ADD.STRONG.GPU PT, R21, desc[UR10][R16.64], R21 ;  /* 0x80000015101509a8 */ /* 0x0020a200081ef10a */
[----:B------:R-:W1:Y:S01]  /*2680*/  S2R R20, SR_LTMASK ;  /* 0x0000000000147919 */ /* 0x000e620000003900 */
[----:B0-----:R-:W0:Y:S01]  /*2690*/  LDC.64 R16, c[0x3][0x60] ;  /* 0x00c01800ff107b82 */ /* 0x001e220000000a00 */
[----:B-1----:R-:W-:-:S06]  /*26a0*/  LOP3.LUT R20, R20, UR7, RZ, 0xc0, !PT ;  /* 0x0000000714147c12 */ /* 0x002fcc000f8ec0ff */
[----:B------:R-:W1:Y:S01]  /*26b0*/  POPC R20, R20 ;  /* 0x0000001400147309 */ /* 0x000e620000000000 */
[----:B--2---:R-:W1:Y:S02]  /*26c0*/  SHFL.IDX PT, R19, R21, R18, 0x1f ;  /* 0x00001f1215137589 */ /* 0x004e6400000e0000 */
[----:B-1----:R-:W-:-:S04]  /*26d0*/  IMAD.IADD R19, R19, 0x1, R20 ;  /* 0x0000000113137824 */ /* 0x002fc800078e0214 */
[----:B0-----:R-:W-:-:S05]  /*26e0*/  IMAD.WIDE.U32 R16, R19, 0x4, R16 ;  /* 0x0000000413107825 */ /* 0x001fca00078e0010 */
[----:B------:R3:W-:Y:S02]  /*26f0*/  STG.E desc[UR10][R16.64], R15 ;  /* 0x0000000f10007986 */ /* 0x0007e4000c10190a */
.L_x_183:
[----:B-12---:R-:W-:Y:S05]  /*2700*/  BSYNC.RECONVERGENT B0 ;  /* 0x0000000000007941 */ /* 0x006fea0003800200 */
.L_x_182:
[----:B------:R-:W-:-:S04]  /*2710*/  UIADD3 UR5, UPT, UPT, UR5, 0x1, URZ ;  /* 0x0000000105057890 */ /* 0x000fc8000fffe0ff */
[----:B------:R-:W-:-:S09]  /*2720*/  UISETP.NE.AND UP0, UPT, UR5, 0x10, UPT ;  /* 0x000000100500788c */ /* 0x000fd2000bf05270 */
[----:B------:R-:W-:Y:S05]  /*2730*/  BRA.U UP0, `(.L_x_184) ;  /* 0xfffffff900107547 */ /* 0x000fea000b83ffff */
.L_x_181:
[----:B------:R-:W4:Y:S01]  /*2740*/  S2UR UR7, SR_CgaCtaId ;  /* 0x00000000000779c3 */ /* 0x000f220000008800 */
[----:B------:R-:W-:Y:S02]  /*2750*/  UMOV UR5, 0x400 ;  /* 0x0000040000057882 */ /* 0x000fe40000000000 */
[----:B----4-:R-:W-:Y:S02]  /*2760*/  ULEA UR5, UR7, UR5, 0x18 ;  /* 0x0000000507057291 */ /* 0x010fe4000f8ec0ff */
[----:B------:R-:W-:Y:S02]  /*2770*/  UIADD3 UR7, UPT, UPT, UR4, 0x1, URZ ;  /* 0x0000000104077890 */ /* 0x000fe4000fffe0ff */
[----:B------:R-:W-:Y:S02]  /*2780*/  ULEA UR5, UR4, UR5, 0x9 ;  /* 0x0000000504057291 */ /* 0x000fe4000f8e48ff */
[----:B------:R-:W-:-:S04]  /*2790*/  UISETP.GT.U32.AND UP0, UPT, UR7, 0xff, UPT ;  /* 0x000000ff0700788c */ /* 0x000fc8000bf04070 */
[----:B0-----:R-:W-:-:S05]  /*27a0*/  LEA R13, R12, UR5, 0x2 ;  /* 0x000000050c0d7c11 */ /* 0x001fca000f8e10ff */
[----:B-----5:R0:W-:Y:S01]  /*27b0*/  STS [R13], R14 ;  /* 0x0000000e0d007388 */ /* 0x0201e20000000800 */
[----:B------:R-:W-:Y:S06]  /*27c0*/  BAR.SYNC.DEFER_BLOCKING 0x0 ;  /* 0x0000000000007b1d */ /* 0x000fec0000010000 */
[----:B------:R-:W-:Y:S05]  /*27d0*/  BRA.U UP0, `(.L_x_185) ;  /* 0x000000d900207547 */ /* 0x000fea000b800000 */
[----:B------:R-:W4:Y:S01]  /*27e0*/  S2UR UR5, SR_CTAID.X ;  /* 0x00000000000579c3 */ /* 0x000f220000002500 */
[----:B0-----:R-:W-:-:S07]  /*27f0*/  IMAD.U32 R13, RZ, RZ, UR7 ;  /* 0x00000007ff0d7e24 */ /* 0x001fce000f8e00ff */
[----:B---3--:R-:W0:Y:S01]  /*2800*/  LDC.64 R14, c[0x3][RZ] ;  /* 0x00c00000ff0e7b82 */ /* 0x008e220000000a00 */
[C---:B------:R-:W-:Y:S01]  /*2810*/  IMAD.SHL.U32 R21, R10.reuse, 0x2, RZ ;  /* 0x000000020a157824 */ /* 0x040fe200078e00ff */
[----:B------:R-:W-:Y:S01]  /*2820*/  SHF.L.U64.HI R19, R10, 0x1, R9 ;  /* 0x000000010a137819 */ /* 0x000fe20000010209 */
[----:B------:R-:W3:Y:S01]  /*2830*/  LDCU.64 UR8, c[0x3][0x50] ;  /* 0x00c00a00ff0877ac */ /* 0x000ee20008000a00 */
[----:B----4-:R-:W-:-:S06]  /*2840*/  USHF.L.U32 UR5, UR5, 0xf, URZ ;  /* 0x0000000f05057899 */ /* 0x010fcc00080006ff */
[----:B------:R-:W-:-:S05]  /*2850*/  LOP3.LUT R18, R12, UR5, RZ, 0xfc, !PT ;  /* 0x000000050c127c12 */ /* 0x000fca000f8efcff */
[----:B------:R-:W-:-:S04]  /*2860*/  IMAD R13, R13, 0x80, R18 ;  /* 0x000000800d0d7824 */ /* 0x000fc800078e0212 */
[----:B0-----:R-:W-:-:S05]  /*2870*/  IMAD.WIDE.U32 R14, R13, 0x4, R14 ;  /* 0x000000040d0e7825 */ /* 0x001fca00078e000e */
[----:B------:R-:W4:Y:S01]  /*2880*/  LDG.E R13, desc[UR10][R14.64] ;  /* 0x0000000a0e0d7981 */ /* 0x000f22000c1e1900 */
[C---:B------:R-:W-:Y:S01]  /*2890*/  SHF.L.U64.HI R28, R29.reuse, 0x1, R28 ;  /* 0x000000011d1c7819 */ /* 0x040fe2000001021c */
        /* <DEDUP_REMOVED lines=13> */
[C---:B------:R-:W-:Y:S02]  /*2970*/  SHF.L.U64.HI R20, R8.reuse, 0x1, R7 ;  /* 0x0000000108147819 */ /* 0x040fe40000010207 */
[----:B------:R-:W-:Y:S02]  /*2980*/  LOP3.LUT R10, R19, R10, RZ, 0xc0, !PT ;  /* 0x0000000a130a7212 */ /* 0x000fe400078ec0ff */
[----:B------:R-:W-:Y:S02]  /*2990*/  LOP3.LUT R20, R21, R20, R17, 0xe0, !PT ;  /* 0x0000001415147212 */ /* 0x000fe400078ee011 */
[----:B------:R-:W-:Y:S02]  /*29a0*/  LOP3.LUT R19, R8, R10, RZ, 0xc0, !PT ;  /* 0x0000000a08137212 */ /* 0x000fe400078ec0ff */
[----:B------:R-:W-:-:S04]  /*29b0*/  LOP3.LUT R9, R20, R9, RZ, 0xc0, !PT ;  /* 0x0000000914097212 */ /* 0x000fc800078ec0ff */
        /* <DEDUP_REMOVED lines=53> */
[----:B------:R-:W-:Y:S02]  /*2d10*/  LOP3.LUT R19, R19, R29, R16, 0xe0, !PT ;  /* 0x0000001d13137212 */ /* 0x000fe400078ee010 */
[----:B------:R-:W-:Y:S02]  /*2d20*/  LOP3.LUT R16, R21, R28, R17, 0xe0, !PT ;  /* 0x0000001c15107212 */ /* 0x000fe400078ee011 */
[----:B------:R-:W-:Y:S02]  /*2d30*/  LOP3.LUT R32, R19, R32, RZ, 0xc0, !PT ;  /* 0x0000002013207212 */ /* 0x000fe400078ec0ff */
[----:B------:R-:W-:Y:S02]  /*2d40*/  LOP3.LUT R31, R16, R31, RZ, 0xc0, !PT ;  /* 0x0000001f101f7212 */ /* 0x000fe400078ec0ff */
[----:B---3--:R-:W-:-:S04]  /*2d50*/  LOP3.LUT P0, RZ, R32, UR8, RZ, 0xc0, !PT ;  /* 0x0000000820ff7c12 */ /* 0x008fc8000f80c0ff */
[----:B------:R-:W-:-:S13]  /*2d60*/  LOP3.LUT P0, RZ, R31, UR9, RZ, 0xc0, P0 ;  /* 0x000000091fff7c12 */ /* 0x000fda000800c0ff */
[----:B------:R-:W-:Y:S05]  /*2d70*/  @P0 BRA `(.L_x_187) ;  /* 0x0000000000640947 */ /* 0x000fea0003800000 */
[----:B------:R-:W0:Y:S01]  /*2d80*/  LDC.64 R16, c[0x4][RZ] ;  /* 0x01000000ff107b82 */ /* 0x000e220000000a00 */
[----:B------:R-:W3:Y:S01]  /*2d90*/  LDCU UR5, c[0x3][0x58] ;  /* 0x00c00b00ff0577ac */ /* 0x000ee20008000800 */
[----:B0-----:R-:W3:Y:S02]  /*2da0*/  LDG.E.STRONG.SYS R19, desc[UR10][R16.64] ;  /* 0x0000000a10137981 */ /* 0x001ee4000c1f5900 */
[----:B---3--:R-:W-:-:S13]  /*2db0*/  ISETP.GE.U32.AND P0, PT, R19, UR5, PT ;  /* 0x0000000513007c0c */ /* 0x008fda000bf06070 */
[----:B------:R-:W-:Y:S05]  /*2dc0*/  @P0 BRA `(.L_x_187) ;  /* 0x0000000000500947 */ /* 0x000fea0003800000 */
[----:B------:R-:W0:Y:S01]  /*2dd0*/  LDCU UR5, c[0x3][0x8] ;  /* 0x00c00100ff0577ac */ /* 0x000e220008000800 */
[----:B------:R-:W-:-:S04]  /*2de0*/  IMAD R19, R12, 0xff, R18 ;  /* 0x000000ff0c137824 */ /* 0x000fc800078e0212 */
[----:B------:R-:W-:-:S04]  /*2df0*/  VIADD R19, R19, UR7 ;  /* 0x0000000713137c36 */ /* 0x000fc80008000000 */
[----:B------:R-:W-:-:S05]  /*2e00*/  IMAD.SHL.U32 R19, R19, 0x10, RZ ;  /* 0x0000001013137824 */ /* 0x000fca00078e00ff */
[----:B0-----:R-:W-:-:S13]  /*2e10*/  ISETP.GT.U32.AND P0, PT, R19, UR5, PT ;  /* 0x0000000513007c0c */ /* 0x001fda000bf04070 */
[----:B------:R-:W-:Y:S05]  /*2e20*/  @P0 BRA `(.L_x_187) ;  /* 0x0000000000380947 */ /* 0x000fea0003800000 */
[----:B------:R-:W0:Y:S01]  /*2e30*/  S2R R21, SR_LANEID ;  /* 0x0000000000157919 */ /* 0x000e220000000000 */
[----:B------:R-:W-:Y:S02]  /*2e40*/  VOTEU.ANY UR5, UPT, PT ;  /* 0x0000000000057886 */ /* 0x000fe400038e0100 */
[----:B------:R-:W0:Y:S08]  /*2e50*/  FLO.U32 R20, UR5 ;  /* 0x0000000500147d00 */ /* 0x000e3000080e0000 */
[----:B------:R-:W3:Y:S01]  /*2e60*/  POPC R23, UR5 ;  /* 0x0000000500177d09 */ /* 0x000ee20008000000 */
[----:B0-----:R-:W-:-:S13]  /*2e70*/  ISETP.EQ.U32.AND P0, PT, R20, R21, PT ;  /* 0x000000151400720c */ /* 0x001fda0003f02070 */
[----:B---3--:R0:W3:Y:S01]  /*2e80*/  @P0 ATOMG.E.ADD.STRONG.GPU PT, R23, desc[UR10][R16.64], R23 ;  /* 0x80000017101709a8 */ /* 0x0080e200081ef10a */
[----:B------:R-:W4:Y:S01]  /*2e90*/  S2R R22, SR_LTMASK ;  /* 0x0000000000167919 */ /* 0x000f220000003900 */
[----:B0-----:R-:W0:Y:S01]  /*2ea0*/  LDC.64 R16, c[0x3][0x60] ;  /* 0x00c01800ff107b82 */ /* 0x001e220000000a00 */
[----:B----4-:R-:W-:-:S06]  /*2eb0*/  LOP3.LUT R22, R22, UR5, RZ, 0xc0, !PT ;  /* 0x0000000516167c12 */ /* 0x010fcc000f8ec0ff */
[----:B------:R-:W4:Y:S01]  /*2ec0*/  POPC R22, R22 ;  /* 0x0000001600167309 */ /* 0x000f220000000000 */
[----:B---3--:R-:W4:Y:S02]  /*2ed0*/  SHFL.IDX PT, R21, R23, R20, 0x1f ;  /* 0x00001f1417157589 */ /* 0x008f2400000e0000 */
[----:B----4-:R-:W-:-:S04]  /*2ee0*/  IMAD.IADD R21, R21, 0x1, R22 ;  /* 0x0000000115157824 */ /* 0x010fc800078e0216 */
[----:B0-----:R-:W-:-:S05]  /*2ef0*/  IMAD.WIDE.U32 R16, R21, 0x4, R16 ;  /* 0x0000000415107825 */ /* 0x001fca00078e0010 */
[----:B------:R0:W-:Y:S02]  /*2f00*/  STG.E desc[UR10][R16.64], R19 ;  /* 0x0000001310007986 */ /* 0x0001e4000c10190a */
.L_x_187:
[----:B-12---:R-:W-:Y:S05]  /*2f10*/  BSYNC.RECONVERGENT B0 ;  /* 0x0000000000007941 */ /* 0x006fea0003800200 */
.L_x_186:
[----:B0-----:R-:W-:Y:S01]  /*2f20*/  IMAD.SHL.U32 R16, R13, 0x2, RZ ;  /* 0x000000020d107824 */ /* 0x001fe200078e00ff */
[C---:B------:R-:W-:Y:S01]  /*2f30*/  SHF.L.U64.HI R19, R15.reuse, 0x1, R14 ;  /* 0x000000010f137819 */ /* 0x040fe2000001020e */
[----:B------:R-:W-:Y:S01]  /*2f40*/  IMAD.SHL.U32 R17, R15, 0x2, RZ ;  /* 0x000000020f117824 */ /* 0x000fe200078e00ff */
[C---:B------:R-:W-:Y:S01]  /*2f50*/  SHF.L.U64.HI R31, R32.reuse, 0x1, R31 ;  /* 0x00000001201f7819 */ /* 0x040fe2000001021f */
        /* <DEDUP_REMOVED lines=26> */
[----:B------:R-:W-:-:S02]  /*3100*/  LOP3.LUT R9, R14, R9, RZ, 0xc0, !PT ;  /* 0x000000090e097212 */ /* 0x000fc400078ec0ff */
[----:B------:R-:W-:Y:S02]  /*3110*/  SHF.L.U64.HI R14, R6, 0x1, R5 ;  /* 0x00000001060e7819 */ /* 0x000fe40000010205 */
        /* <DEDUP_REMOVED lines=34> */
[----:B------:R-:W-:Y:S02]  /*3340*/  SHF.L.U64.HI R8, R30, 0x1, R11 ;  /* 0x000000011e087819 */ /* 0x000fe4000001020b */
[----:B------:R-:W-:Y:S02]  /*3350*/  LOP3.LUT R2, R17, R2, RZ, 0xc0, !PT ;  /* 0x0000000211027212 */ /* 0x000fe400078ec0ff */
[----:B------:R-:W-:-:S04]  /*3360*/  LOP3.LUT R23, R23, R8, R25, 0xe0, !PT ;  /* 0x0000000817177212 */ /* 0x000fc800078ee019 */
        /* <DEDUP_REMOVED lines=18> */
[----:B------:R-:W-:-:S04]  /*3490*/  IMAD R0, R12, 0xff, R18 ;  /* 0x000000ff0c007824 */ /* 0x000fc800078e0212 */
        /* <DEDUP_REMOVED lines=8> */
[----:B0-----:R-:W-:-:S13]  /*3520*/  ISETP.EQ.U32.AND P0, PT, R8, R11, PT ;  /* 0x0000000b0800720c */ /* 0x001fda0003f02070 */
[----:B-1----:R0:W2:Y:S01]  /*3530*/  @P0 ATOMG.E.ADD.STRONG.GPU PT, R23, desc[UR10][R26.64], R23 ;  /* 0x800000171a1709a8 */ /* 0x0020a200081ef10a */
[----:B------:R-:W-:Y:S01]  /*3540*/  VIADD R11, R0, 0x1 ;  /* 0x00000001000b7836 */ /* 0x000fe20000000000 */
        /* <DEDUP_REMOVED lines=8> */
.L_x_189:
[----:B------:R-:W-:Y:S05]  /*35d0*/  BSYNC.RECONVERGENT B0 ;  /* 0x0000000000007941 */ /* 0x000fea0003800200 */
.L_x_188:
[----:B------:R-:W-:Y:S01]  /*35e0*/  SHF.R.U32.HI R0, RZ, 0x1, R13 ;  /* 0x00000001ff007819 */ /* 0x000fe2000001160d */
[C---:B0-----:R-:W-:Y:S01]  /*35f0*/  IMAD.SHL.U32 R11, R16.reuse, 0x2, RZ ;  /* 0x00000002100b7824 */ /* 0x041fe200078e00ff */
[----:B------:R-:W-:Y:S01]  /*3600*/  SHF.L.U64.HI R17, R16, 0x1, R19 ;  /* 0x0000000110117819 */ /* 0x000fe20000010213 */
[----:B------:R-:W-:Y:S01]  /*3610*/  BSSY.RECONVERGENT B0, `(.L_x_190) ;  /* 0x0000067000007945 */ /* 0x000fe20003800200 */
[----:B------:R-:W-:Y:S02]  /*3620*/  LOP3.LUT R26, R0, 0x18, RZ, 0xc0, !PT ;  /* 0x00000018001a7812 */ /* 0x000fe400078ec0ff */
[----:B------:R-:W-:Y:S02]  /*3630*/  SHF.L.U64.HI R28, R4, 0x1, R3 ;  /* 0x00000001041c7819 */ /* 0x000fe40000010203 */
[C---:B------:R-:W-:Y:S01]  /*3640*/  SHF.L.U64.HI R24, R30.reuse, 0x1, R24 ;  /* 0x000000011e187819 */ /* 0x040fe20000010218 */
[----:B------:R-:W-:Y:S01]  /*3650*/  IMAD.SHL.U32 R30, R30, 0x2, RZ ;  /* 0x000000021e1e7824 */ /* 0x000fe200078e00ff */
        /* <DEDUP_REMOVED lines=13> */
[----:B------:R-:W-:Y:S01]  /*3730*/  LOP3.LUT R19, R20, R19, RZ, 0xc0, !PT ;  /* 0x0000001314137212 */ /* 0x000fe200078ec0ff */
[----:B------:R-:W-:-:S03]  /*3740*/  IMAD.SHL.U32 R20, R22, 0x2, RZ ;  /* 0x0000000216147824 */ /* 0x000fc600078e00ff */
        /* <DEDUP_REMOVED lines=38> */
[----:B------:R-:W-:Y:S02]  /*39b0*/  LOP3.LUT R5, R4, R16, RZ, 0xc0, !PT ;  /* 0x0000001004057212 */ /* 0x000fe400078ec0ff */
[----:B------:R-:W-:-:S02]  /*39c0*/  SHF.L.U64.HI R28, R2, 0x1, R14 ;  /* 0x00000001021c7819 */ /* 0x000fc4000001020e */
        /* <DEDUP_REMOVED lines=8> */
[----:B------:R-:W-:-:S05]  /*3a50*/  LOP3.LUT R5, R2, R6, RZ, 0xc0, !PT ;  /* 0x0000000602057212 */ /* 0x000fca00078ec0ff */
        /* <DEDUP_REMOVED lines=34> */
.L_x_191:
[----:B------:R-:W-:Y:S05]  /*3c80*/  BSYNC.RECONVERGENT B0 ;  /* 0x0000000000007941 */ /* 0x000fea0003800200 */
.L_x_190:
[----:B0-----:R-:W-:Y:S01]  /*3c90*/  SHF.R.U32.HI R2, RZ, 0x3, R13 ;  /* 0x00000003ff027819 */ /* 0x001fe2000001160d */
[C---:B------:R-:W-:Y:S01]  /*3ca0*/  IMAD.SHL.U32 R15, R0.reuse, 0x2, RZ ;  /* 0x00000002000f7824 */ /* 0x040fe200078e00ff */
[----:B------:R-:W-:Y:S01]  /*3cb0*/  SHF.L.U64.HI R25, R0, 0x1, R8 ;  /* 0x0000000100197819 */ /* 0x000fe20000010208 */
[----:B------:R-:W-:Y:S01]  /*3cc0*/  BSSY.RECONVERGENT B0, `(.L_x_192) ;  /* 0x0000067000007945 */ /* 0x000fe20003800200 */
        /* <DEDUP_REMOVED lines=65> */
[----:B------:R-:W-:Y:S01]  /*40e0*/  LOP3.LUT R17, R24, R17, RZ, 0xc0, !PT ;  /* 0x0000001118117212 */ /* 0x000fe200078ec0ff */
[----:B------:R-:W-:-:S02]  /*40f0*/  IMAD.SHL.U32 R24, R4, 0x2, RZ ;  /* 0x0000000204187824 */ /* 0x000fc400078e00ff */
[----:B------:R-:W-:Y:S01]  /*4100*/  IMAD.SHL.U32 R5, R25, 0x2, RZ ;  /* 0x0000000219057824 */ /* 0x000fe200078e00ff */
[----:B------:R-:W-:-:S04]  /*4110*/  LOP3.LUT R4, R7, R17, RZ, 0xc0, !PT ;  /* 0x0000001107047212 */ /* 0x000fc800078ec0ff */
[----:B------:R-:W-:Y:S02]  /*4120*/  SHF.L.U64.HI R25, R25, 0x1, R4 ;  /* 0x0000000119197819 */ /* 0x000fe40000010204 */
        /* <DEDUP_REMOVED lines=32> */
.L_x_193:
[----:B------:R-:W-:Y:S05]  /*4330*/  BSYNC.RECONVERGENT B0 ;  /* 0x0000000000007941 */ /* 0x000fea0003800200 */
.L_x_192:
        /* <DEDUP_REMOVED lines=66> */
[----:B------:R-:W-:Y:S01]  /*4760*/  LOP3.LUT R9, R24, R9, RZ, 0xc0, !PT ;  /* 0x0000000918097212 */ /* 0x000fe200078ec0ff */
[----:B------:R-:W-:Y:S01]  /*4770*/  IMAD.SHL.U32 R24, R6, 0x2, RZ ;  /* 0x0000000206187824 */ /* 0x000fe200078e00ff */
        /* <DEDUP_REMOVED lines=38> */
.L_x_195:
[----:B------:R-:W-:Y:S05]  /*49e0*/  BSYNC.RECONVERGENT B0 ;  /* 0x0000000000007941 */ /* 0x000fea0003800200 */
.L_x_194:
        /* <DEDUP_REMOVED lines=106> */
.L_x_197:
[----:B------:R-:W-:Y:S05]  /*5090*/  BSYNC.RECONVERGENT B0 ;  /* 0x0000000000007941 */ /* 0x000fea0003800200 */
.L_x_196:
        /* <DEDUP_REMOVED lines=106> */
.L_x_199:
[----:B------:R-:W-:Y:S05]  /*5740*/  BSYNC.RECONVERGENT B0 ;  /* 0x0000000000007941 */ /* 0x000fea0003800200 */
.L_x_198:
        /* <DEDUP_REMOVED lines=67> */
[----:B------:R-:W-:Y:S01]  /*5b80*/  LOP3.LUT R11, R24, R11, RZ, 0xc0, !PT ;  /* 0x0000000b180b7212 */ /* 0x000fe200078ec0ff */
[C---:B------:R-:W-:Y:S01]  /*5b90*/  IMAD.SHL.U32 R24, R22.reuse, 0x2, RZ ;  /* 0x0000000216187824 */ /* 0x040fe200078e00ff */
[----:B------:R-:W-:Y:S02]  /*5ba0*/  SHF.L.U64.HI R26, R22, 0x1, R23 ;  /* 0x00000001161a7819 */ /* 0x000fe40000010217 */
        /* <DEDUP_REMOVED lines=36> */
.L_x_201:
[----:B------:R-:W-:Y:S05]  /*5df0*/  BSYNC.RECONVERGENT B0 ;  /* 0x0000000000007941 */ /* 0x000fea0003800200 */
.L_x_200:
        /* <DEDUP_REMOVED lines=67> */
[----:B------:R-:W-:Y:S01]  /*6230*/  LOP3.LUT R25, R25, R22, R3, 0xe0, !PT ;  /* 0x0000001619197212 */ /* 0x000fe200078ee003 */
[----:B------:R-:W-:Y:S01]  /*6240*/  IMAD.SHL.U32 R22, R20, 0x2, RZ ;  /* 0x0000000214167824 */ /* 0x000fe200078e00ff */
        /* <DEDUP_REMOVED lines=37> */
.L_x_203:
[----:B------:R-:W-:Y:S05]  /*64a0*/  BSYNC.RECONVERGENT B0 ;  /* 0x0000000000007941 */ /* 0x000fea0003800200 */
.L_x_202:
        /* <DEDUP_REMOVED lines=106> */
.L_x_205:
[----:B------:R-:W-:Y:S05]  /*6b50*/  BSYNC.RECONVERGENT B0 ;  /* 0x0000000000007941 */ /* 0x000fea0003800200 */
.L_x_204:
[----:B0-----:R-:W-:Y:S01]  /*6b60*/  SHF.R.U32.HI R2, RZ, 0x11, R13 ;  /* 0x00000011ff027819 */ /* 0x001fe2000001160d */
[C---:B------:R-:W-:Y:S01]  /*6b70*/  IMAD.SHL.U32 R11, R32.reuse, 0x2, RZ ;  /* 0x00000002200b7824 */ /* 0x040fe200078e00ff */
[----:B------:R-:W-:Y:S01]  /*6b80*/  SHF.L.U64.HI R19, R32, 0x1, R31 ;  /* 0x0000000120137819 */ /* 0x000fe2000001021f */
[----:B------:R-:W-:Y:S01]  /*6b90*/  BSSY.RECONVERGENT B0, `(.L_x_206) ;  /* 0x0000067000007945 */ /* 0x000fe20003800200 */
        /* <DEDUP_REMOVED lines=102> */
.L_x_207:
[----:B------:R-:W-:Y:S05]  /*7200*/  BSYNC.RECONVERGENT B0 ;  /* 0x0000000000007941 */ /* 0x000fea0003800200 */
.L_x_206:
[----:B------:R-:W-:Y:S01]  /*7210*/  SHF.R.U32.HI R0, RZ, 0x13, R13 ;  /* 0x00000013ff007819 */ /* 0x000fe2000001160d */
[C---:B0-----:R-:W-:Y:S01]  /*7220*/  IMAD.SHL.U32 R19, R30.reuse, 0x2, RZ ;  /* 0x000000021e137824 */ /* 0x041fe200078e00ff */
        /* <DEDUP_REMOVED lines=67> */
[C---:B------:R-:W-:Y:S01]  /*7660*/  IMAD.SHL.U32 R20, R14.reuse, 0x2, RZ ;  /* 0x000000020e147824 */ /* 0x040fe200078e00ff */
[----:B------:R-:W-:Y:S01]  /*7670*/  SHF.L.U64.HI R21, R14, 0x1, R15 ;  /* 0x000000010e157819 */ /* 0x000fe2000001020f */
        /* <DEDUP_REMOVED lines=35> */
.L_x_209:
[----:B------:R-:W-:Y:S05]  /*78b0*/  BSYNC.RECONVERGENT B0 ;  /* 0x0000000000007941 */ /* 0x000fea0003800200 */
.L_x_208:
        /* <DEDUP_REMOVED lines=106> */
.L_x_211:
[----:B------:R-:W-:Y:S05]  /*7f60*/  BSYNC.RECONVERGENT B0 ;  /* 0x0000000000007941 */ /* 0x000fea0003800200 */
.L_x_210:
        /* <DEDUP_REMOVED lines=24> */
[----:B------:R-:W-:-:S04]  /*80f0*/  SHF.L.U64.HI R2, R30, 0x1, R11 ;  /* 0x000000011e027819 */ /* 0x000fc8000001020b */
        /* <DEDUP_REMOVED lines=40> */
[----:B------:R-:W-:Y:S01]  /*8380*/  LOP3.LUT R9, R8, R9, RZ, 0xc0, !PT ;  /* 0x0000000908097212 */ /* 0x000fe200078ec0ff */
[C---:B------:R-:W-:Y:S01]  /*8390*/  IMAD.SHL.U32 R8, R6.reuse, 0x2, RZ ;  /* 0x0000000206087824 */ /* 0x040fe200078e00ff */
[----:B------:R-:W-:Y:S02]  /*83a0*/  LOP3.LUT R15, R21, R15, R5, 0xe0, !PT ;  /* 0x0000000f150f7212 */ /* 0x000fe400078ee005 */
[----:B------:R-:W-:Y:S02]  /*83b0*/  SHF.L.U64.HI R21, R6, 0x1, R7 ;  /* 0x0000000106157819 */ /* 0x000fe40000010207 */
        /* <DEDUP_REMOVED lines=37> */
.L_x_213:
[----:B------:R-:W-:Y:S05]  /*8610*/  BSYNC.RECONVERGENT B0 ;  /* 0x0000000000007941 */ /* 0x000fea0003800200 */
.L_x_212:
        /* <DEDUP_REMOVED lines=19> */
[----:B------:R-:W-:Y:S02]  /*8750*/  LOP3.LUT R4, R3, R5, RZ, 0xc0, !PT ;  /* 0x0000000503047212 */ /* 0x000fe400078ec0ff */
[C---:B------:R-:W-:Y:S02]  /*8760*/  SHF.L.U64.HI R20, R2.reuse, 0x1, R0 ;  /* 0x0000000102147819 */ /* 0x040fe40000010200 */
        /* <DEDUP_REMOVED lines=85> */
.L_x_215:
[----:B------:R-:W-:Y:S05]  /*8cc0*/  BSYNC.RECONVERGENT B0 ;  /* 0x0000000000007941 */ /* 0x000fea0003800200 */
.L_x_214:
[----:B------:R-:W-:Y:S01]  /*8cd0*/  SHF.R.U32.HI R13, RZ, 0x1e, R13 ;  /* 0x0000001eff0d7819 */ /* 0x000fe2000001160d */
[----:B------:R-:W-:Y:S01]  /*8ce0*/  UMOV UR5, 0x28 ;  /* 0x0000002800057882 */ /* 0x000fe20000000000 */
[C---:B0-----:R-:W-:Y:S01]  /*8cf0*/  IMAD.SHL.U32 R7, R8.reuse, 0x2, RZ ;  /* 0x0000000208077824 */ /* 0x041fe200078e00ff */
[----:B------:R-:W-:Y:S01]  /*8d00*/  SHF.L.U64.HI R9, R8, 0x1, R15 ;  /* 0x0000000108097819 */ /* 0x000fe2000001020f */
[----:B------:R-:W-:Y:S01]  /*8d10*/  IMAD.SHL.U32 R22, R14, 0x2, RZ ;  /* 0x000000020e167824 */ /* 0x000fe200078e00ff */
[----:B------:R-:W-:Y:S01]  /*8d20*/  LEA R13, R13, UR5, 0x3 ;  /* 0x000000050d0d7c11 */ /* 0x000fe2000f8e18ff */
[----:B------:R-:W-:Y:S01]  /*8d30*/  BSSY.RECONVERGENT B0, `(.L_x_216) ;  /* 0x0000065000007945 */ /* 0x000fe20003800200 */
[C---:B------:R-:W-:Y:S01]  /*8d40*/  SHF.L.U64.HI R17, R16.reuse, 0x1, R17 ;  /* 0x0000000110117819 */ /* 0x040fe20000010211 */
[----:B------:R-:W-:Y:S01]  /*8d50*/  IMAD.SHL.U32 R16, R16, 0x2, RZ ;  /* 0x0000000210107824 */ /* 0x000fe200078e00ff */
[----:B------:R-:W0:Y:S02]  /*8d60*/  LDC.64 R20, c[0x3][R13] ;  /* 0x00c000000d147b82 */ /* 0x000e240000000a00 */
[----:B0-----:R-:W-:-:S02]  /*8d70*/  LOP3.LUT R10, R7, R20, RZ, 0xfc, !PT ;  /* 0x00000014070a7212 */ /* 0x001fc400078efcff */
        /* <DEDUP_REMOVED lines=25> */
[----:B------:R-:W-:Y:S01]  /*8f10*/  LOP3.LUT R13, R13, R19, R20, 0xe0, !PT ;  /* 0x000000130d0d7212 */ /* 0x000fe200078ee014 */
[----:B------:R-:W-:Y:S01]  /*8f20*/  IMAD.SHL.U32 R19, R30, 0x2, RZ ;  /* 0x000000021e137824 */ /* 0x000fe200078e00ff */
[C---:B------:R-:W-:Y:S02]  /*8f30*/  SHF.L.U64.HI R14, R2.reuse, 0x1, R0 ;  /* 0x00000001020e7819 */ /* 0x040fe40000010200 */
[----:B------:R-:W-:Y:S02]  /*8f40*/  LOP3.LUT R4, R13, R4, RZ, 0xc0, !PT ;  /* 0x000000040d047212 */ /* 0x000fe400078ec0ff */
[----:B------:R-:W-:Y:S02]  /*8f50*/  LOP3.LUT R14, R15, R14, R21, 0xe0, !PT ;  /* 0x0000000e0f0e7212 */ /* 0x000fe400078ee015 */
[----:B------:R-:W-:-:S02]  /*8f60*/  LOP3.LUT R15, R2, R4, RZ, 0xc0, !PT ;  /* 0x00000004020f7212 */ /* 0x000fc400078ec0ff */
[----:B------:R-:W-:-:S03]  /*8f70*/  LOP3.LUT R3, R14, R3, RZ, 0xc0, !PT ;  /* 0x000000030e037212 */ /* 0x000fc600078ec0ff */
[----:B------:R-:W-:Y:S01]  /*8f80*/  IMAD.SHL.U32 R13, R15, 0x2, RZ ;  /* 0x000000020f0d7824 */ /* 0x000fe200078e00ff */
[----:B------:R-:W-:-:S04]  /*8f90*/  LOP3.LUT R14, R0, R3, RZ, 0xc0, !PT ;  /* 0x00000003000e7212 */ /* 0x000fc800078ec0ff */
        /* <DEDUP_REMOVED lines=62> */
.L_x_217:
[----:B------:R-:W-:Y:S05]  /*9380*/  BSYNC.RECONVERGENT B0 ;  /* 0x0000000000007941 */ /* 0x000fea0003800200 */
.L_x_216:
[----:B------:R-:W-:-:S04]  /*9390*/  UIADD3 UR4, UPT, UPT, UR4, 0x2, URZ ;  /* 0x0000000204047890 */ /* 0x000fc8000fffe0ff */
[----:B------:R-:W-:-:S09]  /*93a0*/  UISETP.NE.AND UP0, UPT, UR4, 0x100, UPT ;  /* 0x000001000400788c */ /* 0x000fd2000bf05270 */
[----:B------:R-:W-:Y:S05]  /*93b0*/  BRA.U !UP0, `(.L_x_185) ;  /* 0x0000006d08287547 */ /* 0x000fea000b800000 */
[----:B------:R-:W1:Y:S01]  /*93c0*/  LDCU UR7, c[0x3][0x58] ;  /* 0x00c00b00ff0777ac */ /* 0x000e620008000800 */
[----:B------:R-:W2:Y:S01]  /*93d0*/  LDCU UR12, c[0x3][0x8] ;  /* 0x00c00100ff0c77ac */ /* 0x000ea20008000800 */
[----:B------:R-:W3:Y:S02]  /*93e0*/  LDCU.64 UR8, c[0x3][0x50] ;  /* 0x00c00a00ff0877ac */ /* 0x000ee40008000a00 */
.L_x_250:
[----:B0-----:R-:W0:Y:S01]  /*93f0*/  LDC.64 R14, c[0x3][RZ] ;  /* 0x00c00000ff0e7b82 */ /* 0x001e220000000a00 */
[----:B------:R-:W-:-:S04]  /*9400*/  IMAD.U32 R13, RZ, RZ, UR4 ;  /* 0x00000004ff0d7e24 */ /* 0x000fc8000f8e00ff */
[----:B------:R-:W-:-:S04]  /*9410*/  IMAD R13, R13, 0x80, R18 ;  /* 0x000000800d0d7824 */ /* 0x000fc800078e0212 */
[----:B0-----:R-:W-:-:S05]  /*9420*/  IMAD.WIDE.U32 R14, R13, 0x4, R14 ;  /* 0x000000040d0e7825 */ /* 0x001fca00078e000e */
[----:B------:R-:W4:Y:S01]  /*9430*/  LDG.E R17, desc[UR10][R14.64] ;  /* 0x0000000a0e117981 */ /* 0x000f22000c1e1900 */
[----:B------:R-:W-:Y:S01]  /*9440*/  IMAD.SHL.U32 R19, R10, 0x2, RZ ;  /* 0x000000020a137824 */ /* 0x000fe200078e00ff */
[C---:B------:R-:W-:Y:S01]  /*9450*/  SHF.L.U64.HI R28, R29.reuse, 0x1, R28 ;  /* 0x000000011d1c7819 */ /* 0x040fe2000001021c */
[----:B------:R-:W-:Y:S01]  /*9460*/  IMAD.SHL.U32 R29, R29, 0x2, RZ ;  /* 0x000000021d1d7824 */ /* 0x000fe200078e00ff */
[----:B------:R-:W-:Y:S01]  /*9470*/  BSSY.RECONVERGENT B0, `(.L_x_218) ;  /* 0x0000065000007945 */ /* 0x000fe20003800200 */
[----:B----4-:R-:W-:-:S05]  /*9480*/  IMAD.SHL.U32 R13, R17, 0x8, RZ ;  /* 0x00000008110d7824 */ /* 0x010fca00078e00ff */
[----:B------:R-:W-:Y:S02]  /*9490*/  LOP3.LUT R22, R13, 0x18, RZ, 0xc0, !PT ;  /* 0x000000180d167812 */ /* 0x000fe400078ec0ff */
[C---:B------:R-:W-:Y:S02]  /*94a0*/  SHF.L.U64.HI R13, R10.reuse, 0x1, R9 ;  /* 0x000000010a0d7819 */ /* 0x040fe40000010209 */
[----:B------:R-:W0:Y:S02]  /*94b0*/  LDC.64 R14, c[0x3][R22+0x28] ;  /* 0x00c00a00160e7b82 */ /* 0x000e240000000a00 */
[----:B0-----:R-:W-:Y:S02]  /*94c0*/  LOP3.LUT R16, R19, R14, RZ, 0xfc, !PT ;  /* 0x0000000e13107212 */ /* 0x001fe400078efcff */
[----:B------:R-:W-:Y:S02]  /*94d0*/  LOP3.LUT R13, R13, R15, RZ, 0xfc, !PT ;  /* 0x0000000f0d0d7212 */ /* 0x000fe400078efcff */
[----:B------:R-:W-:-:S02]  /*94e0*/  LOP3.LUT R19, R10, R16, RZ, 0xc0, !PT ;  /* 0x000000100a137212 */ /* 0x000fc400078ec0ff */
        /* <DEDUP_REMOVED lines=74> */
[----:B------:R-:W-:-:S04]  /*9990*/  IMAD R19, R12, 0xff, R18 ;  /* 0x000000ff0c137824 */ /* 0x000fc800078e0212 */
        /* <DEDUP_REMOVED lines=18> */
.L_x_219:
[----:B-12---:R-:W-:Y:S05]  /*9ac0*/  BSYNC.RECONVERGENT B0 ;  /* 0x0000000000007941 */ /* 0x006fea0003800200 */
.L_x_218:
        /* <DEDUP_REMOVED lines=85> */
[----:B------:R-:W0:Y:S02]  /*a020*/  S2UR UR5, SR_CTAID.X ;  /* 0x00000000000579c3 */ /* 0x000e240000002500 */
[----:B0-----:R-:W-:-:S06]  /*a030*/  USHF.L.U32 UR5, UR5, 0xf, URZ ;  /* 0x0000000f05057899 */ /* 0x001fcc00080006ff */
[----:B------:R-:W-:-:S05]  /*a040*/  LOP3.LUT R18, R12, UR5, RZ, 0xfc, !PT ;  /* 0x000000050c127c12 */ /* 0x000fca000f8efcff */
[----:B------:R-:W-:-:S04]  /*a050*/  IMAD R11, R12, 0xff, R18 ;  /* 0x000000ff0c0b7824 */ /* 0x000fc800078e0212 */
        /* <DEDUP_REMOVED lines=19> */
.L_x_221:
[----:B------:R-:W-:Y:S05]  /*a190*/  BSYNC.RECONVERGENT B0 ;  /* 0x0000000000007941 */ /* 0x000fea0003800200 */
.L_x_220:
        /* <DEDUP_REMOVED lines=107> */
.L_x_223:
[----:B------:R-:W-:Y:S05]  /*a850*/  BSYNC.RECONVERGENT B0 ;  /* 0x0000000000007941 */ /* 0x000fea0003800200 */
.L_x_222:
[----:B------:R-:W-:Y:S01]  /*a860*/  SHF.R.U32.HI R0, RZ, 0x3, R17 ;  /* 0x00000003ff007819 */ /* 0x000fe20000011611 */
[C---:B0-----:R-:W-:Y:S01]  /*a870*/  IMAD.SHL.U32 R15, R14.reuse, 0x2, RZ ;  /* 0x000000020e0f7824 */ /* 0x041fe200078e00ff */
        /* <DEDUP_REMOVED lines=105> */
.L_x_225:
[----:B------:R-:W-:Y:S05]  /*af10*/  BSYNC.RECONVERGENT B0 ;  /* 0x0000000000007941 */ /* 0x000fea0003800200 */
.L_x_224:
        /* <DEDUP_REMOVED lines=107> */
.L_x_227:
[----:B------:R-:W-:Y:S05]  /*b5d0*/  BSYNC.RECONVERGENT B0 ;  /* 0x0000000000007941 */ /* 0x000fea0003800200 */
.L_x_226:
        /* <DEDUP_REMOVED lines=107> */
.L_x_229:
[----:B------:R-:W-:Y:S05]  /*bc90*/  BSYNC.RECONVERGENT B0 ;  /* 0x0000000000007941 */ /* 0x000fea0003800200 */
.L_x_228:
        /* <DEDUP_REMOVED lines=107> */
.L_x_231:
[----:B------:R-:W-:Y:S05]  /*c350*/  BSYNC.RECONVERGENT B0 ;  /* 0x0000000000007941 */ /* 0x000fea0003800200 */
.L_x_230:
        /* <DEDUP_REMOVED lines=107> */
.L_x_233:
[----:B------:R-:W-:Y:S05]  /*ca10*/  BSYNC.RECONVERGENT B0 ;  /* 0x0000000000007941 */ /* 0x000fea0003800200 */
.L_x_232:
        /* <DEDUP_REMOVED lines=107> */
.L_x_235:
[----:B------:R-:W-:Y:S05]  /*d0d0*/  BSYNC.RECONVERGENT B0 ;  /* 0x0000000000007941 */ /* 0x000fea0003800200 */
.L_x_234:
        /* <DEDUP_REMOVED lines=107> */
.L_x_237:
[----:B------:R-:W-:Y:S05]  /*d790*/  BSYNC.RECONVERGENT B0 ;  /* 0x0000000000007941 */ /* 0x000fea0003800200 */
.L_x_236:
        /* <DEDUP_REMOVED lines=107> */
.L_x_239:
[----:B------:R-:W-:Y:S05]  /*de50*/  BSYNC.RECONVERGENT B0 ;  /* 0x0000000000007941 */ /* 0x000fea0003800200 */
.L_x_238:
        /* <DEDUP_REMOVED lines=107> */
.L_x_241:
[----:B------:R-:W-:Y:S05]  /*e510*/  BSYNC.RECONVERGENT B0 ;  /* 0x0000000000007941 */ /* 0x000fea0003800200 */
.L_x_240:
        /* <DEDUP_REMOVED lines=107> */
.L_x_243:
[----:B------:R-:W-:Y:S05]  /*ebd0*/  BSYNC.RECONVERGENT B0 ;  /* 0x0000000000007941 */ /* 0x000fea0003800200 */
.L_x_242:
        /* <DEDUP_REMOVED lines=20> */
[C---:B------:R-:W-:Y:S01]  /*ed20*/  SHF.L.U64.HI R26, R5.reuse, 0x1, R23 ;  /* 0x00000001051a7819 */ /* 0x040fe20000010217 */
[----:B------:R-:W-:Y:S01]  /*ed30*/  IMAD.SHL.U32 R23, R5, 0x2, RZ ;  /* 0x0000000205177824 */ /* 0x000fe200078e00ff */
[C---:B------:R-:W-:Y:S01]  /*ed40*/  SHF.L.U64.HI R27, R25.reuse, 0x1, R24 ;  /* 0x00000001191b7819 */ /* 0x040fe20000010218 */
[----:B------:R-:W-:-:S02]  /*ed50*/  IMAD.SHL.U32 R25, R25, 0x2, RZ ;  /* 0x0000000219197824 */ /* 0x000fc400078e00ff */
        /* <DEDUP_REMOVED lines=83> */
.L_x_245:
[----:B------:R-:W-:Y:S05]  /*f290*/  BSYNC.RECONVERGENT B0 ;  /* 0x0000000000007941 */ /* 0x000fea0003800200 */
.L_x_244:
        /* <DEDUP_REMOVED lines=107> */
.L_x_247:
[----:B------:R-:W-:Y:S05]  /*f950*/  BSYNC.RECONVERGENT B0 ;  /* 0x0000000000007941 */ /* 0x000fea0003800200 */
.L_x_246:
[----:B------:R-:W-:Y:S01]  /*f960*/  SHF.R.U32.HI R17, RZ, 0x1e, R17 ;  /* 0x0000001eff117819 */ /* 0x000fe20000011611 */
[----:B------:R-:W-:Y:S01]  /*f970*/  UMOV UR5, 0x28 ;  /* 0x0000002800057882 */ /* 0x000fe20000000000 */
[C---:B0-----:R-:W-:Y:S01]  /*f980*/  IMAD.SHL.U32 R9, R23.reuse, 0x2, RZ ;  /* 0x0000000217097824 */ /* 0x041fe200078e00ff */
[----:B------:R-:W-:Y:S01]  /*f990*/  SHF.L.U64.HI R21, R23, 0x1, R7 ;  /* 0x0000000117157819 */ /* 0x000fe20000010207 */
[----:B------:R-:W-:Y:S01]  /*f9a0*/  IMAD.SHL.U32 R22, R6, 0x2, RZ ;  /* 0x0000000206167824 */ /* 0x000fe200078e00ff */
[----:B------:R-:W-:Y:S01]  /*f9b0*/  LEA R17, R17, UR5, 0x3 ;  /* 0x0000000511117c11 */ /* 0x000fe2000f8e18ff */
[----:B------:R-:W-:Y:S01]  /*f9c0*/  IMAD.SHL.U32 R26, R4, 0x2, RZ ;  /* 0x00000002041a7824 */ /* 0x000fe200078e00ff */
[----:B------:R-:W-:Y:S01]  /*f9d0*/  BSSY.RECONVERGENT B0, `(.L_x_248) ;  /* 0x0000065000007945 */ /* 0x000fe20003800200 */
[----:B------:R-:W-:Y:S01]  /*f9e0*/  IMAD.SHL.U32 R32, R13, 0x2, RZ ;  /* 0x000000020d207824 */ /* 0x000fe200078e00ff */
[----:B------:R-:W0:Y:S02]  /*f9f0*/  LDC.64 R24, c[0x3][R17] ;  /* 0x00c0000011187b82 */ /* 0x000e240000000a00 */
[----:B0-----:R-:W-:-:S02]  /*fa00*/  LOP3.LUT R10, R9, R24, RZ, 0xfc, !PT ;  /* 0x00000018090a7212 */ /* 0x001fc400078efcff */
[----:B------:R-:W-:Y:S02]  /*fa10*/  LOP3.LUT R9, R21, R25, RZ, 0xfc, !PT ;  /* 0x0000001915097212 */ /* 0x000fe400078efcff */
[----:B------:R-:W-:Y:S02]  /*fa20*/  LOP3.LUT R27, R23, R10, RZ, 0xc0, !PT ;  /* 0x0000000a171b7212 */ /* 0x000fe400078ec0ff */
[----:B------:R-:W-:-:S03]  /*fa30*/  LOP3.LUT R8, R7, R9, RZ, 0xc0, !PT ;  /* 0x0000000907087212 */ /* 0x000fc600078ec0ff */
[C---:B------:R-:W-:Y:S01]  /*fa40*/  IMAD.SHL.U32 R21, R27.reuse, 0x2, RZ ;  /* 0x000000021b157824 */ /* 0x040fe200078e00ff */
[----:B------:R-:W-:-:S04]  /*fa50*/  SHF.L.U64.HI R27, R27, 0x1, R8 ;  /* 0x000000011b1b7819 */ /* 0x000fc80000010208 */
[----:B------:R-:W-:Y:S02]  /*fa60*/  LOP3.LUT R8, R21, R22, R24, 0xe0, !PT ;  /* 0x0000001615087212 */ /* 0x000fe400078ee018 */
[----:B------:R-:W-:Y:S02]  /*fa70*/  SHF.L.U64.HI R22, R6, 0x1, R5 ;  /* 0x0000000106167819 */ /* 0x000fe40000010205 */
        /* <DEDUP_REMOVED lines=8> */
[----:B------:R-:W-:Y:S02]  /*fb00*/  SHF.L.U64.HI R22, R4, 0x1, R3 ;  /* 0x0000000104167819 */ /* 0x000fe40000010203 */
[----:B------:R-:W-:Y:S02]  /*fb10*/  LOP3.LUT R6, R21, R6, RZ, 0xc0, !PT ;  /* 0x0000000615067212 */ /* 0x000fe400078ec0ff */
[----:B------:R-:W-:Y:S01]  /*fb20*/  LOP3.LUT R22, R23, R22, R25, 0xe0, !PT ;  /* 0x0000001617167212 */ /* 0x000fe200078ee019 */
[----:B------:R-:W-:Y:S01]  /*fb30*/  IMAD.SHL.U32 R23, R2, 0x2, RZ ;  /* 0x0000000202177824 */ /* 0x000fe200078e00ff */
[----:B------:R-:W-:-:S02]  /*fb40*/  LOP3.LUT R21, R4, R6, RZ, 0xc0, !PT ;  /* 0x0000000604157212 */ /* 0x000fc400078ec0ff */
        /* <DEDUP_REMOVED lines=77> */
.L_x_249:
[----:B------:R-:W-:Y:S05]  /*10020*/  BSYNC.RECONVERGENT B0 ;  /* 0x0000000000007941 */ /* 0x000fea0003800200 */
.L_x_248:
[----:B------:R-:W-:-:S04]  /*10030*/  UIADD3 UR4, UPT, UPT, UR4, 0x1, URZ ;  /* 0x0000000104047890 */ /* 0x000fc8000fffe0ff */
[----:B------:R-:W-:-:S09]  /*10040*/  UISETP.NE.AND UP0, UPT, UR4, 0x100, UPT ;  /* 0x000001000400788c */ /* 0x000fd2000bf05270 */
[----:B------:R-:W-:Y:S05]  /*10050*/  BRA.U UP0, `(.L_x_250) ;  /* 0xffffff9100e47547 */ /* 0x000fea000b83ffff */
.L_x_185:
[----:B------:R-:W4:Y:S01]  /*10060*/  LDCU UR5, c[0x3][0x10] ;  /* 0x00c00200ff0577ac */ /* 0x000f220008000800 */
[----:B------:R-:W-:Y:S01]  /*10070*/  UMOV UR4, URZ ;  /* 0x000000ff00047c82 */ /* 0x000fe20008000000 */
[----:B----4-:R-:W-:-:S09]  /*10080*/  UISETP.NE.AND UP0, UPT, UR5, 0x1, UPT ;  /* 0x000000010500788c */ /* 0x010fd2000bf05270 */
[----:B------:R-:W-:Y:S05]  /*10090*/  BRA.U !UP0, `(.L_x_251) ;  /* 0x0000000d08c07547 */ /* 0x000fea000b800000 */
[----:B------:R-:W4:Y:S01]  /*100a0*/  LDCU UR4, c[0x0][0x360] ;  /* 0x00006c00ff0477ac */ /* 0x000f220008000800 */
[----:B0-----:R-:W0:Y:S01]  /*100b0*/  S2R R13, SR_CTAID.X ;  /* 0x00000000000d7919 */ /* 0x001e220000002500 */
[----:B------:R-:W-:Y:S01]  /*100c0*/  IMAD.MOV.U32 R35, RZ, RZ, RZ ;  /* 0x000000ffff237224 */ /* 0x000fe200078e00ff */
[----:B----4-:R-:W-:-:S06]  /*100d0*/  UIADD3 UR4, UPT, UPT, UR4, -0x1, URZ ;  /* 0xffffffff04047890 */ /* 0x010fcc000fffe0ff */
[----:B------:R-:W-:Y:S01]  /*100e0*/  ISETP.NE.AND P1, PT, R12, UR4, PT ;  /* 0x000000040c007c0c */ /* 0x000fe2000bf25270 */
[----:B------:R-:W-:-:S12]  /*100f0*/  UIADD3 UR4, UPT, UPT, UR5, -0x1, URZ ;  /* 0xffffffff05047890 */ /* 0x000fd8000fffe0ff */
.L_x_257:
[----:B0--3--:R-:W3:Y:S01]  /*10100*/  @!P1 LDC.64 R14, c[0x3][RZ] ;  /* 0x00c00000ff0e9b82 */ /* 0x009ee20000000a00 */
[----:B0-----:R-:W-:Y:S01]  /*10110*/  @!P1 IMAD R17, R13, 0x100, R35 ;  /* 0x000001000d119824 */ /* 0x001fe200078e0223 */
[----:B------:R-:W-:Y:S01]  /*10120*/  @P1 MOV R16, 0x400 ;  /* 0x0000040000101802 */ /* 0x000fe20000000f00 */
[----:B------:R-:W0:Y:S03]  /*10130*/  LDCU UR9, c[0x3][0x58] ;  /* 0x00c00b00ff0977ac */ /* 0x000e260008000800 */
[----:B------:R-:W-:Y:S01]  /*10140*/  @!P1 LEA R17, R17, 0x8000, 0x7 ;  /* 0x0000800011119811 */ /* 0x000fe200078e38ff */
[----:B------:R-:W4:Y:S01]  /*10150*/  LDCU UR14, c[0x3][0x8] ;  /* 0x00c00100ff0e77ac */ /* 0x000f220008000800 */
[----:B-12---:R-:W1:Y:S03]  /*10160*/  LDCU.64 UR12, c[0x3][0x50] ;  /* 0x00c00a00ff0c77ac */ /* 0x006e660008000a00 */
[----:B---3--:R-:W-:-:S05]  /*10170*/  @!P1 IMAD.WIDE.U32 R14, R17, 0x4, R14 ;  /* 0x00000004110e9825 */ /* 0x008fca00078e000e */
[----:B------:R2:W5:Y:S01]  /*10180*/  @!P1 LDG.E R34, desc[UR10][R14.64] ;  /* 0x0000000a0e229981 */ /* 0x000562000c1e1900 */
[----:B------:R-:W-:Y:S01]  /*10190*/  IMAD R18, R13, 0x80, R12 ;  /* 0x000000800d127824 */ /* 0x000fe200078e020c */
[----:B------:R-:W-:Y:S01]  /*101a0*/  UMOV UR7, 0x1000 ;  /* 0x0000100000077882 */ /* 0x000fe20000000000 */
[----:B------:R-:W-:Y:S01]  /*101b0*/  UMOV UR5, URZ ;  /* 0x000000ff00057c82 */ /* 0x000fe20008000000 */
[----:B------:R-:W3:Y:S01]  /*101c0*/  @P1 S2R R17, SR_CgaCtaId ;  /* 0x0000000000111919 */ /* 0x000ee20000008800 */
[----:B------:R-:W-:-:S05]  /*101d0*/  IMAD R18, R18, 0x100, R35 ;  /* 0x0000010012127824 */ /* 0x000fca00078e0223 */
[----:B------:R-:W-:Y:S02]  /*101e0*/  LEA R33, R18, 0x1000, 0x4 ;  /* 0x0000100012217811 */ /* 0x000fe400078e20ff */
[----:B---3--:R-:W-:-:S05]  /*101f0*/  @P1 LEA R17, R17, R16, 0x18 ;  /* 0x0000001011111211 */ /* 0x008fca00078ec0ff */
[----:B------:R-:W-:-:S04]  /*10200*/  @P1 IMAD R16, R12, 0x4, R17 ;  /* 0x000000040c101824 */ /* 0x000fc800078e0211 */
[----:B------:R-:W-:-:S05]  /*10210*/  @P1 IMAD R16, R35, 0x200, R16 ;  /* 0x0000020023101824 */ /* 0x000fca00078e0210 */
[----:B01--4-:R2:W3:Y:S02]  /*10220*/  @P1 LDS R34, [R16+0x4] ;  /* 0x0000040010221984 */ /* 0x0134e40000000800 */
.L_x_256:
[----:B0-23-5:R-:W-:Y:S01]  /*10230*/  SHF.R.U32.HI R14, RZ, UR5, R34 ;  /* 0x00000005ff0e7c19 */ /* 0x02dfe20008011622 */
[C---:B------:R-:W-:Y:S01]  /*10240*/  IMAD.SHL.U32 R17, R10.reuse, 0x2, RZ ;  /* 0x000000020a117824 */ /* 0x040fe200078e00ff */
[----:B------:R-:W-:Y:S01]  /*10250*/  SHF.L.U64.HI R15, R10, 0x1, R9 ;  /* 0x000000010a0f7819 */ /* 0x000fe20000010209 */
[----:B------:R-:W-:Y:S02]  /*10260*/  BSSY.RECONVERGENT B0, `(.L_x_252) ;  /* 0x0000062000007945 */ /* 0x000fe40003800200 */
[----:B------:R-:W-:-:S05]  /*10270*/  IMAD.SHL.U32 R14, R14, 0x8, RZ ;  /* 0x000000080e0e7824 */ /* 0x000fca00078e00ff */
        /* <DEDUP_REMOVED lines=9> */
[----:B------:R-:W-:-:S04]  /*10310*/  LOP3.LUT R19, R19, R16, R36, 0xe0, !PT ;  /* 0x0000001013137212 */ /* 0x000fc800078ee024 */
[----:B------:R-:W-:Y:S02]  /*10320*/  LOP3.LUT R16, R19, R10, RZ, 0xc0, !PT ;  /* 0x0000000a13107212 */ /* 0x000fe400078ec0ff */
[C---:B------:R-:W-:Y:S02]  /*10330*/  SHF.L.U64.HI R10, R8.reuse, 0x1, R7 ;  /* 0x00000001080a7819 */ /* 0x040fe40000010207 */
[----:B------:R-:W-:Y:S02]  /*10340*/  LOP3.LUT R19, R8, R16, RZ, 0xc0, !PT ;  /* 0x0000001008137212 */ /* 0x000fe400078ec0ff */
[----:B------:R-:W-:-:S04]  /*10350*/  LOP3.LUT R10, R17, R10, R37, 0xe0, !PT ;  /* 0x0000000a110a7212 */ /* 0x000fc800078ee025 */
[----:B------:R-:W-:-:S04]  /*10360*/  LOP3.LUT R17, R10, R9, RZ, 0xc0, !PT ;  /* 0x000000090a117212 */ /* 0x000fc800078ec0ff */
[----:B------:R-:W-:-:S04]  /*10370*/  LOP3.LUT R10, R7, R17, RZ, 0xc0, !PT ;  /* 0x00000011070a7212 */ /* 0x000fc800078ec0ff */
[C---:B------:R-:W-:Y:S01]  /*10380*/  SHF.L.U64.HI R9, R19.reuse, 0x1, R10 ;  /* 0x0000000113097819 */ /* 0x040fe2000001020a */
[----:B------:R-:W-:Y:S02]  /*10390*/  IMAD.SHL.U32 R19, R19, 0x2, RZ ;  /* 0x0000000213137824 */ /* 0x000fe400078e00ff */
[----:B------:R-:W-:-:S05]  /*103a0*/  IMAD.SHL.U32 R10, R6, 0x2, RZ ;  /* 0x00000002060a7824 */ /* 0x000fca00078e00ff */
[----:B------:R-:W-:-:S04]  /*103b0*/  LOP3.LUT R19, R19, R10, R36, 0xe0, !PT ;  /* 0x0000000a13137212 */ /* 0x000fc800078ee024 */
[----:B------:R-:W-:Y:S02]  /*103c0*/  LOP3.LUT R18, R19, R8, RZ, 0xc0, !PT ;  /* 0x0000000813127212 */ /* 0x000fe400078ec0ff */
[----:B------:R-:W-:-:S04]  /*103d0*/  SHF.L.U64.HI R8, R6, 0x1, R5 ;  /* 0x0000000106087819 */ /* 0x000fc80000010205 */
[----:B------:R-:W-:Y:S02]  /*103e0*/  LOP3.LUT R8, R9, R8, R37, 0xe0, !PT ;  /* 0x0000000809087212 */ /* 0x000fe400078ee025 */
[----:B------:R-:W-:Y:S02]  /*103f0*/  LOP3.LUT R9, R6, R18, RZ, 0xc0, !PT ;  /* 0x0000001206097212 */ /* 0x000fe400078ec0ff */
        /* <DEDUP_REMOVED lines=39> */
[C---:B------:R-:W-:Y:S01]  /*10670*/  SHF.L.U64.HI R3, R29.reuse, 0x1, R28 ;  /* 0x000000011d037819 */ /* 0x040fe2000001021c */
[----:B------:R-:W-:Y:S01]  /*10680*/  IMAD.SHL.U32 R29, R29, 0x2, RZ ;  /* 0x000000021d1d7824 */ /* 0x000fe200078e00ff */
[----:B------:R-:W-:-:S02]  /*10690*/  LOP3.LUT R27, R0, R11, RZ, 0xc0, !PT ;  /* 0x0000000b001b7212 */ /* 0x000fc400078ec0ff */
[----:B------:R-:W-:Y:S02]  /*106a0*/  LOP3.LUT R0, R32, R26, RZ, 0xc0, !PT ;  /* 0x0000001a20007212 */ /* 0x000fe400078ec0ff */
[----:B------:R-:W-:-:S04]  /*106b0*/  LOP3.LUT R5, R31, R27, RZ, 0xc0, !PT ;  /* 0x0000001b1f057212 */ /* 0x000fc800078ec0ff */
[C---:B------:R-:W-:Y:S01]  /*106c0*/  SHF.L.U64.HI R2, R0.reuse, 0x1, R5 ;  /* 0x0000000100027819 */ /* 0x040fe20000010205 */
[----:B------:R-:W-:-:S05]  /*106d0*/  IMAD.SHL.U32 R5, R0, 0x2, RZ ;  /* 0x0000000200057824 */ /* 0x000fca00078e00ff */
        /* <DEDUP_REMOVED lines=8> */
[----:B0-----:R-:W2:Y:S01]  /*10760*/  LDG.E.STRONG.SYS R0, desc[UR10][R2.64] ;  /* 0x0000000a02007981 */ /* 0x001ea2000c1f5900 */
[----:B------:R-:W-:-:S04]  /*10770*/  ISETP.GT.U32.AND P0, PT, R33, UR14, PT ;  /* 0x0000000e21007c0c */ /* 0x000fc8000bf04070 */
[----:B--2---:R-:W-:-:S13]  /*10780*/  ISETP.GE.U32.OR P0, PT, R0, UR9, P0 ;  /* 0x0000000900007c0c */ /* 0x004fda0008706470 */
        /* <DEDUP_REMOVED lines=15> */
.L_x_253:
[----:B------:R-:W-:Y:S05]  /*10880*/  BSYNC.RECONVERGENT B0 ;  /* 0x0000000000007941 */ /* 0x000fea0003800200 */
.L_x_252:
[----:B------:R-:W-:Y:S01]  /*10890*/  UIADD3 UR8, UPT, UPT, UR5, 0x2, URZ ;  /* 0x0000000205087890 */ /* 0x000fe2000fffe0ff */
[C---:B0-----:R-:W-:Y:S01]  /*108a0*/  IMAD.SHL.U32 R3, R14.reuse, 0x2, RZ ;  /* 0x000000020e037824 */ /* 0x041fe200078e00ff */
[----:B------:R-:W-:Y:S01]  /*108b0*/  SHF.L.U64.HI R9, R14, 0x1, R15 ;  /* 0x000000010e097819 */ /* 0x000fe2000001020f */
[----:B------:R-:W-:Y:S01]  /*108c0*/  UIADD3 UR7, UPT, UPT, UR7, 0x2, URZ ;  /* 0x0000000207077890 */ /* 0x000fe2000fffe0ff */
[----:B------:R-:W-:Y:S01]  /*108d0*/  SHF.L.U64.HI R29, R28, 0x1, R29 ;  /* 0x000000011c1d7819 */ /* 0x000fe2000001021d */
[----:B------:R-:W-:Y:S01]  /*108e0*/  BSSY.RECONVERGENT B0, `(.L_x_254) ;  /* 0x0000065000007945 */ /* 0x000fe20003800200 */
[----:B------:R-:W-:Y:S01]  /*108f0*/  SHF.R.U32.HI R0, RZ, UR8, R34 ;  /* 0x00000008ff007c19 */ /* 0x000fe20008011622 */
[----:B------:R-:W-:-:S04]  /*10900*/  UISETP.NE.AND UP0, UPT, UR7, 0x1010, UPT ;  /* 0x000010100700788c */ /* 0x000fc8000bf05270 */
        /* <DEDUP_REMOVED lines=73> */
[----:B------:R-:W-:-:S04]  /*10da0*/  LOP3.LUT R29, R15, R26, RZ, 0xc0, !PT ;  /* 0x0000001a0f1d7212 */ /* 0x000fc800078ec0ff */
[----:B------:R-:W-:-:S04]  /*10db0*/  LOP3.LUT P0, RZ, R29, UR12, RZ, 0xc0, !PT ;  /* 0x0000000c1dff7c12 */ /* 0x000fc8000f80c0ff */
        /* <DEDUP_REMOVED lines=23> */
.L_x_255:
[----:B------:R-:W-:Y:S05]  /*10f30*/  BSYNC.RECONVERGENT B0 ;  /* 0x0000000000007941 */ /* 0x000fea0003800200 */
.L_x_254:
[----:B------:R-:W-:Y:S01]  /*10f40*/  VIADD R33, R33, 0x2 ;  /* 0x0000000221217836 */ /* 0x000fe20000000000 */
[----:B------:R-:W-:Y:S01]  /*10f50*/  UIADD3 UR5, UPT, UPT, UR5, 0x4, URZ ;  /* 0x0000000405057890 */ /* 0x000fe2000fffe0ff */
[----:B------:R-:W-:Y:S11]  /*10f60*/  BRA.U UP0, `(.L_x_256) ;  /* 0xfffffff100b07547 */ /* 0x000ff6000b83ffff */
[----:B------:R-:W-:-:S05]  /*10f70*/  VIADD R35, R35, 0x1 ;  /* 0x0000000123237836 */ /* 0x000fca0000000000 */
[----:B------:R-:W-:-:S13]  /*10f80*/  ISETP.NE.AND P0, PT, R35, UR4, PT ;  /* 0x0000000423007c0c */ /* 0x000fda000bf05270 */
[----:B------:R-:W-:Y:S05]  /*10f90*/  @P0 BRA `(.L_x_257) ;  /* 0xfffffff000580947 */ /* 0x000fea000383ffff */
.L_x_251:
[----:B0--3--:R-:W0:Y:S01]  /*10fa0*/  S2R R17, SR_TID.X ;  /* 0x0000000000117919 */ /* 0x009e220000002100 */
[----:B------:R-:W3:Y:S01]  /*10fb0*/  LDCU UR5, c[0x0][0x360] ;  /* 0x00006c00ff0577ac */ /* 0x000ee20008000800 */
[----:B------:R-:W-:Y:S01]  /*10fc0*/  BSSY.RECONVERGENT B0, `(.L_x_258) ;  /* 0x0000011000007945 */ /* 0x000fe20003800200 */
[----:B------:R-:W4:Y:S01]  /*10fd0*/  S2R R14, SR_CTAID.X ;  /* 0x00000000000e7919 */ /* 0x000f220000002500 */
[----:B---3--:R-:W-:-:S06]  /*10fe0*/  UIADD3 UR5, UPT, UPT, UR5, -0x1, URZ ;  /* 0xffffffff05057890 */ /* 0x008fcc000fffe0ff */
[----:B0-----:R-:W-:-:S13]  /*10ff0*/  ISETP.NE.AND P0, PT, R17, UR5, PT ;  /* 0x0000000511007c0c */ /* 0x001fda000bf05270 */
[----:B----4-:R-:W-:Y:S05]  /*11000*/  @P0 BRA `(.L_x_259) ;  /* 0x0000000000180947 */ /* 0x010fea0003800000 */
[----:B------:R-:W0:Y:S01]  /*11010*/  LDC.64 R12, c[0x3][RZ] ;  /* 0x00c00000ff0c7b82 */ /* 0x000e220000000a00 */
[----:B------:R-:W-:-:S04]  /*11020*/  LEA R15, R14, UR4, 0x8 ;  /* 0x000000040e0f7c11 */ /* 0x000fc8000f8e40ff */
[----:B------:R-:W-:-:S05]  /*11030*/  LEA R15, R15, 0x8000, 0x7 ;  /* 0x000080000f0f7811 */ /* 0x000fca00078e38ff */
[----:B0-----:R-:W-:-:S05]  /*11040*/  IMAD.WIDE.U32 R12, R15, 0x4, R12 ;  /* 0x000000040f0c7825 */ /* 0x001fca00078e000c */
[----:B------:R0:W5:Y:S01]  /*11050*/  LDG.E R33, desc[UR10][R12.64] ;  /* 0x0000000a0c217981 */ /* 0x000162000c1e1900 */
[----:B------:R-:W-:Y:S05]  /*11060*/  BRA `(.L_x_260) ;  /* 0x0000000000187947 */ /* 0x000fea0003800000 */
.L_x_259:
[----:B------:R-:W0:Y:S01]  /*11070*/  S2UR UR7, SR_CgaCtaId ;  /* 0x00000000000779c3 */ /* 0x000e220000008800 */
[----:B------:R-:W-:Y:S02]  /*11080*/  UMOV UR5, 0x400 ;  /* 0x0000040000057882 */ /* 0x000fe40000000000 */
[----:B0-----:R-:W-:-:S04]  /*11090*/  ULEA UR5, UR7, UR5, 0x18 ;  /* 0x0000000507057291 */ /* 0x001fc8000f8ec0ff */
[----:B------:R-:W-:-:S06]  /*110a0*/  ULEA UR5, UR4, UR5, 0x9 ;  /* 0x0000000504057291 */ /* 0x000fcc000f8e48ff */
[----:B------:R-:W-:-:S06]  /*110b0*/  LEA R33, R17, UR5, 0x2 ;  /* 0x0000000511217c11 */ /* 0x000fcc000f8e10ff */
[----:B------:R-:W3:Y:S02]  /*110c0*/  LDS R33, [R33+0x4] ;  /* 0x0000040021217984 */ /* 0x000ee40000000800 */
.L_x_260:
[----:B-12---:R-:W-:Y:S05]  /*110d0*/  BSYNC.RECONVERGENT B0 ;  /* 0x0000000000007941 */ /* 0x006fea0003800200 */
.L_x_258:
[----:B0-----:R-:W0:Y:S02]  /*110e0*/  LDC R12, c[0x3][0xc] ;  /* 0x00c00300ff0c7b82 */ /* 0x001e240000000800 */
[----:B0-----:R-:W-:-:S05]  /*110f0*/  VIADD R12, R12, 0x10 ;  /* 0x000000100c0c7836 */ /* 0x001fca0000000000 */
[----:B------:R-:W-:-:S13]  /*11100*/  ISETP.NE.AND P0, PT, R12, UR6, PT ;  /* 0x000000060c007c0c */ /* 0x000fda000bf05270 */
[----:B------:R-:W-:Y:S05]  /*11110*/  @!P0 EXIT ;  /* 0x000000000000894d */ /* 0x000fea0003800000 */
[----:B------:R-:W-:Y:S01]  /*11120*/  IMAD R26, R14, 0x80, R17 ;  /* 0x000000800e1a7824 */ /* 0x000fe200078e0211 */
[----:B------:R-:W0:Y:S01]  /*11130*/  LDCU UR7, c[0x3][0x58] ;  /* 0x00c00b00ff0777ac */ /* 0x000e220008000800 */
[----:B------:R-:W-:-:S03]  /*11140*/  IMAD.U32 R27, RZ, RZ, UR6 ;  /* 0x00000006ff1b7e24 */ /* 0x000fc6000f8e00ff */
[----:B------:R-:W-:Y:S01]  /*11150*/  LEA R26, R26, UR4, 0x8 ;  /* 0x000000041a1a7c11 */ /* 0x000fe2000f8e40ff */
[----:B------:R-:W1:Y:S01]  /*11160*/  LDCU UR12, c[0x3][0x8] ;  /* 0x00c00100ff0c77ac */ /* 0x000e620008000800 */
[----:B------:R-:W-:-:S03]  /*11170*/  VIADDMNMX.U32 R27, R12, -R27, 0x1, !PT ;  /* 0x000000010c1b7446 */ /* 0x000fc6000780081b */
[----:B------:R-:W-:Y:S01]  /*11180*/  IMAD.SHL.U32 R26, R26, 0x10, RZ ;  /* 0x000000101a1a7824 */ /* 0x000fe200078e00ff */
[----:B------:R-:W2:Y:S01]  /*11190*/  LDCU.64 UR8, c[0x3][0x50] ;  /* 0x00c00a00ff0877ac */ /* 0x000ea20008000a00 */
[----:B------:R-:W-:Y:S01]  /*111a0*/  IMAD.MOV R27, RZ, RZ, -R27 ;  /* 0x000000ffff1b7224 */ /* 0x000fe200078e0a1b */
[----:B------:R-:W-:-:S06]  /*111b0*/  UMOV UR5, URZ ;  /* 0x000000ff00057c82 */ /* 0x000fcc0008000000 */
.L_x_263:
[----:B--23-5:R-:W-:Y:S01]  /*111c0*/  SHF.R.U32.HI R12, RZ, UR5, R33 ;  /* 0x00000005ff0c7c19 */ /* 0x02cfe20008011621 */
[C---:B------:R-:W-:Y:S01]  /*111d0*/  IMAD.SHL.U32 R23, R10.reuse, 0x2, RZ ;  /* 0x000000020a177824 */ /* 0x040fe200078e00ff */
[----:B------:R-:W-:Y:S01]  /*111e0*/  SHF.L.U64.HI R15, R10, 0x1, R9 ;  /* 0x000000010a0f7819 */ /* 0x000fe20000010209 */
[----:B------:R-:W-:Y:S01]  /*111f0*/  VIADD R27, R27, 0x1 ;  /* 0x000000011b1b7836 */ /* 0x000fe20000000000 */
[----:B------:R-:W-:Y:S01]  /*11200*/  SHF.L.U64.HI R16, R6, 0x1, R5 ;  /* 0x0000000106107819 */ /* 0x000fe20000010205 */
[----:B------:R-:W-:Y:S01]  /*11210*/  IMAD.SHL.U32 R12, R12, 0x8, RZ ;  /* 0x000000080c0c7824 */ /* 0x000fe200078e00ff */
[----:B------:R-:W-:Y:S01]  /*11220*/  SHF.L.U64.HI R18, R4, 0x1, R3 ;  /* 0x0000000104127819 */ /* 0x000fe20000010203 */
[----:B------:R-:W-:Y:S01]  /*11230*/  BSSY.RECONVERGENT B0, `(.L_x_261) ;  /* 0x0000070000007945 */ /* 0x000fe20003800200 */
[----:B------:R-:W-:Y:S02]  /*11240*/  SHF.L.U64.HI R20, R2, 0x1, R0 ;  /* 0x0000000102147819 */ /* 0x000fe40000010200 */
[----:B------:R-:W-:Y:S01]  /*11250*/  LOP3.LUT R34, R12, 0x18, RZ, 0xc0, !PT ;  /* 0x000000180c227812 */ /* 0x000fe200078ec0ff */
[----:B------:R-:W-:Y:S01]  /*11260*/  IMAD.SHL.U32 R12, R8, 0x2, RZ ;  /* 0x00000002080c7824 */ /* 0x000fe200078e00ff */
[----:B------:R-:W-:-:S02]  /*11270*/  SHF.L.U64.HI R24, R32, 0x1, R31 ;  /* 0x0000000120187819 */ /* 0x000fc4000001021f */
[----:B------:R-:W-:Y:S02]  /*11280*/  SHF.L.U64.HI R28, R29, 0x1, R28 ;  /* 0x000000011d1c7819 */ /* 0x000fe4000001021c */
[----:B------:R-:W3:Y:S01]  /*11290*/  LDC.64 R34, c[0x3][R34+0x28] ;  /* 0x00c00a0022227b82 */ /* 0x000ee20000000a00 */
[----:B------:R-:W-:Y:S02]  /*112a0*/  ISETP.NE.AND P1, PT, R27, RZ, PT ;  /* 0x000000ff1b00720c */ /* 0x000fe40003f25270 */
[----:B---3--:R-:W-:-:S04]  /*112b0*/  LOP3.LUT R23, R23, R34, RZ, 0xfc, !PT ;  /* 0x0000002217177212 */ /* 0x008fc800078efcff */
[----:B------:R-:W-:-:S05]  /*112c0*/  LOP3.LUT R14, R10, R23, RZ, 0xc0, !PT ;  /* 0x000000170a0e7212 */ /* 0x000fca00078ec0ff */
[----:B------:R-:W-:-:S05]  /*112d0*/  IMAD.SHL.U32 R13, R14, 0x2, RZ ;  /* 0x000000020e0d7824 */ /* 0x000fca00078e00ff */
[----:B------:R-:W-:Y:S02]  /*112e0*/  LOP3.LUT R13, R13, R12, R34, 0xe0, !PT ;  /* 0x0000000c0d0d7212 */ /* 0x000fe400078ee022 */
[----:B------:R-:W-:Y:S02]  /*112f0*/  LOP3.LUT R12, R15, R35, RZ, 0xfc, !PT ;  /* 0x000000230f0c7212 */ /* 0x000fe400078efcff */
[----:B------:R-:W-:Y:S02]  /*11300*/  LOP3.LUT R13, R13, R10, RZ, 0xc0, !PT ;  /* 0x0000000a0d0d7212 */ /* 0x000fe400078ec0ff */
[----:B------:R-:W-:Y:S02]  /*11310*/  LOP3.LUT R15, R9, R12, RZ, 0xc0, !PT ;  /* 0x0000000c090f7212 */ /* 0x000fe400078ec0ff */
[----:B------:R-:W-:Y:S02]  /*11320*/  LOP3.LUT R10, R8, R13, RZ, 0xc0, !PT ;  /* 0x0000000d080a7212 */ /* 0x000fe400078ec0ff */
[----:B------:R-:W-:-:S02]  /*11330*/  SHF.L.U64.HI R15, R14, 0x1, R15 ;  /* 0x000000010e0f7819 */ /* 0x000fc4000001020f */
[----:B------:R-:W-:-:S04]  /*11340*/  SHF.L.U64.HI R14, R8, 0x1, R7 ;  /* 0x00000001080e7819 */ /* 0x000fc80000010207 */
[----:B------:R-:W-:Y:S01]  /*11350*/  LOP3.LUT R14, R15, R14, R35, 0xe0, !PT ;  /* 0x0000000e0f0e7212 */ /* 0x000fe200078ee023 */
[----:B------:R-:W-:-:S03]  /*11360*/  IMAD.SHL.U32 R15, R10, 0x2, RZ ;  /* 0x000000020a0f7824 */ /* 0x000fc600078e00ff */
        /* <DEDUP_REMOVED lines=50> */
[----:B------:R-:W-:Y:S01]  /*11690*/  LOP3.LUT R25, R25, R30, RZ, 0xc0, !PT ;  /* 0x0000001e19197212 */ /* 0x000fe200078ec0ff */
[----:B------:R-:W-:Y:S01]  /*116a0*/  IMAD.MOV.U32 R30, RZ, RZ, R21 ;  /* 0x000000ffff1e7224 */ /* 0x000fe200078e0015 */
[----:B------:R-:W-:Y:S02]  /*116b0*/  LOP3.LUT R24, R3, R24, R35, 0xe0, !PT ;  /* 0x0000001803187212 */ /* 0x000fe400078ee023 */
[----:B------:R-:W-:Y:S02]  /*116c0*/  LOP3.LUT R3, R32, R25, RZ, 0xc0, !PT ;  /* 0x0000001920037212 */ /* 0x000fe400078ec0ff */
[----:B------:R-:W-:Y:S01]  /*116d0*/  LOP3.LUT R24, R24, R11, RZ, 0xc0, !PT ;  /* 0x0000000b18187212 */ /* 0x000fe200078ec0ff */
[----:B------:R-:W-:-:S02]  /*116e0*/  IMAD.MOV.U32 R11, RZ, RZ, R22 ;  /* 0x000000ffff0b7224 */ /* 0x000fc400078e0016 */
[----:B------:R-:W-:Y:S01]  /*116f0*/  IMAD.SHL.U32 R29, R3, 0x2, RZ ;  /* 0x00000002031d7824 */ /* 0x000fe200078e00ff */
[----:B------:R-:W-:-:S04]  /*11700*/  LOP3.LUT R0, R31, R24, RZ, 0xc0, !PT ;  /* 0x000000181f007212 */ /* 0x000fc800078ec0ff */
[----:B------:R-:W-:Y:S01]  /*11710*/  SHF.L.U64.HI R3, R3, 0x1, R0 ;  /* 0x0000000103037819 */ /* 0x000fe20000010200 */
        /* <DEDUP_REMOVED lines=9> */
[----:B--2---:R-:W-:-:S04]  /*117b0*/  LOP3.LUT P0, RZ, R29, UR8, RZ, 0xc0, !PT ;  /* 0x000000081dff7c12 */ /* 0x004fc8000f80c0ff */
[----:B------:R-:W-:-:S13]  /*117c0*/  LOP3.LUT P0, RZ, R28, UR9, RZ, 0xc0, P0 ;  /* 0x000000091cff7c12 */ /* 0x000fda000800c0ff */
[----:B------:R-:W-:Y:S05]  /*117d0*/  @P0 BRA `(.L_x_262) ;  /* 0x0000000000540947 */ /* 0x000fea0003800000 */
[----:B------:R-:W2:Y:S02]  /*117e0*/  LDC.64 R12, c[0x4][RZ] ;  /* 0x01000000ff0c7b82 */ /* 0x000ea40000000a00 */
[----:B--2---:R-:W0:Y:S02]  /*117f0*/  LDG.E.STRONG.SYS R14, desc[UR10][R12.64] ;  /* 0x0000000a0c0e7981 */ /* 0x004e24000c1f5900 */
[----:B0-----:R-:W-:-:S13]  /*11800*/  ISETP.GE.U32.AND P0, PT, R14, UR7, PT ;  /* 0x000000070e007c0c */ /* 0x001fda000bf06070 */
[----:B------:R-:W-:Y:S05]  /*11810*/  @P0 BRA `(.L_x_262) ;  /* 0x0000000000440947 */ /* 0x000fea0003800000 */
[----:B------:R-:W-:-:S05]  /*11820*/  VIADD R15, R26, 0x1000 ;  /* 0x000010001a0f7836 */ /* 0x000fca0000000000 */
[----:B-1----:R-:W-:-:S13]  /*11830*/  ISETP.GT.U32.AND P0, PT, R15, UR12, PT ;  /* 0x0000000c0f007c0c */ /* 0x002fda000bf04070 */
        /* <DEDUP_REMOVED lines=15> */
.L_x_262:
[----:B01----:R-:W-:Y:S05]  /*11930*/  BSYNC.RECONVERGENT B0 ;  /* 0x0000000000007941 */ /* 0x003fea0003800200 */
.L_x_261:
[----:B------:R-:W-:Y:S01]  /*11940*/  UIADD3 UR5, UPT, UPT, UR5, 0x2, URZ ;  /* 0x0000000205057890 */ /* 0x000fe2000fffe0ff */
[----:B------:R-:W-:Y:S01]  /*11950*/  VIADD R26, R26, 0x1 ;  /* 0x000000011a1a7836 */ /* 0x000fe20000000000 */
[----:B------:R-:W-:Y:S10]  /*11960*/  @P1 BRA `(.L_x_263) ;  /* 0xfffffff800141947 */ /* 0x000ff4000383ffff */
[----:B------:R-:W-:Y:S05]  /*11970*/  EXIT ;  /* 0x000000000000794d */ /* 0x000fea0003800000 */
.L_x_264:
        /* <DEDUP_REMOVED lines=16> */
.L_x_2048:


//--------------------- .text._Z15agrepKernel64K6v --------------------------
	.section	.text._Z15agrepKernel64K6v,"ax",@progbits
	.align	128
        .global         _Z15agrepKernel64K6v
        .type           _Z15agrepKernel64K6v,@function
        .size           _Z15agrepKernel64K6v,(.L_x_2049 - _Z15agrepKernel64K6v)
        .other          _Z15agrepKernel64K6v,@"STO_CUDA_ENTRY STV_DEFAULT"
_Z15agrepKernel64K6v:
.text._Z15agrepKernel64K6v:
        /* <DEDUP_REMOVED lines=21> */
[----:B0-----:R-:W-:-:S05]  /*0150*/  IMAD.SHL.U32 R33, R15, 0x8000, RZ ;  /* 0x000080000f217824 */ /* 0x001fca00078e00ff */
[----:B--2---:R-:W-:-:S05]  /*0160*/  LOP3.LUT R33, R33, R12, RZ, 0xfc, !PT ;  /* 0x0000000c21217212 */ /* 0x004fca00078efcff */
        /* <DEDUP_REMOVED lines=17> */
[----:B------:R-:W-:-:S07]  /*0280*/  IMAD.MOV.U32 R28, RZ, RZ, -0x1 ;  /* 0xffffffffff1c7424 */ /* 0x000fce00078e00ff */
.L_x_267:
[----:B------:R-:W0:Y:S01]  /*0290*/  LDC.64 R16, c[0x3][RZ] ;  /* 0x00c00000ff107b82 */ /* 0x000e220000000a00 */
[----:B------:R-:W-:-:S04]  /*02a0*/  IMAD R19, R30, 0x80, R33 ;  /* 0x000000801e137824 */ /* 0x000fc800078e0221 */
[----:B0-----:R-:W-:-:S05]  /*02b0*/  IMAD.WIDE.U32 R16, R19, 0x4, R16 ;  /* 0x0000000413107825 */ /* 0x001fca00078e0010 */
[----:B------:R0:W5:Y:S01]  /*02c0*/  LDG.E R24, desc[UR12][R16.64] ;  /* 0x0000000c10187981 */ /* 0x000162000c1e1900 */
[----:B------:R-:W-:-:S05]  /*02d0*/  UMOV UR5, URZ ;  /* 0x000000ff00057c82 */ /* 0x000fca0008000000 */
.L_x_266:
[----:B------:R-:W-:Y:S01]  /*02e0*/  USHF.L.U32 UR6, UR5, 0x1, URZ ;  /* 0x0000000105067899 */ /* 0x000fe200080006ff */
[C---:B0-----:R-:W-:Y:S01]  /*02f0*/  IMAD.SHL.U32 R17, R10.reuse, 0x2, RZ ;  /* 0x000000020a117824 */ /* 0x041fe200078e00ff */
[----:B------:R-:W-:-:S04]  /*0300*/  SHF.L.U64.HI R21, R10, 0x1, R13 ;  /* 0x000000010a157819 */ /* 0x000fc8000001020d */
[----:B-----5:R-:W-:Y:S01]  /*0310*/  SHF.R.U32.HI R14, RZ, UR6, R24 ;  /* 0x00000006ff0e7c19 */ /* 0x020fe20008011618 */
[----:B------:R-:W-:-:S04]  /*0320*/  UIADD3 UR6, UPT, UPT, UR6, 0x2, URZ ;  /* 0x0000000206067890 */ /* 0x000fc8000fffe0ff */
[----:B------:R-:W-:Y:S01]  /*0330*/  IMAD.SHL.U32 R14, R14, 0x8, RZ ;  /* 0x000000080e0e7824 */ /* 0x000fe200078e00ff */
[----:B------:R-:W-:-:S04]  /*0340*/  UIADD3 UR5, UPT, UPT, UR6, -UR5, URZ ;  /* 0x8000000506057290 */ /* 0x000fc8000fffe0ff */
[----:B------:R-:W-:Y:S01]  /*0350*/  LOP3.LUT R34, R14, 0x18, RZ, 0xc0, !PT ;  /* 0x000000180e227812 */ /* 0x000fe200078ec0ff */
[----:B------:R-:W-:Y:S01]  /*0360*/  IMAD.SHL.U32 R14, R11, 0x2, RZ ;  /* 0x000000020b0e7824 */ /* 0x000fe200078e00ff */
[----:B------:R-:W-:-:S04]  /*0370*/  UISETP.NE.AND UP0, UPT, UR5, 0x10, UPT ;  /* 0x000000100500788c */ /* 0x000fc8000bf05270 */
[----:B------:R-:W0:Y:S02]  /*0380*/  LDC.64 R34, c[0x3][R34+0x28] ;  /* 0x00c00a0022227b82 */ /* 0x000e240000000a00 */
[----:B0-----:R-:W-:Y:S02]  /*0390*/  LOP3.LUT R17, R17, R34, RZ, 0xfc, !PT ;  /* 0x0000002211117212 */ /* 0x001fe400078efcff */
[----:B------:R-:W-:Y:S02]  /*03a0*/  LOP3.LUT R22, R21, R35, RZ, 0xfc, !PT ;  /* 0x0000002315167212 */ /* 0x000fe400078efcff */
[----:B------:R-:W-:-:S05]  /*03b0*/  LOP3.LUT R16, R10, R17, RZ, 0xc0, !PT ;  /* 0x000000110a107212 */ /* 0x000fca00078ec0ff */
[----:B------:R-:W-:-:S05]  /*03c0*/  IMAD.SHL.U32 R19, R16, 0x2, RZ ;  /* 0x0000000210137824 */ /* 0x000fca00078e00ff */
[----:B------:R-:W-:-:S04]  /*03d0*/  LOP3.LUT R19, R19, R14, R34, 0xe0, !PT ;  /* 0x0000000e13137212 */ /* 0x000fc800078ee022 */
[----:B------:R-:W-:Y:S02]  /*03e0*/  LOP3.LUT R14, R19, R10, RZ, 0xc0, !PT ;  /* 0x0000000a130e7212 */ /* 0x000fe400078ec0ff */
[----:B------:R-:W-:Y:S02]  /*03f0*/  LOP3.LUT R19, R13, R22, RZ, 0xc0, !PT ;  /* 0x000000160d137212 */ /* 0x000fe400078ec0ff */
[----:B------:R-:W-:Y:S02]  /*0400*/  SHF.L.U64.HI R10, R11, 0x1, R8 ;  /* 0x000000010b0a7819 */ /* 0x000fe40000010208 */
[----:B------:R-:W-:Y:S01]  /*0410*/  SHF.L.U64.HI R19, R16, 0x1, R19 ;  /* 0x0000000110137819 */ /* 0x000fe20000010213 */
[----:B------:R-:W-:-:S03]  /*0420*/  IMAD.SHL.U32 R16, R6, 0x2, RZ ;  /* 0x0000000206107824 */ /* 0x000fc600078e00ff */
[----:B------:R-:W-:-:S04]  /*0430*/  LOP3.LUT R10, R19, R10, R35, 0xe0, !PT ;  /* 0x0000000a130a7212 */ /* 0x000fc800078ee023 */
[----:B------:R-:W-:Y:S02]  /*0440*/  LOP3.LUT R19, R10, R13, RZ, 0xc0, !PT ;  /* 0x0000000d0a137212 */ /* 0x000fe400078ec0ff */
[----:B------:R-:W-:-:S05]  /*0450*/  LOP3.LUT R10, R11, R14, RZ, 0xc0, !PT ;  /* 0x0000000e0b0a7212 */ /* 0x000fca00078ec0ff */
[----:B------:R-:W-:-:S05]  /*0460*/  IMAD.SHL.U32 R13, R10, 0x2, RZ ;  /* 0x000000020a0d7824 */ /* 0x000fca00078e00ff */
[----:B------:R-:W-:-:S04]  /*0470*/  LOP3.LUT R16, R13, R16, R34, 0xe0, !PT ;  /* 0x000000100d107212 */ /* 0x000fc800078ee022 */
[----:B------:R-:W-:Y:S02]  /*0480*/  LOP3.LUT R21, R16, R11, RZ, 0xc0, !PT ;  /* 0x0000000b10157212 */ /* 0x000fe400078ec0ff */
[----:B------:R-:W-:Y:S02]  /*0490*/  LOP3.LUT R11, R8, R19, RZ, 0xc0, !PT ;  /* 0x00000013080b7212 */ /* 0x000fe400078ec0ff */
[----:B------:R-:W-:Y:S02]  /*04a0*/  LOP3.LUT R13, R6, R21, RZ, 0xc0, !PT ;  /* 0x00000015060d7212 */ /* 0x000fe400078ec0ff */
[----:B------:R-:W-:Y:S02]  /*04b0*/  SHF.L.U64.HI R11, R10, 0x1, R11 ;  /* 0x000000010a0b7819 */ /* 0x000fe4000001020b */
[----:B------:R-:W-:-:S04]  /*04c0*/  SHF.L.U64.HI R10, R6, 0x1, R9 ;  /* 0x00000001060a7819 */ /* 0x000fc80000010209 */
        /* <DEDUP_REMOVED lines=8> */
[----:B------:R-:W-:Y:S02]  /*0550*/  SHF.L.U64.HI R6, R7, 0x1, R4 ;  /* 0x0000000107067819 */ /* 0x000fe40000010204 */
[----:B------:R-:W-:Y:S02]  /*0560*/  SHF.L.U64.HI R13, R17, 0x1, R22 ;  /* 0x00000001110d7819 */ /* 0x000fe40000010216 */
        /* <DEDUP_REMOVED lines=10> */
[----:B------:R-:W-:-:S04]  /*0610*/  LOP3.LUT R9, R9, R6, R35, 0xe0, !PT ;  /* 0x0000000609097212 */ /* 0x000fc800078ee023 */
        /* <DEDUP_REMOVED lines=10> */
[----:B------:R-:W-:-:S03]  /*06c0*/  LOP3.LUT R2, R7, R2, R35, 0xe0, !PT ;  /* 0x0000000207027212 */ /* 0x000fc600078ee023 */
[----:B------:R-:W-:Y:S01]  /*06d0*/  IMAD.SHL.U32 R7, R4, 0x2, RZ ;  /* 0x0000000204077824 */ /* 0x000fe200078e00ff */
[----:B------:R-:W-:Y:S01]  /*06e0*/  LOP3.LUT R27, R2, R5, RZ, 0xc0, !PT ;  /* 0x00000005021b7212 */ /* 0x000fe200078ec0ff */
[C---:B------:R-:W-:Y:S01]  /*06f0*/  IMAD.SHL.U32 R2, R29.reuse, 0x2, RZ ;  /* 0x000000021d027824 */ /* 0x040fe200078e00ff */
[----:B------:R-:W-:-:S04]  /*0700*/  SHF.L.U64.HI R5, R29, 0x1, R28 ;  /* 0x000000011d057819 */ /* 0x000fc8000001021c */
[----:B------:R-:W-:Y:S02]  /*0710*/  LOP3.LUT R2, R7, R2, R34, 0xe0, !PT ;  /* 0x0000000207027212 */ /* 0x000fe400078ee022 */
[----:B------:R-:W-:Y:S02]  /*0720*/  LOP3.LUT R7, R0, R27, RZ, 0xc0, !PT ;  /* 0x0000001b00077212 */ /* 0x000fe400078ec0ff */
[----:B------:R-:W-:Y:S01]  /*0730*/  LOP3.LUT R29, R2, R3, RZ, 0xc0, !PT ;  /* 0x00000003021d7212 */ /* 0x000fe200078ec0ff */
[----:B------:R-:W-:Y:S01]  /*0740*/  IMAD.SHL.U32 R3, R17, 0x2, RZ ;  /* 0x0000000211037824 */ /* 0x000fe200078e00ff */
[----:B------:R-:W-:Y:S01]  /*0750*/  SHF.L.U64.HI R34, R4, 0x1, R7 ;  /* 0x0000000104227819 */ /* 0x000fe20000010207 */
[----:B------:R-:W-:Y:S01]  /*0760*/  IMAD.SHL.U32 R2, R18, 0x2, RZ ;  /* 0x0000000212027824 */ /* 0x000fe200078e00ff */
[----:B------:R-:W-:Y:S02]  /*0770*/  SHF.R.U32.HI R4, RZ, UR6, R24 ;  /* 0x00000006ff047c19 */ /* 0x000fe40008011618 */
[----:B------:R-:W-:-:S03]  /*0780*/  LOP3.LUT R5, R34, R5, R35, 0xe0, !PT ;  /* 0x0000000522057212 */ /* 0x000fc600078ee023 */
[----:B------:R-:W-:Y:S01]  /*0790*/  IMAD.SHL.U32 R4, R4, 0x8, RZ ;  /* 0x0000000804047824 */ /* 0x000fe200078e00ff */
[----:B------:R-:W-:-:S04]  /*07a0*/  LOP3.LUT R28, R5, R0, RZ, 0xc0, !PT ;  /* 0x00000000051c7212 */ /* 0x000fc800078ec0ff */
[----:B------:R-:W-:-:S04]  /*07b0*/  LOP3.LUT R4, R4, 0x18, RZ, 0xc0, !PT ;  /* 0x0000001804047812 */ /* 0x000fc800078ec0ff */
        /* <DEDUP_REMOVED lines=24> */
[----:B------:R-:W-:-:S05]  /*0940*/  LOP3.LUT R0, R21, R6, RZ, 0xc0, !PT ;  /* 0x0000000615007212 */ /* 0x000fca00078ec0ff */
[----:B------:R-:W-:-:S05]  /*0950*/  IMAD.SHL.U32 R3, R0, 0x2, RZ ;  /* 0x0000000200037824 */ /* 0x000fca00078e00ff */
[----:B------:R-:W-:Y:S02]  /*0960*/  LOP3.LUT R2, R3, R2, R34, 0xe0, !PT ;  /* 0x0000000203027212 */ /* 0x000fe400078ee022 */
[----:B------:R-:W-:Y:S02]  /*0970*/  LOP3.LUT R3, R16, R9, RZ, 0xc0, !PT ;  /* 0x0000000910037212 */ /* 0x000fe400078ec0ff */
[----:B------:R-:W-:Y:S01]  /*0980*/  LOP3.LUT R7, R2, R21, RZ, 0xc0, !PT ;  /* 0x0000001502077212 */ /* 0x000fe200078ec0ff */
[----:B------:R-:W-:Y:S01]  /*0990*/  IMAD.SHL.U32 R2, R25, 0x2, RZ ;  /* 0x0000000219027824 */ /* 0x000fe200078e00ff */
[----:B------:R-:W-:Y:S02]  /*09a0*/  SHF.L.U64.HI R3, R0, 0x1, R3 ;  /* 0x0000000100037819 */ /* 0x000fe40000010203 */
[----:B------:R-:W-:-:S04]  /*09b0*/  SHF.L.U64.HI R0, R18, 0x1, R23 ;  /* 0x0000000112007819 */ /* 0x000fc80000010217 */
[----:B------:R-:W-:Y:S02]  /*09c0*/  LOP3.LUT R3, R3, R0, R35, 0xe0, !PT ;  /* 0x0000000003037212 */ /* 0x000fe400078ee023 */
[----:B------:R-:W-:Y:S02]  /*09d0*/  LOP3.LUT R0, R18, R7, RZ, 0xc0, !PT ;  /* 0x0000000712007212 */ /* 0x000fe400078ec0ff */
[----:B------:R-:W-:Y:S01]  /*09e0*/  LOP3.LUT R4, R3, R16, RZ, 0xc0, !PT ;  /* 0x0000001003047212 */ /* 0x000fe200078ec0ff */
[----:B------:R-:W-:Y:S02]  /*09f0*/  IMAD.SHL.U32 R16, R29, 0x2, RZ ;  /* 0x000000021d107824 */ /* 0x000fe400078e00ff */
[----:B------:R-:W-:-:S05]  /*0a00*/  IMAD.SHL.U32 R3, R0, 0x2, RZ ;  /* 0x0000000200037824 */ /* 0x000fca00078e00ff */
[----:B------:R-:W-:-:S04]  /*0a10*/  LOP3.LUT R3, R3, R2, R34, 0xe0, !PT ;  /* 0x0000000203037212 */ /* 0x000fc800078ee022 */
[----:B------:R-:W-:Y:S02]  /*0a20*/  LOP3.LUT R2, R3, R18, RZ, 0xc0, !PT ;  /* 0x0000001203027212 */ /* 0x000fe400078ec0ff */
[----:B------:R-:W-:-:S04]  /*0a30*/  LOP3.LUT R3, R23, R4, RZ, 0xc0, !PT ;  /* 0x0000000417037212 */ /* 0x000fc800078ec0ff */
        /* <DEDUP_REMOVED lines=32> */
.L_x_265:
        /* <DEDUP_REMOVED lines=15> */
[----:B------:R-:W-:-:S04]  /*0d30*/  UISETP.LT.U32.AND UP0, UPT, UR5, 0x1, UPT ;  /* 0x000000010500788c */ /* 0x000fc8000bf01070 */
[----:B------:R-:W-:Y:S02]  /*0d40*/  USEL UR8, UR5, 0x1, !UP0 ;  /* 0x0000000105087887 */ /* 0x000fe4000c000000 */
[----:B------:R-:W-:-:S03]  /*0d50*/  UISETP.GE.U32.AND UP0, UPT, UR5, 0x2, UPT ;  /* 0x000000020500788c */ /* 0x000fc6000bf06070 */
[----:B------:R-:W-:-:S06]  /*0d60*/  UMOV UR5, URZ ;  /* 0x000000ff00057c82 */ /* 0x000fcc0008000000 */
[----:B------:R-:W-:Y:S05]  /*0d70*/  BRA.U !UP0, `(.L_x_269) ;  /* 0x0000000908407547 */ /* 0x000fea000b800000 */
[----:B------:R-:W-:Y:S01]  /*0d80*/  ULOP3.LUT UR10, UR8, 0xfffffffe, URZ, 0xc0, !UPT ;  /* 0xfffffffe080a7892 */ /* 0x000fe2000f8ec0ff */
[----:B------:R-:W-:-:S11]  /*0d90*/  UMOV UR5, URZ ;  /* 0x000000ff00057c82 */ /* 0x000fd60008000000 */
.L_x_270:
[----:B------:R-:W-:Y:S01]  /*0da0*/  USHF.L.U32 UR9, UR5, 0x1, URZ ;  /* 0x0000000105097899 */ /* 0x000fe200080006ff */
[C---:B------:R-:W-:Y:S01]  /*0db0*/  IMAD.SHL.U32 R25, R10.reuse, 0x2, RZ ;  /* 0x000000020a197824 */ /* 0x040fe200078e00ff */
[----:B------:R-:W-:Y:S02]  /*0dc0*/  SHF.L.U64.HI R17, R10, 0x1, R13 ;  /* 0x000000010a117819 */ /* 0x000fe4000001020d */
[----:B------:R-:W-:Y:S02]  /*0dd0*/  SHF.L.U64.HI R18, R11, 0x1, R8 ;  /* 0x000000010b127819 */ /* 0x000fe40000010208 */
[----:B-----5:R-:W-:Y:S01]  /*0de0*/  SHF.R.U32.HI R14, RZ, UR9, R22 ;  /* 0x00000009ff0e7c19 */ /* 0x020fe20008011616 */
[----:B------:R-:W-:-:S04]  /*0df0*/  UIADD3 UR9, UPT, UPT, UR9, 0x2, URZ ;  /* 0x0000000209097890 */ /* 0x000fc8000fffe0ff */
        /* <DEDUP_REMOVED lines=40> */
[----:B------:R-:W-:Y:S01]  /*1080*/  IMAD.SHL.U32 R9, R9, 0x2, RZ ;  /* 0x0000000209097824 */ /* 0x000fe200078e00ff */
[----:B------:R-:W-:Y:S01]  /*1090*/  SHF.L.U64.HI R13, R25, 0x1, R14 ;  /* 0x00000001190d7819 */ /* 0x000fe2000001020e */
[----:B------:R-:W-:-:S05]  /*10a0*/  IMAD.SHL.U32 R6, R2, 0x2, RZ ;  /* 0x0000000202067824 */ /* 0x000fca00078e00ff */
[----:B------:R-:W-:Y:S02]  /*10b0*/  LOP3.LUT R6, R9, R6, R34, 0xe0, !PT ;  /* 0x0000000609067212 */ /* 0x000fe400078ee022 */
[----:B------:R-:W-:Y:S02]  /*10c0*/  LOP3.LUT R9, R11, R8, R35, 0xe0, !PT ;  /* 0x000000080b097212 */ /* 0x000fe400078ee023 */
[----:B------:R-:W-:Y:S02]  /*10d0*/  LOP3.LUT R17, R6, R7, RZ, 0xc0, !PT ;  /* 0x0000000706117212 */ /* 0x000fe400078ec0ff */
[----:B------:R-:W-:Y:S02]  /*10e0*/  LOP3.LUT R24, R9, R4, RZ, 0xc0, !PT ;  /* 0x0000000409187212 */ /* 0x000fe400078ec0ff */
[----:B------:R-:W-:Y:S02]  /*10f0*/  SHF.R.U32.HI R4, RZ, UR9, R22 ;  /* 0x00000009ff047c19 */ /* 0x000fe40008011616 */
[----:B------:R-:W-:-:S02]  /*1100*/  LOP3.LUT R7, R2, R17, RZ, 0xc0, !PT ;  /* 0x0000001102077212 */ /* 0x000fc400078ec0ff */
[----:B------:R-:W-:Y:S01]  /*1110*/  LOP3.LUT R6, R5, R24, RZ, 0xc0, !PT ;  /* 0x0000001805067212 */ /* 0x000fe200078ec0ff */
[----:B------:R-:W-:-:S03]  /*1120*/  IMAD.SHL.U32 R4, R4, 0x8, RZ ;  /* 0x0000000804047824 */ /* 0x000fc600078e00ff */
[C---:B------:R-:W-:Y:S01]  /*1130*/  SHF.L.U64.HI R9, R7.reuse, 0x1, R6 ;  /* 0x0000000107097819 */ /* 0x040fe20000010206 */
[----:B------:R-:W-:Y:S01]  /*1140*/  IMAD.SHL.U32 R7, R7, 0x2, RZ ;  /* 0x0000000207077824 */ /* 0x000fe200078e00ff */
[----:B------:R-:W-:Y:S01]  /*1150*/  LOP3.LUT R4, R4, 0x18, RZ, 0xc0, !PT ;  /* 0x0000001804047812 */ /* 0x000fe200078ec0ff */
[----:B------:R-:W-:-:S03]  /*1160*/  IMAD.SHL.U32 R6, R3, 0x2, RZ ;  /* 0x0000000203067824 */ /* 0x000fc600078e00ff */
[----:B------:R0:W1:Y:S02]  /*1170*/  LDC.64 R32, c[0x3][R4+0x28] ;  /* 0x00c00a0004207b82 */ /* 0x0000640000000a00 */
[----:B------:R-:W-:Y:S02]  /*1180*/  LOP3.LUT R7, R7, R6, R34, 0xe0, !PT ;  /* 0x0000000607077212 */ /* 0x000fe400078ee022 */
[----:B------:R-:W-:Y:S02]  /*1190*/  SHF.L.U64.HI R6, R3, 0x1, R0 ;  /* 0x0000000103067819 */ /* 0x000fe40000010200 */
[----:B------:R-:W-:Y:S02]  /*11a0*/  LOP3.LUT R26, R7, R2, RZ, 0xc0, !PT ;  /* 0x00000002071a7212 */ /* 0x000fe400078ec0ff */
[----:B------:R-:W-:Y:S02]  /*11b0*/  LOP3.LUT R6, R9, R6, R35, 0xe0, !PT ;  /* 0x0000000609067212 */ /* 0x000fe400078ee023 */
[----:B------:R-:W-:-:S02]  /*11c0*/  LOP3.LUT R7, R3, R26, RZ, 0xc0, !PT ;  /* 0x0000001a03077212 */ /* 0x000fc400078ec0ff */
[----:B------:R-:W-:Y:S02]  /*11d0*/  LOP3.LUT R27, R6, R5, RZ, 0xc0, !PT ;  /* 0x00000005061b7212 */ /* 0x000fe400078ec0ff */
[C---:B------:R-:W-:Y:S01]  /*11e0*/  SHF.L.U64.HI R5, R29.reuse, 0x1, R28 ;  /* 0x000000011d057819 */ /* 0x040fe2000001021c */
[----:B------:R-:W-:Y:S01]  /*11f0*/  IMAD.SHL.U32 R28, R29, 0x2, RZ ;  /* 0x000000021d1c7824 */ /* 0x000fe200078e00ff */
[----:B------:R-:W-:Y:S02]  /*1200*/  LOP3.LUT R2, R0, R27, RZ, 0xc0, !PT ;  /* 0x0000001b00027212 */ /* 0x000fe400078ec0ff */
[----:B0-----:R-:W-:Y:S02]  /*1210*/  SHF.L.U64.HI R4, R19, 0x1, R20 ;  /* 0x0000000113047819 */ /* 0x001fe40000010214 */
[C---:B------:R-:W-:Y:S01]  /*1220*/  SHF.L.U64.HI R29, R7.reuse, 0x1, R2 ;  /* 0x00000001071d7819 */ /* 0x040fe20000010202 */
[----:B------:R-:W-:-:S03]  /*1230*/  IMAD.SHL.U32 R7, R7, 0x2, RZ ;  /* 0x0000000207077824 */ /* 0x000fc600078e00ff */
[----:B------:R-:W-:Y:S01]  /*1240*/  LOP3.LUT R29, R29, R5, R35, 0xe0, !PT ;  /* 0x000000051d1d7212 */ /* 0x000fe200078ee023 */
[----:B------:R-:W-:Y:S01]  /*1250*/  IMAD.SHL.U32 R5, R25, 0x2, RZ ;  /* 0x0000000219057824 */ /* 0x000fe200078e00ff */
[----:B------:R-:W-:Y:S02]  /*1260*/  LOP3.LUT R28, R7, R28, R34, 0xe0, !PT ;  /* 0x0000001c071c7212 */ /* 0x000fe400078ee022 */
[----:B------:R-:W-:Y:S02]  /*1270*/  LOP3.LUT R29, R29, R0, RZ, 0xc0, !PT ;  /* 0x000000001d1d7212 */ /* 0x000fe400078ec0ff */
[----:B------:R-:W-:Y:S02]  /*1280*/  LOP3.LUT R28, R28, R3, RZ, 0xc0, !PT ;  /* 0x000000031c1c7212 */ /* 0x000fe400078ec0ff */
[----:B-1----:R-:W-:Y:S02]  /*1290*/  LOP3.LUT R10, R5, R32, RZ, 0xfc, !PT ;  /* 0x00000020050a7212 */ /* 0x002fe400078efcff */
[----:B------:R-:W-:-:S02]  /*12a0*/  LOP3.LUT R13, R13, R33, RZ, 0xfc, !PT ;  /* 0x000000210d0d7212 */ /* 0x000fc400078efcff */
        /* <DEDUP_REMOVED lines=42> */
[----:B------:R-:W-:-:S05]  /*1550*/  IMAD.SHL.U32 R19, R3, 0x2, RZ ;  /* 0x0000000203137824 */ /* 0x000fca00078e00ff */
[----:B------:R-:W-:Y:S02]  /*1560*/  LOP3.LUT R14, R19, R14, R32, 0xe0, !PT ;  /* 0x0000000e130e7212 */ /* 0x000fe400078ee020 */
[----:B------:R-:W-:Y:S02]  /*1570*/  SHF.L.U64.HI R19, R3, 0x1, R16 ;  /* 0x0000000103137819 */ /* 0x000fe40000010210 */
[----:B------:R-:W-:Y:S02]  /*1580*/  SHF.L.U64.HI R3, R26, 0x1, R27 ;  /* 0x000000011a037819 */ /* 0x000fe4000001021b */
[C---:B------:R-:W-:Y:S01]  /*1590*/  SHF.L.U64.HI R16, R28.reuse, 0x1, R29 ;  /* 0x000000011c107819 */ /* 0x040fe2000001021d */
[----:B------:R-:W-:Y:S01]  /*15a0*/  IMAD.SHL.U32 R28, R28, 0x2, RZ ;  /* 0x000000021c1c7824 */ /* 0x000fe200078e00ff */
[----:B------:R-:W-:Y:S02]  /*15b0*/  LOP3.LUT R19, R19, R3, R33, 0xe0, !PT ;  /* 0x0000000313137212 */ /* 0x000fe400078ee021 */
[----:B------:R-:W-:-:S02]  /*15c0*/  LOP3.LUT R3, R14, R17, RZ, 0xc0, !PT ;  /* 0x000000110e037212 */ /* 0x000fc400078ec0ff */
        /* <DEDUP_REMOVED lines=8> */
[----:B------:R-:W-:Y:S01]  /*1650*/  LOP3.LUT R28, R28, R27, RZ, 0xc0, !PT ;  /* 0x0000001b1c1c7212 */ /* 0x000fe200078ec0ff */
[----:B------:R-:W-:Y:S06]  /*1660*/  BRA.U UP0, `(.L_x_270) ;  /* 0xfffffff500cc7547 */ /* 0x000fec000b83ffff */
[----:B------:R-:W-:-:S05]  /*1670*/  UMOV UR5, UR10 ;  /* 0x0000000a00057c82 */ /* 0x000fca0008000000 */
.L_x_269:
        /* <DEDUP_REMOVED lines=9> */
[C---:B------:R-:W-:Y:S01]  /*1710*/  SHF.L.U64.HI R28, R29.reuse, 0x1, R28 ;  /* 0x000000011d1c7819 */ /* 0x040fe2000001021c */
[----:B------:R-:W-:Y:S02]  /*1720*/  IMAD.SHL.U32 R29, R29, 0x2, RZ ;  /* 0x000000021d1d7824 */ /* 0x000fe400078e00ff */
        /* <DEDUP_REMOVED lines=11> */
[----:B------:R-:W-:-:S04]  /*17e0*/  LOP3.LUT R17, R17, R16, R32, 0xe0, !PT ;  /* 0x0000001011117212 */ /* 0x000fc800078ee020 */
[----:B------:R-:W-:Y:S02]  /*17f0*/  LOP3.LUT R16, R17, R10, RZ, 0xc0, !PT ;  /* 0x0000000a11107212 */ /* 0x000fe400078ec0ff */
[----:B------:R-:W-:Y:S02]  /*1800*/  LOP3.LUT R17, R18, R13, RZ, 0xc0, !PT ;  /* 0x0000000d12117212 */ /* 0x000fe400078ec0ff */
[----:B------:R-:W-:Y:S02]  /*1810*/  LOP3.LUT R13, R11, R16, RZ, 0xc0, !PT ;  /* 0x000000100b0d7212 */ /* 0x000fe400078ec0ff */
[----:B------:R-:W-:Y:S02]  /*1820*/  LOP3.LUT R10, R8, R17, RZ, 0xc0, !PT ;  /* 0x00000011080a7212 */ /* 0x000fe400078ec0ff */
[----:B------:R-:W-:Y:S02]  /*1830*/  SHF.L.U64.HI R18, R6, 0x1, R9 ;  /* 0x0000000106127819 */ /* 0x000fe40000010209 */
[C---:B------:R-:W-:Y:S01]  /*1840*/  SHF.L.U64.HI R19, R13.reuse, 0x1, R10 ;  /* 0x000000010d137819 */ /* 0x040fe2000001020a */
[----:B------:R-:W-:-:S02]  /*1850*/  IMAD.SHL.U32 R13, R13, 0x2, RZ ;  /* 0x000000020d0d7824 */ /* 0x000fc400078e00ff */
        /* <DEDUP_REMOVED lines=9> */
[----:B------:R-:W-:Y:S02]  /*18f0*/  IMAD.SHL.U32 R11, R11, 0x2, RZ ;  /* 0x000000020b0b7824 */ /* 0x000fe400078e00ff */
[----:B------:R-:W-:-:S05]  /*1900*/  IMAD.SHL.U32 R8, R7, 0x2, RZ ;  /* 0x0000000207087824 */ /* 0x000fca00078e00ff */
[----:B------:R-:W-:Y:S02]  /*1910*/  LOP3.LUT R11, R11, R8, R32, 0xe0, !PT ;  /* 0x000000080b0b7212 */ /* 0x000fe400078ee020 */
[----:B------:R-:W-:Y:S01]  /*1920*/  LOP3.LUT R8, R13, R10, R33, 0xe0, !PT ;  /* 0x0000000a0d087212 */ /* 0x000fe200078ee021 */
[----:B------:R-:W-:Y:S01]  /*1930*/  IMAD.MOV.U32 R10, RZ, RZ, R25 ;  /* 0x000000ffff0a7224 */ /* 0x000fe200078e0019 */
[----:B------:R-:W-:Y:S01]  /*1940*/  LOP3.LUT R20, R11, R6, RZ, 0xc0, !PT ;  /* 0x000000060b147212 */ /* 0x000fe200078ec0ff */
[----:B------:R-:W-:Y:S01]  /*1950*/  IMAD.MOV.U32 R13, RZ, RZ, R14 ;  /* 0x000000ffff0d7224 */ /* 0x000fe200078e000e */
[----:B------:R-:W-:Y:S02]  /*1960*/  LOP3.LUT R21, R8, R9, RZ, 0xc0, !PT ;  /* 0x0000000908157212 */ /* 0x000fe400078ec0ff */
[----:B------:R-:W-:Y:S02]  /*1970*/  LOP3.LUT R9, R7, R20, RZ, 0xc0, !PT ;  /* 0x0000001407097212 */ /* 0x000fe400078ec0ff */
[----:B------:R-:W-:-:S02]  /*1980*/  LOP3.LUT R6, R4, R21, RZ, 0xc0, !PT ;  /* 0x0000001504067212 */ /* 0x000fc400078ec0ff */
[C---:B------:R-:W-:Y:S02]  /*1990*/  SHF.L.U64.HI R8, R2.reuse, 0x1, R5 ;  /* 0x0000000102087819 */ /* 0x040fe40000010205 */
        /* <DEDUP_REMOVED lines=20> */
[----:B------:R-:W-:Y:S01]  /*1ae0*/  LOP3.LUT R27, R4, R5, RZ, 0xc0, !PT ;  /* 0x00000005041b7212 */ /* 0x000fe200078ec0ff */
[----:B------:R-:W-:Y:S01]  /*1af0*/  IMAD.MOV.U32 R4, RZ, RZ, R21 ;  /* 0x000000ffff047224 */ /* 0x000fe200078e0015 */
[----:B------:R-:W-:Y:S02]  /*1b00*/  LOP3.LUT R7, R3, R26, RZ, 0xc0, !PT ;  /* 0x0000001a03077212 */ /* 0x000fe400078ec0ff */
[----:B------:R-:W-:-:S03]  /*1b10*/  LOP3.LUT R2, R0, R27, RZ, 0xc0, !PT ;  /* 0x0000001b00027212 */ /* 0x000fc600078ec0ff */
        /* <DEDUP_REMOVED lines=9> */
[----:B------:R-:W-:Y:S02]  /*1bb0*/  IMAD.MOV.U32 R3, RZ, RZ, R26 ;  /* 0x000000ffff037224 */ /* 0x000fe400078e001a */
[----:B------:R-:W-:-:S07]  /*1bc0*/  IMAD.MOV.U32 R0, RZ, RZ, R27 ;  /* 0x000000ffff007224 */ /* 0x000fce00078e001b */
.L_x_268:
[----:B------:R-:W-:Y:S01]  /*1bd0*/  UISETP.GT.U32.AND UP0, UPT, UR5, 0xf, UPT ;  /* 0x0000000f0500788c */ /* 0x000fe2000bf04070 */
[----:B------:R-:W0:Y:S01]  /*1be0*/  LDCU UR9, c[0x3][0x58] ;  /* 0x00c00b00ff0977ac */ /* 0x000e220008000800 */
[----:B------:R-:W1:Y:S01]  /*1bf0*/  LDCU UR14, c[0x3][0x8] ;  /* 0x00c00100ff0e77ac */ /* 0x000e620008000800 */
[----:B------:R-:W2:Y:S06]  /*1c00*/  LDCU.64 UR10, c[0x3][0x50] ;  /* 0x00c00a00ff0a77ac */ /* 0x000eac0008000a00 */
[----:B------:R-:W-:Y:S05]  /*1c10*/  BRA.U UP0, `(.L_x_271) ;  /* 0x0000000500bc7547 */ /* 0x000fea000b800000 */
.L_x_274:
[----:B------:R-:W-:Y:S01]  /*1c20*/  USHF.L.U32 UR8, UR5, 0x1, URZ ;  /* 0x0000000105087899 */ /* 0x000fe200080006ff */
[C---:B------:R-:W-:Y:S01]  /*1c30*/  IMAD.SHL.U32 R25, R10.reuse, 0x2, RZ ;  /* 0x000000020a197824 */ /* 0x040fe200078e00ff */
[----:B--2---:R-:W-:Y:S01]  /*1c40*/  SHF.L.U64.HI R17, R10, 0x1, R13 ;  /* 0x000000010a117819 */ /* 0x004fe2000001020d */
[----:B------:R-:W-:Y:S01]  /*1c50*/  BSSY.RECONVERGENT B0, `(.L_x_272) ;  /* 0x0000068000007945 */ /* 0x000fe20003800200 */
[----:B------:R-:W-:Y:S02]  /*1c60*/  SHF.L.U64.HI R16, R11, 0x1, R8 ;  /* 0x000000010b107819 */ /* 0x000fe40000010208 */
[----:B-----5:R-:W-:Y:S02]  /*1c70*/  SHF.R.U32.HI R14, RZ, UR8, R22 ;  /* 0x00000008ff0e7c19 */ /* 0x020fe40008011616 */
[C---:B------:R-:W-:Y:S01]  /*1c80*/  SHF.L.U64.HI R28, R29.reuse, 0x1, R28 ;  /* 0x000000011d1c7819 */ /* 0x040fe2000001021c */
[----:B------:R-:W-:Y:S02]  /*1c90*/  IMAD.SHL.U32 R29, R29, 0x2, RZ ;  /* 0x000000021d1d7824 */ /* 0x000fe400078e00ff */
[----:B------:R-:W-:-:S05]  /*1ca0*/  IMAD.SHL.U32 R14, R14, 0x8, RZ ;  /* 0x000000080e0e7824 */ /* 0x000fca00078e00ff */
[----:B------:R-:W-:-:S06]  /*1cb0*/  LOP3.LUT R32, R14, 0x18, RZ, 0xc0, !PT ;  /* 0x000000180e207812 */ /* 0x000fcc00078ec0ff */
[----:B------:R-:W3:Y:S02]  /*1cc0*/  LDC.64 R32, c[0x3][R32+0x28] ;  /* 0x00c00a0020207b82 */ /* 0x000ee40000000a00 */
[----:B---3--:R-:W-:Y:S02]  /*1cd0*/  LOP3.LUT R25, R25, R32, RZ, 0xfc, !PT ;  /* 0x0000002019197212 */ /* 0x008fe400078efcff */
        /* <DEDUP_REMOVED lines=42> */
[----:B------:R-:W-:Y:S01]  /*1f80*/  IMAD.SHL.U32 R6, R3, 0x2, RZ ;  /* 0x0000000203067824 */ /* 0x000fe200078e00ff */
[----:B------:R-:W-:Y:S01]  /*1f90*/  LOP3.LUT R20, R9, R4, RZ, 0xc0, !PT ;  /* 0x0000000409147212 */ /* 0x000fe200078ec0ff */
[----:B------:R-:W-:Y:S01]  /*1fa0*/  IMAD.MOV.U32 R8, RZ, RZ, R17 ;  /* 0x000000ffff087224 */ /* 0x000fe200078e0011 */
        /* <DEDUP_REMOVED lines=32> */
[----:B------:R-:W-:-:S05]  /*21b0*/  VIADD R21, R31, UR4 ;  /* 0x000000041f157c36 */ /* 0x000fca0008000000 */
        /* <DEDUP_REMOVED lines=17> */
.L_x_273:
[----:B01----:R-:W-:Y:S05]  /*22d0*/  BSYNC.RECONVERGENT B0 ;  /* 0x0000000000007941 */ /* 0x003fea0003800200 */
.L_x_272:
[----:B------:R-:W-:-:S04]  /*22e0*/  UIADD3 UR5, UPT, UPT, UR5, 0x1, URZ ;  /* 0x0000000105057890 */ /* 0x000fc8000fffe0ff */
[----:B------:R-:W-:-:S09]  /*22f0*/  UISETP.NE.AND UP0, UPT, UR5, 0x10, UPT ;  /* 0x000000100500788c */ /* 0x000fd2000bf05270 */
[----:B------:R-:W-:Y:S05]  /*2300*/  BRA.U UP0, `(.L_x_274) ;  /* 0xfffffff900447547 */ /* 0x000fea000b83ffff */
.L_x_271:
[----:B------:R-:W3:Y:S01]  /*2310*/  S2UR UR8, SR_CgaCtaId ;  /* 0x00000000000879c3 */ /* 0x000ee20000008800 */
[----:B------:R-:W-:Y:S01]  /*2320*/  UMOV UR5, 0x400 ;  /* 0x0000040000057882 */ /* 0x000fe20000000000 */
[----:B--2---:R-:W-:-:S04]  /*2330*/  UIADD3 UR10, UPT, UPT, UR4, 0x1, URZ ;  /* 0x00000001040a7890 */ /* 0x004fc8000fffe0ff */
[----:B------:R-:W-:Y:S02]  /*2340*/  UISETP.GT.U32.AND UP0, UPT, UR10, 0xff, UPT ;  /* 0x000000ff0a00788c */ /* 0x000fe4000bf04070 */
[----:B---3--:R-:W-:-:S04]  /*2350*/  ULEA UR5, UR8, UR5, 0x18 ;  /* 0x0000000508057291 */ /* 0x008fc8000f8ec0ff */
[----:B------:R-:W-:-:S06]  /*2360*/  ULEA UR5, UR4, UR5, 0x9 ;  /* 0x0000000504057291 */ /* 0x000fcc000f8e48ff */
[----:B------:R-:W-:-:S05]  /*2370*/  LEA R17, R12, UR5, 0x2 ;  /* 0x000000050c117c11 */ /* 0x000fca000f8e10ff */
[----:B-----5:R2:W-:Y:S01]  /*2380*/  STS [R17], R22 ;  /* 0x0000001611007388 */ /* 0x0205e20000000800 */
[----:B------:R-:W-:Y:S06]  /*2390*/  BAR.SYNC.DEFER_BLOCKING 0x0 ;  /* 0x0000000000007b1d */ /* 0x000fec0000010000 */
[----:B------:R-:W-:Y:S05]  /*23a0*/  BRA.U UP0, `(.L_x_275) ;  /* 0x000000bd00e87547 */ /* 0x000fea000b800000 */
[----:B--2---:R-:W2:Y:S01]  /*23b0*/  LDC.64 R16, c[0x3][RZ] ;  /* 0x00c00000ff107b82 */ /* 0x004ea20000000a00 */
[----:B------:R-:W-:Y:S01]  /*23c0*/  IMAD.SHL.U32 R19, R15, 0x8000, RZ ;  /* 0x000080000f137824 */ /* 0x000fe200078e00ff */
[----:B0-----:R-:W0:Y:S01]  /*23d0*/  LDCU.64 UR8, c[0x3][0x50] ;  /* 0x00c00a00ff0877ac */ /* 0x001e220008000a00 */
[----:B------:R-:W-:-:S03]  /*23e0*/  IMAD.U32 R23, RZ, RZ, UR10 ;  /* 0x0000000aff177e24 */ /* 0x000fc6000f8e00ff */
[----:B------:R-:W-:-:S05]  /*23f0*/  LOP3.LUT R14, R19, R12, RZ, 0xfc, !PT ;  /* 0x0000000c130e7212 */ /* 0x000fca00078efcff */
[----:B------:R-:W-:-:S04]  /*2400*/  IMAD R23, R23, 0x80, R14 ;  /* 0x0000008017177824 */ /* 0x000fc800078e020e */
[----:B--2---:R-:W-:-:S05]  /*2410*/  IMAD.WIDE.U32 R22, R23, 0x4, R16 ;  /* 0x0000000417167825 */ /* 0x004fca00078e0010 */
[----:B------:R2:W3:Y:S01]  /*2420*/  LDG.E R16, desc[UR12][R22.64] ;  /* 0x0000000c16107981 */ /* 0x0004e2000c1e1900 */
[----:B------:R-:W-:Y:S01]  /*2430*/  SHF.L.U64.HI R19, R10, 0x1, R13 ;  /* 0x000000010a137819 */ /* 0x000fe2000001020d */
[----:B------:R-:W-:Y:S01]  /*2440*/  BSSY.RECONVERGENT B0, `(.L_x_276) ;  /* 0x000005e000007945 */ /* 0x000fe20003800200 */
[----:B------:R-:W-:Y:S01]  /*2450*/  SHF.L.U64.HI R28, R29, 0x1, R28 ;  /* 0x000000011d1c7819 */ /* 0x000fe2000001021c */
[----:B--2---:R-:W-:Y:S02]  /*2460*/  IMAD.SHL.U32 R22, R11, 0x2, RZ ;  /* 0x000000020b167824 */ /* 0x004fe400078e00ff */
[----:B---3--:R-:W-:-:S05]  /*2470*/  IMAD.SHL.U32 R17, R16, 0x8, RZ ;  /* 0x0000000810117824 */ /* 0x008fca00078e00ff */
[----:B------:R-:W-:Y:S01]  /*2480*/  LOP3.LUT R20, R17, 0x18, RZ, 0xc0, !PT ;  /* 0x0000001811147812 */ /* 0x000fe200078ec0ff */
[----:B------:R-:W-:-:S05]  /*2490*/  IMAD.SHL.U32 R17, R10, 0x2, RZ ;  /* 0x000000020a117824 */ /* 0x000fca00078e00ff */
[----:B------:R-:W2:Y:S02]  /*24a0*/  LDC.64 R20, c[0x3][R20+0x28] ;  /* 0x00c00a0014147b82 */ /* 0x000ea40000000a00 */
[----:B--2---:R-:W-:Y:S02]  /*24b0*/  LOP3.LUT R17, R17, R20, RZ, 0xfc, !PT ;  /* 0x0000001411117212 */ /* 0x004fe400078efcff */
[----:B------:R-:W-:Y:S02]  /*24c0*/  LOP3.LUT R18, R19, R21, RZ, 0xfc, !PT ;  /* 0x0000001513127212 */ /* 0x000fe400078efcff */
[----:B------:R-:W-:Y:S02]  /*24d0*/  LOP3.LUT R19, R10, R17, RZ, 0xc0, !PT ;  /* 0x000000110a137212 */ /* 0x000fe400078ec0ff */
[----:B------:R-:W-:-:S04]  /*24e0*/  LOP3.LUT R24, R13, R18, RZ, 0xc0, !PT ;  /* 0x000000120d187212 */ /* 0x000fc800078ec0ff */
[C---:B------:R-:W-:Y:S01]  /*24f0*/  SHF.L.U64.HI R25, R19.reuse, 0x1, R24 ;  /* 0x0000000113197819 */ /* 0x040fe20000010218 */
[----:B------:R-:W-:Y:S02]  /*2500*/  IMAD.SHL.U32 R19, R19, 0x2, RZ ;  /* 0x0000000213137824 */ /* 0x000fe400078e00ff */
[----:B------:R-:W-:-:S03]  /*2510*/  IMAD.SHL.U32 R24, R29, 0x2, RZ ;  /* 0x000000021d187824 */ /* 0x000fc600078e00ff */
        /* <DEDUP_REMOVED lines=53> */
[----:B0-----:R-:W-:-:S04]  /*2870*/  LOP3.LUT P0, RZ, R24, UR8, RZ, 0xc0, !PT ;  /* 0x0000000818ff7c12 */ /* 0x001fc8000f80c0ff */
[----:B------:R-:W-:-:S13]  /*2880*/  LOP3.LUT P0, RZ, R25, UR9, RZ, 0xc0, P0 ;  /* 0x0000000919ff7c12 */ /* 0x000fda000800c0ff */
[----:B------:R-:W-:Y:S05]  /*2890*/  @P0 BRA `(.L_x_277) ;  /* 0x0000000000600947 */ /* 0x000fea0003800000 */
[----:B------:R-:W0:Y:S01]  /*28a0*/  LDC.64 R22, c[0x4][RZ] ;  /* 0x01000000ff167b82 */ /* 0x000e220000000a00 */
[----:B------:R-:W2:Y:S01]  /*28b0*/  LDCU UR5, c[0x3][0x58] ;  /* 0x00c00b00ff0577ac */ /* 0x000ea20008000800 */
[----:B0-----:R-:W2:Y:S02]  /*28c0*/  LDG.E.STRONG.SYS R0, desc[UR12][R22.64] ;  /* 0x0000000c16007981 */ /* 0x001ea4000c1f5900 */
[----:B--2---:R-:W-:-:S13]  /*28d0*/  ISETP.GE.U32.AND P0, PT, R0, UR5, PT ;  /* 0x0000000500007c0c */ /* 0x004fda000bf06070 */
[----:B------:R-:W-:Y:S05]  /*28e0*/  @P0 BRA `(.L_x_277) ;  /* 0x00000000004c0947 */ /* 0x000fea0003800000 */
[----:B------:R-:W0:Y:S01]  /*28f0*/  LDCU UR5, c[0x3][0x8] ;  /* 0x00c00100ff0577ac */ /* 0x000e220008000800 */
[----:B------:R-:W-:-:S04]  /*2900*/  VIADD R3, R31, UR10 ;  /* 0x0000000a1f037c36 */ /* 0x000fc80008000000 */
[----:B------:R-:W-:-:S05]  /*2910*/  IMAD.SHL.U32 R3, R3, 0x10, RZ ;  /* 0x0000001003037824 */ /* 0x000fca00078e00ff */
[----:B0-----:R-:W-:-:S13]  /*2920*/  ISETP.GT.U32.AND P0, PT, R3, UR5, PT ;  /* 0x0000000503007c0c */ /* 0x001fda000bf04070 */
[----:B------:R-:W-:Y:S05]  /*2930*/  @P0 BRA `(.L_x_277) ;  /* 0x0000000000380947 */ /* 0x000fea0003800000 */
[----:B------:R-:W0:Y:S01]  /*2940*/  S2R R19, SR_LANEID ;  /* 0x0000000000137919 */ /* 0x000e220000000000 */
[----:B------:R-:W-:Y:S01]  /*2950*/  VOTEU.ANY UR5, UPT, PT ;  /* 0x0000000000057886 */ /* 0x000fe200038e0100 */
[----:B------:R-:W2:Y:S01]  /*2960*/  LDC.64 R20, c[0x3][0x60] ;  /* 0x00c01800ff147b82 */ /* 0x000ea20000000a00 */
[----:B------:R-:W0:Y:S08]  /*2970*/  FLO.U32 R0, UR5 ;  /* 0x0000000500007d00 */ /* 0x000e3000080e0000 */
[----:B------:R-:W3:Y:S01]  /*2980*/  POPC R27, UR5 ;  /* 0x00000005001b7d09 */ /* 0x000ee20008000000 */
[----:B0-----:R-:W-:-:S13]  /*2990*/  ISETP.EQ.U32.AND P0, PT, R0, R19, PT ;  /* 0x000000130000720c */ /* 0x001fda0003f02070 */
[----:B---3--:R-:W3:Y:S01]  /*29a0*/  @P0 ATOMG.E.ADD.STRONG.GPU PT, R27, desc[UR12][R22.64], R27 ;  /* 0x8000001b161b09a8 */ /* 0x008ee200081ef10c */
[----:B------:R-:W0:Y:S02]  /*29b0*/  S2R R26, SR_LTMASK ;  /* 0x00000000001a7919 */ /* 0x000e240000003900 */
[----:B0-----:R-:W-:-:S06]  /*29c0*/  LOP3.LUT R26, R26, UR5, RZ, 0xc0, !PT ;  /* 0x000000051a1a7c12 */ /* 0x001fcc000f8ec0ff */
[----:B------:R-:W0:Y:S01]  /*29d0*/  POPC R26, R26 ;  /* 0x0000001a001a7309 */ /* 0x000e220000000000 */
[----:B---3--:R-:W0:Y:S02]  /*29e0*/  SHFL.IDX PT, R19, R27, R0, 0x1f ;  /* 0x00001f001b137589 */ /* 0x008e2400000e0000 */
[----:B0-----:R-:W-:-:S04]  /*29f0*/  IMAD.IADD R19, R19, 0x1, R26 ;  /* 0x0000000113137824 */ /* 0x001fc800078e021a */
[----:B--2---:R-:W-:-:S05]  /*2a00*/  IMAD.WIDE.U32 R20, R19, 0x4, R20 ;  /* 0x0000000413147825 */ /* 0x004fca00078e0014 */
[----:B------:R0:W-:Y:S02]  /*2a10*/  STG.E desc[UR12][R20.64], R3 ;  /* 0x0000000314007986 */ /* 0x0001e4000c10190c */
.L_x_277:
[----:B-1----:R-:W-:Y:S05]  /*2a20*/  BSYNC.RECONVERGENT B0 ;  /* 0x0000000000007941 */ /* 0x002fea0003800200 */
.L_x_276:
[----:B------:R-:W-:Y:S01]  /*2a30*/  IMAD.SHL.U32 R0, R16, 0x2, RZ ;  /* 0x0000000210007824 */ /* 0x000fe200078e00ff */
[C---:B------:R-:W-:Y:S01]  /*2a40*/  SHF.L.U64.HI R19, R17.reuse, 0x1, R18 ;  /* 0x0000000111137819 */ /* 0x040fe20000010212 */
[----:B0-----:R-:W-:Y:S01]  /*2a50*/  IMAD.SHL.U32 R3, R17, 0x2, RZ ;  /* 0x0000000211037824 */ /* 0x001fe200078e00ff */
        /* <DEDUP_REMOVED lines=93> */
.L_x_279:
[----:B------:R-:W-:Y:S05]  /*3030*/  BSYNC.RECONVERGENT B0 ;  /* 0x0000000000007941 */ /* 0x000fea0003800200 */
.L_x_278:
[----:B0-----:R-:W-:Y:S01]  /*3040*/  SHF.R.U32.HI R7, RZ, 0x1, R16 ;  /* 0x00000001ff077819 */ /* 0x001fe20000011610 */
[C---:B------:R-:W-:Y:S01]  /*3050*/  IMAD.SHL.U32 R17, R0.reuse, 0x2, RZ ;  /* 0x0000000200117824 */ /* 0x040fe200078e00ff */
[----:B------:R-:W-:Y:S02]  /*3060*/  BSSY.RECONVERGENT B0, `(.L_x_280) ;  /* 0x000005d000007945 */ /* 0x000fe40003800200 */
        /* <DEDUP_REMOVED lines=92> */
.L_x_281:
[----:B------:R-:W-:Y:S05]  /*3630*/  BSYNC.RECONVERGENT B0 ;  /* 0x0000000000007941 */ /* 0x000fea0003800200 */
.L_x_280:
        /* <DEDUP_REMOVED lines=95> */
.L_x_283:
[----:B------:R-:W-:Y:S05]  /*3c30*/  BSYNC.RECONVERGENT B0 ;  /* 0x0000000000007941 */ /* 0x000fea0003800200 */
.L_x_282:
        /* <DEDUP_REMOVED lines=95> */
.L_x_285:
[----:B------:R-:W-:Y:S05]  /*4230*/  BSYNC.RECONVERGENT B0 ;  /* 0x0000000000007941 */ /* 0x000fea0003800200 */
.L_x_284:
        /* <DEDUP_REMOVED lines=95> */
.L_x_287:
[----:B------:R-:W-:Y:S05]  /*4830*/  BSYNC.RECONVERGENT B0 ;  /* 0x0000000000007941 */ /* 0x000fea0003800200 */
.L_x_286:
        /* <DEDUP_REMOVED lines=95> */
.L_x_289:
[----:B------:R-:W-:Y:S05]  /*4e30*/  BSYNC.RECONVERGENT B0 ;  /* 0x0000000000007941 */ /* 0x000fea0003800200 */
.L_x_288:
        /* <DEDUP_REMOVED lines=95> */
.L_x_291:
[----:B------:R-:W-:Y:S05]  /*5430*/  BSYNC.RECONVERGENT B0 ;  /* 0x0000000000007941 */ /* 0x000fea0003800200 */
.L_x_290:
        /* <DEDUP_REMOVED lines=95> */
.L_x_293:
[----:B------:R-:W-:Y:S05]  /*5a30*/  BSYNC.RECONVERGENT B0 ;  /* 0x0000000000007941 */ /* 0x000fea0003800200 */
.L_x_292:
        /* <DEDUP_REMOVED lines=95> */
.L_x_295:
[----:B------:R-:W-:Y:S05]  /*6030*/  BSYNC.RECONVERGENT B0 ;  /* 0x0000000000007941 */ /* 0x000fea0003800200 */
.L_x_294:
        /* <DEDUP_REMOVED lines=95> */
.L_x_297:
[----:B------:R-:W-:Y:S05]  /*6630*/  BSYNC.RECONVERGENT B0 ;  /* 0x0000000000007941 */ /* 0x000fea0003800200 */
.L_x_296:
        /* <DEDUP_REMOVED lines=95> */
.L_x_299:
[----:B------:R-:W-:Y:S05]  /*6c30*/  BSYNC.RECONVERGENT B0 ;  /* 0x0000000000007941 */ /* 0x000fea0003800200 */
.L_x_298:
        /* <DEDUP_REMOVED lines=95> */
.L_x_301:
[----:B------:R-:W-:Y:S05]  /*7230*/  BSYNC.RECONVERGENT B0 ;  /* 0x0000000000007941 */ /* 0x000fea0003800200 */
.L_x_300:
        /* <DEDUP_REMOVED lines=95> */
.L_x_303:
[----:B------:R-:W-:Y:S05]  /*7830*/  BSYNC.RECONVERGENT B0 ;  /* 0x0000000000007941 */ /* 0x000fea0003800200 */
.L_x_302:
        /* <DEDUP_REMOVED lines=95> */
.L_x_305:
[----:B------:R-:W-:Y:S05]  /*7e30*/  BSYNC.RECONVERGENT B0 ;  /* 0x0000000000007941 */ /* 0x000fea0003800200 */
.L_x_304:
        /* <DEDUP_REMOVED lines=9> */
[----:B------:R0:W1:Y:S02]  /*7ed0*/  LDC.64 R24, c[0x3][R16] ;  /* 0x00c0000010187b82 */ /* 0x0000640000000a00 */
[----:B0-----:R-:W-:-:S02]  /*7ee0*/  SHF.L.U64.HI R16, R7, 0x1, R4 ;  /* 0x0000000107107819 */ /* 0x001fc40000010204 */
[----:B-1----:R-:W-:Y:S02]  /*7ef0*/  LOP3.LUT R10, R9, R24, RZ, 0xfc, !PT ;  /* 0x00000018090a7212 */ /* 0x002fe400078efcff */
[----:B------:R-:W-:Y:S02]  /*7f00*/  LOP3.LUT R13, R13, R25, RZ, 0xfc, !PT ;  /* 0x000000190d0d7212 */ /* 0x000fe400078efcff */
[----:B------:R-:W-:Y:S02]  /*7f10*/  LOP3.LUT R23, R11, R10, RZ, 0xc0, !PT ;  /* 0x0000000a0b177212 */ /* 0x000fe400078ec0ff */
[----:B------:R-:W-:-:S03]  /*7f20*/  LOP3.LUT R8, R20, R13, RZ, 0xc0, !PT ;  /* 0x0000000d14087212 */ /* 0x000fc600078ec0ff */
[C---:B------:R-:W-:Y:S01]  /*7f30*/  IMAD.SHL.U32 R9, R23.reuse, 0x2, RZ ;  /* 0x0000000217097824 */ /* 0x040fe200078e00ff */
[----:B------:R-:W-:-:S04]  /*7f40*/  SHF.L.U64.HI R23, R23, 0x1, R8 ;  /* 0x0000000117177819 */ /* 0x000fc80000010208 */
[----:B------:R-:W-:Y:S01]  /*7f50*/  LOP3.LUT R8, R9, R26, R24, 0xe0, !PT ;  /* 0x0000001a09087212 */ /* 0x000fe200078ee018 */
[----:B------:R-:W-:Y:S01]  /*7f60*/  IMAD.SHL.U32 R26, R7, 0x2, RZ ;  /* 0x00000002071a7824 */ /* 0x000fe200078e00ff */
[----:B------:R-:W-:Y:S02]  /*7f70*/  SHF.L.U64.HI R9, R6, 0x1, R19 ;  /* 0x0000000106097819 */ /* 0x000fe40000010213 */
[----:B------:R-:W-:Y:S02]  /*7f80*/  LOP3.LUT R11, R8, R11, RZ, 0xc0, !PT ;  /* 0x0000000b080b7212 */ /* 0x000fe400078ec0ff */
[----:B------:R-:W-:Y:S02]  /*7f90*/  LOP3.LUT R9, R23, R9, R25, 0xe0, !PT ;  /* 0x0000000917097212 */ /* 0x000fe400078ee019 */
[----:B------:R-:W-:Y:S02]  /*7fa0*/  LOP3.LUT R23, R6, R11, RZ, 0xc0, !PT ;  /* 0x0000000b06177212 */ /* 0x000fe400078ec0ff */
[----:B------:R-:W-:-:S03]  /*7fb0*/  LOP3.LUT R8, R9, R20, RZ, 0xc0, !PT ;  /* 0x0000001409087212 */ /* 0x000fc600078ec0ff */
[----:B------:R-:W-:Y:S01]  /*7fc0*/  IMAD.SHL.U32 R9, R23, 0x2, RZ ;  /* 0x0000000217097824 */ /* 0x000fe200078e00ff */
[----:B------:R-:W-:-:S04]  /*7fd0*/  LOP3.LUT R20, R19, R8, RZ, 0xc0, !PT ;  /* 0x0000000813147212 */ /* 0x000fc800078ec0ff */
[----:B------:R-:W-:Y:S02]  /*7fe0*/  LOP3.LUT R9, R9, R26, R24, 0xe0, !PT ;  /* 0x0000001a09097212 */ /* 0x000fe400078ee018 */
[----:B------:R-:W-:Y:S01]  /*7ff0*/  SHF.L.U64.HI R23, R23, 0x1, R20 ;  /* 0x0000000117177819 */ /* 0x000fe20000010214 */
[----:B------:R-:W-:Y:S01]  /*8000*/  IMAD.SHL.U32 R20, R2, 0x2, RZ ;  /* 0x0000000202147824 */ /* 0x000fe200078e00ff */
[----:B------:R-:W-:Y:S02]  /*8010*/  LOP3.LUT R6, R9, R6, RZ, 0xc0, !PT ;  /* 0x0000000609067212 */ /* 0x000fe400078ec0ff */
[----:B------:R-:W-:Y:S02]  /*8020*/  LOP3.LUT R16, R23, R16, R25, 0xe0, !PT ;  /* 0x0000001017107212 */ /* 0x000fe400078ee019 */
[----:B------:R-:W-:Y:S02]  /*8030*/  LOP3.LUT R23, R7, R6, RZ, 0xc0, !PT ;  /* 0x0000000607177212 */ /* 0x000fe400078ec0ff */
[----:B------:R-:W-:-:S03]  /*8040*/  LOP3.LUT R9, R16, R19, RZ, 0xc0, !PT ;  /* 0x0000001310097212 */ /* 0x000fc600078ec0ff */
[----:B------:R-:W-:Y:S01]  /*8050*/  IMAD.SHL.U32 R19, R23, 0x2, RZ ;  /* 0x0000000217137824 */ /* 0x000fe200078e00ff */
[----:B------:R-:W-:-:S04]  /*8060*/  LOP3.LUT R16, R4, R9, RZ, 0xc0, !PT ;  /* 0x0000000904107212 */ /* 0x000fc800078ec0ff */
[----:B------:R-:W-:Y:S02]  /*8070*/  SHF.L.U64.HI R23, R23, 0x1, R16 ;  /* 0x0000000117177819 */ /* 0x000fe40000010210 */
[----:B------:R-:W-:Y:S01]  /*8080*/  LOP3.LUT R16, R19, R20, R24, 0xe0, !PT ;  /* 0x0000001413107212 */ /* 0x000fe200078ee018 */
[----:B------:R-:W-:Y:S01]  /*8090*/  IMAD.SHL.U32 R20, R3, 0x2, RZ ;  /* 0x0000000203147824 */ /* 0x000fe200078e00ff */
[----:B------:R-:W-:Y:S02]  /*80a0*/  SHF.L.U64.HI R19, R2, 0x1, R5 ;  /* 0x0000000102137819 */ /* 0x000fe40000010205 */
[----:B------:R-:W-:Y:S02]  /*80b0*/  LOP3.LUT R7, R16, R7, RZ, 0xc0, !PT ;  /* 0x0000000710077212 */ /* 0x000fe400078ec0ff */
[----:B------:R-:W-:Y:S02]  /*80c0*/  LOP3.LUT R19, R23, R19, R25, 0xe0, !PT ;  /* 0x0000001317137212 */ /* 0x000fe400078ee019 */
[----:B------:R-:W-:-:S02]  /*80d0*/  LOP3.LUT R23, R2, R7, RZ, 0xc0, !PT ;  /* 0x0000000702177212 */ /* 0x000fc400078ec0ff */
        /* <DEDUP_REMOVED lines=54> */
.L_x_307:
[----:B------:R-:W-:Y:S05]  /*8440*/  BSYNC.RECONVERGENT B0 ;  /* 0x0000000000007941 */ /* 0x000fea0003800200 */
.L_x_306:
[----:B------:R-:W-:-:S04]  /*8450*/  UIADD3 UR4, UPT, UPT, UR4, 0x2, URZ ;  /* 0x0000000204047890 */ /* 0x000fc8000fffe0ff */
[----:B------:R-:W-:-:S09]  /*8460*/  UISETP.NE.AND UP0, UPT, UR4, 0x100, UPT ;  /* 0x000001000400788c */ /* 0x000fd2000bf05270 */
[----:B------:R-:W-:Y:S05]  /*8470*/  BRA.U !UP0, `(.L_x_275) ;  /* 0x0000005d08b47547 */ /* 0x000fea000b800000 */
[----:B------:R-:W1:Y:S01]  /*8480*/  LDCU UR10, c[0x3][0x58] ;  /* 0x00c00b00ff0a77ac */ /* 0x000e620008000800 */
[----:B------:R-:W2:Y:S01]  /*8490*/  LDCU UR11, c[0x3][0x8] ;  /* 0x00c00100ff0b77ac */ /* 0x000ea20008000800 */
[----:B------:R-:W3:Y:S02]  /*84a0*/  LDCU.64 UR8, c[0x3][0x50] ;  /* 0x00c00a00ff0877ac */ /* 0x000ee40008000a00 */
.L_x_340:
[----:B0-----:R-:W0:Y:S01]  /*84b0*/  LDC.64 R16, c[0x3][RZ] ;  /* 0x00c00000ff107b82 */ /* 0x001e220000000a00 */
[----:B------:R-:W-:-:S04]  /*84c0*/  IMAD.U32 R23, RZ, RZ, UR4 ;  /* 0x00000004ff177e24 */ /* 0x000fc8000f8e00ff */
[----:B------:R-:W-:-:S04]  /*84d0*/  IMAD R23, R23, 0x80, R14 ;  /* 0x0000008017177824 */ /* 0x000fc800078e020e */
[----:B0-----:R-:W-:-:S05]  /*84e0*/  IMAD.WIDE.U32 R22, R23, 0x4, R16 ;  /* 0x0000000417167825 */ /* 0x001fca00078e0010 */
[----:B------:R0:W4:Y:S01]  /*84f0*/  LDG.E R18, desc[UR12][R22.64] ;  /* 0x0000000c16127981 */ /* 0x000122000c1e1900 */
[C---:B------:R-:W-:Y:S01]  /*8500*/  IMAD.SHL.U32 R19, R10.reuse, 0x2, RZ ;  /* 0x000000020a137824 */ /* 0x040fe200078e00ff */
[----:B------:R-:W-:Y:S01]  /*8510*/  SHF.L.U64.HI R21, R10, 0x1, R13 ;  /* 0x000000010a157819 */ /* 0x000fe2000001020d */
[----:B------:R-:W-:Y:S01]  /*8520*/  BSSY.RECONVERGENT B0, `(.L_x_308) ;  /* 0x000005b000007945 */ /* 0x000fe20003800200 */
[C---:B------:R-:W-:Y:S01]  /*8530*/  SHF.L.U64.HI R28, R29.reuse, 0x1, R28 ;  /* 0x000000011d1c7819 */ /* 0x040fe2000001021c */
[----:B------:R-:W-:Y:S02]  /*8540*/  IMAD.SHL.U32 R29, R29, 0x2, RZ ;  /* 0x000000021d1d7824 */ /* 0x000fe400078e00ff */
[----:B0-----:R-:W-:Y:S02]  /*8550*/  IMAD.SHL.U32 R22, R11, 0x2, RZ ;  /* 0x000000020b167824 */ /* 0x001fe400078e00ff */
        /* <DEDUP_REMOVED lines=87> */
.L_x_309:
[----:B-12---:R-:W-:Y:S05]  /*8ad0*/  BSYNC.RECONVERGENT B0 ;  /* 0x0000000000007941 */ /* 0x006fea0003800200 */
.L_x_308:
[----:B------:R-:W-:Y:S01]  /*8ae0*/  IMAD.SHL.U32 R0, R18, 0x2, RZ ;  /* 0x0000000212007824 */ /* 0x000fe200078e00ff */
[C---:B------:R-:W-:Y:S01]  /*8af0*/  SHF.L.U64.HI R23, R19.reuse, 0x1, R20 ;  /* 0x0000000113177819 */ /* 0x040fe20000010214 */
[----:B0-----:R-:W-:Y:S01]  /*8b00*/  IMAD.SHL.U32 R17, R19, 0x2, RZ ;  /* 0x0000000213117824 */ /* 0x001fe200078e00ff */
[----:B------:R-:W-:Y:S02]  /*8b10*/  BSSY.RECONVERGENT B0, `(.L_x_310) ;  /* 0x000005b000007945 */ /* 0x000fe40003800200 */
        /* <DEDUP_REMOVED lines=90> */
.L_x_311:
[----:B------:R-:W-:Y:S05]  /*90c0*/  BSYNC.RECONVERGENT B0 ;  /* 0x0000000000007941 */ /* 0x000fea0003800200 */
.L_x_310:
        /* <DEDUP_REMOVED lines=93> */
.L_x_313:
[----:B------:R-:W-:Y:S05]  /*96a0*/  BSYNC.RECONVERGENT B0 ;  /* 0x0000000000007941 */ /* 0x000fea0003800200 */
.L_x_312:
        /* <DEDUP_REMOVED lines=93> */
.L_x_315:
[----:B------:R-:W-:Y:S05]  /*9c80*/  BSYNC.RECONVERGENT B0 ;  /* 0x0000000000007941 */ /* 0x000fea0003800200 */
.L_x_314:
        /* <DEDUP_REMOVED lines=93> */
.L_x_317:
[----:B------:R-:W-:Y:S05]  /*a260*/  BSYNC.RECONVERGENT B0 ;  /* 0x0000000000007941 */ /* 0x000fea0003800200 */
.L_x_316:
        /* <DEDUP_REMOVED lines=93> */
.L_x_319:
[----:B------:R-:W-:Y:S05]  /*a840*/  BSYNC.RECONVERGENT B0 ;  /* 0x0000000000007941 */ /* 0x000fea0003800200 */
.L_x_318:
        /* <DEDUP_REMOVED lines=93> */
.L_x_321:
[----:B------:R-:W-:Y:S05]  /*ae20*/  BSYNC.RECONVERGENT B0 ;  /* 0x0000000000007941 */ /* 0x000fea0003800200 */
.L_x_320:
        /* <DEDUP_REMOVED lines=93> */
.L_x_323:
[----:B------:R-:W-:Y:S05]  /*b400*/  BSYNC.RECONVERGENT B0 ;  /* 0x0000000000007941 */ /* 0x000fea0003800200 */
.L_x_322:
        /* <DEDUP_REMOVED lines=93> */
.L_x_325:
[----:B------:R-:W-:Y:S05]  /*b9e0*/  BSYNC.RECONVERGENT B0 ;  /* 0x0000000000007941 */ /* 0x000fea0003800200 */
.L_x_324:
        /* <DEDUP_REMOVED lines=93> */
.L_x_327:
[----:B------:R-:W-:Y:S05]  /*bfc0*/  BSYNC.RECONVERGENT B0 ;  /* 0x0000000000007941 */ /* 0x000fea0003800200 */
.L_x_326:
        /* <DEDUP_REMOVED lines=93> */
.L_x_329:
[----:B------:R-:W-:Y:S05]  /*c5a0*/  BSYNC.RECONVERGENT B0 ;  /* 0x0000000000007941 */ /* 0x000fea0003800200 */
.L_x_328:
        /* <DEDUP_REMOVED lines=93> */
.L_x_331:
[----:B------:R-:W-:Y:S05]  /*cb80*/  BSYNC.RECONVERGENT B0 ;  /* 0x0000000000007941 */ /* 0x000fea0003800200 */
.L_x_330:
        /* <DEDUP_REMOVED lines=93> */
.L_x_333:
[----:B------:R-:W-:Y:S05]  /*d160*/  BSYNC.RECONVERGENT B0 ;  /* 0x0000000000007941 */ /* 0x000fea0003800200 */
.L_x_332:
        /* <DEDUP_REMOVED lines=93> */
.L_x_335:
[----:B------:R-:W-:Y:S05]  /*d740*/  BSYNC.RECONVERGENT B0 ;  /* 0x0000000000007941 */ /* 0x000fea0003800200 */
.L_x_334:
        /* <DEDUP_REMOVED lines=93> */
.L_x_337:
[----:B------:R-:W-:Y:S05]  /*dd20*/  BSYNC.RECONVERGENT B0 ;  /* 0x0000000000007941 */ /* 0x000fea0003800200 */
.L_x_336:
[----:B------:R-:W-:Y:S01]  /*dd30*/  SHF.R.U32.HI R18, RZ, 0x1e, R18 ;  /* 0x0000001eff127819 */ /* 0x000fe20000011612 */
[----:B------:R-:W-:Y:S01]  /*dd40*/  UMOV UR5, 0x28 ;  /* 0x0000002800057882 */ /* 0x000fe20000000000 */
[C---:B0-----:R-:W-:Y:S01]  /*dd50*/  IMAD.SHL.U32 R5, R11.reuse, 0x2, RZ ;  /* 0x000000020b057824 */ /* 0x041fe200078e00ff */
[----:B------:R-:W-:Y:S01]  /*dd60*/  SHF.L.U64.HI R13, R11, 0x1, R8 ;  /* 0x000000010b0d7819 */ /* 0x000fe20000010208 */
[----:B------:R-:W-:Y:S01]  /*dd70*/  IMAD.SHL.U32 R4, R6, 0x2, RZ ;  /* 0x0000000206047824 */ /* 0x000fe200078e00ff */
[----:B------:R-:W-:Y:S01]  /*dd80*/  LEA R18, R18, UR5, 0x3 ;  /* 0x0000000512127c11 */ /* 0x000fe2000f8e18ff */
[----:B------:R-:W-:Y:S01]  /*dd90*/  BSSY.RECONVERGENT B0, `(.L_x_338) ;  /* 0x0000058000007945 */ /* 0x000fe20003800200 */
[----:B------:R-:W-:Y:S02]  /*dda0*/  SHF.L.U64.HI R20, R17, 0x1, R20 ;  /* 0x0000000111147819 */ /* 0x000fe40000010214 */
[----:B------:R0:W1:Y:S02]  /*ddb0*/  LDC.64 R26, c[0x3][R18] ;  /* 0x00c00000121a7b82 */ /* 0x0000640000000a00 */
[----:B0-----:R-:W-:Y:S01]  /*ddc0*/  IMAD.SHL.U32 R18, R3, 0x2, RZ ;  /* 0x0000000203127824 */ /* 0x001fe200078e00ff */
[----:B-1----:R-:W-:-:S02]  /*ddd0*/  LOP3.LUT R10, R5, R26, RZ, 0xfc, !PT ;  /* 0x0000001a050a7212 */ /* 0x002fc400078efcff */
        /* <DEDUP_REMOVED lines=83> */
.L_x_339:
[----:B------:R-:W-:Y:S05]  /*e310*/  BSYNC.RECONVERGENT B0 ;  /* 0x0000000000007941 */ /* 0x000fea0003800200 */
.L_x_338:
[----:B------:R-:W-:-:S04]  /*e320*/  UIADD3 UR4, UPT, UPT, UR4, 0x1, URZ ;  /* 0x0000000104047890 */ /* 0x000fc8000fffe0ff */
[----:B------:R-:W-:-:S09]  /*e330*/  UISETP.NE.AND UP0, UPT, UR4, 0x100, UPT ;  /* 0x000001000400788c */ /* 0x000fd2000bf05270 */
[----:B------:R-:W-:Y:S05]  /*e340*/  BRA.U UP0, `(.L_x_340) ;  /* 0xffffffa100587547 */ /* 0x000fea000b83ffff */
.L_x_275:
[----:B------:R-:W3:Y:S01]  /*e350*/  LDCU UR5, c[0x3][0x10] ;  /* 0x00c00200ff0577ac */ /* 0x000ee20008000800 */
[----:B------:R-:W-:Y:S01]  /*e360*/  UMOV UR4, URZ ;  /* 0x000000ff00047c82 */ /* 0x000fe20008000000 */
[----:B---3--:R-:W-:-:S09]  /*e370*/  UISETP.NE.AND UP0, UPT, UR5, 0x1, UPT ;  /* 0x000000010500788c */ /* 0x008fd2000bf05270 */
[----:B------:R-:W-:Y:S05]  /*e380*/  BRA.U !UP0, `(.L_x_341) ;  /* 0x0000000d086c7547 */ /* 0x000fea000b800000 */
[----:B------:R-:W3:Y:S01]  /*e390*/  LDCU UR4, c[0x0][0x360] ;  /* 0x00006c00ff0477ac */ /* 0x000ee20008000800 */
[----:B------:R-:W-:Y:S01]  /*e3a0*/  IMAD.MOV.U32 R32, RZ, RZ, RZ ;  /* 0x000000ffff207224 */ /* 0x000fe200078e00ff */
[----:B---3--:R-:W-:-:S06]  /*e3b0*/  UIADD3 UR4, UPT, UPT, UR4, -0x1, URZ ;  /* 0xffffffff04047890 */ /* 0x008fcc000fffe0ff */
[----:B------:R-:W-:Y:S01]  /*e3c0*/  ISETP.NE.AND P1, PT, R12, UR4, PT ;  /* 0x000000040c007c0c */ /* 0x000fe2000bf25270 */
[----:B------:R-:W-:-:S12]  /*e3d0*/  UIADD3 UR4, UPT, UPT, UR5, -0x1, URZ ;  /* 0xffffffff05047890 */ /* 0x000fd8000fffe0ff */
.L_x_347:
[----:B0-2---:R-:W0:Y:S01]  /*e3e0*/  @!P1 LDC.64 R16, c[0x3][RZ] ;  /* 0x00c00000ff109b82 */ /* 0x005e220000000a00 */
[----:B------:R-:W-:Y:S01]  /*e3f0*/  @!P1 IMAD R19, R15, 0x100, R32 ;  /* 0x000001000f139824 */ /* 0x000fe200078e0220 */
[----:B------:R-:W-:Y:S01]  /*e400*/  @P1 MOV R14, 0x400 ;  /* 0x00000400000e1802 */ /* 0x000fe20000000f00 */
[----:B-1----:R-:W1:Y:S03]  /*e410*/  LDCU UR14, c[0x3][0x58] ;  /* 0x00c00b00ff0e77ac */ /* 0x002e660008000800 */
[----:B------:R-:W-:Y:S01]  /*e420*/  @!P1 LEA R19, R19, 0x8000, 0x7 ;  /* 0x0000800013139811 */ /* 0x000fe200078e38ff */
[----:B------:R-:W2:Y:S01]  /*e430*/  LDCU UR15, c[0x3][0x8] ;  /* 0x00c00100ff0f77ac */ /* 0x000ea20008000800 */
[----:B------:R-:W3:Y:S03]  /*e440*/  LDCU.64 UR10, c[0x3][0x50] ;  /* 0x00c00a00ff0a77ac */ /* 0x000ee60008000a00 */
[----:B0-----:R-:W-:-:S05]  /*e450*/  @!P1 IMAD.WIDE.U32 R16, R19, 0x4, R16 ;  /* 0x0000000413109825 */ /* 0x001fca00078e0010 */
[----:B------:R0:W5:Y:S01]  /*e460*/  @!P1 LDG.E R30, desc[UR12][R16.64] ;  /* 0x0000000c101e9981 */ /* 0x000162000c1e1900 */
[----:B------:R-:W-:Y:S01]  /*e470*/  UMOV UR8, 0x1000 ;  /* 0x0000100000087882 */ /* 0x000fe20000000000 */
[----:B------:R-:W-:Y:S01]  /*e480*/  UMOV UR5, URZ ;  /* 0x000000ff00057c82 */ /* 0x000fe20008000000 */
[----:B------:R-:W4:Y:S02]  /*e490*/  @P1 S2R R19, SR_CgaCtaId ;  /* 0x0000000000131919 */ /* 0x000f240000008800 */
[----:B----4-:R-:W-:-:S05]  /*e4a0*/  @P1 LEA R19, R19, R14, 0x18 ;  /* 0x0000000e13131211 */ /* 0x010fca00078ec0ff */
[----:B------:R-:W-:-:S04]  /*e4b0*/  @P1 IMAD R19, R12, 0x4, R19 ;  /* 0x000000040c131824 */ /* 0x000fc800078e0213 */
[----:B------:R-:W-:Y:S02]  /*e4c0*/  @P1 IMAD R18, R32, 0x200, R19 ;  /* 0x0000020020121824 */ /* 0x000fe400078e0213 */
[----:B------:R-:W-:-:S04]  /*e4d0*/  IMAD R19, R15, 0x80, R12 ;  /* 0x000000800f137824 */ /* 0x000fc800078e020c */
[----:B------:R-:W-:-:S05]  /*e4e0*/  IMAD R19, R19, 0x100, R32 ;  /* 0x0000010013137824 */ /* 0x000fca00078e0220 */
[----:B------:R-:W-:Y:S01]  /*e4f0*/  LEA R14, R19, 0x1000, 0x4 ;  /* 0x00001000130e7811 */ /* 0x000fe200078e20ff */
[----:B-123--:R0:W4:Y:S06]  /*e500*/  @P1 LDS R30, [R18+0x4] ;  /* 0x00000400121e1984 */ /* 0x00e12c0000000800 */
.L_x_346:
[----:B0---45:R-:W-:Y:S01]  /*e510*/  SHF.R.U32.HI R16, RZ, UR5, R30 ;  /* 0x00000005ff107c19 */ /* 0x031fe2000801161e */
        /* <DEDUP_REMOVED lines=58> */
[----:B------:R-:W-:Y:S02]  /*e8c0*/  LOP3.LUT R27, R2, R5, RZ, 0xc0, !PT ;  /* 0x00000005021b7212 */ /* 0x000fe400078ec0ff */
[C---:B------:R-:W-:Y:S01]  /*e8d0*/  SHF.L.U64.HI R5, R29.reuse, 0x1, R28 ;  /* 0x000000011d057819 */ /* 0x040fe2000001021c */
[----:B------:R-:W-:Y:S01]  /*e8e0*/  IMAD.SHL.U32 R28, R29, 0x2, RZ ;  /* 0x000000021d1c7824 */ /* 0x000fe200078e00ff */
        /* <DEDUP_REMOVED lines=29> */
.L_x_343:
[----:B------:R-:W-:Y:S05]  /*eac0*/  BSYNC.RECONVERGENT B0 ;  /* 0x0000000000007941 */ /* 0x000fea0003800200 */
.L_x_342:
        /* <DEDUP_REMOVED lines=96> */
.L_x_345:
[----:B------:R-:W-:Y:S05]  /*f0d0*/  BSYNC.RECONVERGENT B0 ;  /* 0x0000000000007941 */ /* 0x000fea0003800200 */
.L_x_344:
[----:B------:R-:W-:Y:S01]  /*f0e0*/  VIADD R14, R14, 0x2 ;  /* 0x000000020e0e7836 */ /* 0x000fe20000000000 */
[----:B------:R-:W-:Y:S01]  /*f0f0*/  UIADD3 UR5, UPT, UPT, UR5, 0x4, URZ ;  /* 0x0000000405057890 */ /* 0x000fe2000fffe0ff */
[----:B------:R-:W-:Y:S11]  /*f100*/  BRA.U UP0, `(.L_x_346) ;  /* 0xfffffff500007547 */ /* 0x000ff6000b83ffff */
[----:B------:R-:W-:-:S05]  /*f110*/  VIADD R32, R32, 0x1 ;  /* 0x0000000120207836 */ /* 0x000fca0000000000 */
[----:B------:R-:W-:-:S13]  /*f120*/  ISETP.NE.AND P0, PT, R32, UR4, PT ;  /* 0x0000000420007c0c */ /* 0x000fda000bf05270 */
[----:B------:R-:W-:Y:S05]  /*f130*/  @P0 BRA `(.L_x_347) ;  /* 0xfffffff000a80947 */ /* 0x000fea000383ffff */
.L_x_341:
[----:B------:R-:W3:Y:S01]  /*f140*/  LDCU UR5, c[0x0][0x360] ;  /* 0x00006c00ff0577ac */ /* 0x000ee20008000800 */
[----:B------:R-:W-:Y:S01]  /*f150*/  BSSY.RECONVERGENT B0, `(.L_x_348) ;  /* 0x0000010000007945 */ /* 0x000fe20003800200 */
[----:B---3--:R-:W-:-:S06]  /*f160*/  UIADD3 UR5, UPT, UPT, UR5, -0x1, URZ ;  /* 0xffffffff05057890 */ /* 0x008fcc000fffe0ff */
[----:B------:R-:W-:-:S13]  /*f170*/  ISETP.NE.AND P0, PT, R12, UR5, PT ;  /* 0x000000050c007c0c */ /* 0x000fda000bf05270 */
[----:B------:R-:W-:Y:S05]  /*f180*/  @P0 BRA `(.L_x_349) ;  /* 0x0000000000180947 */ /* 0x000fea0003800000 */
[----:B0-2---:R-:W0:Y:S01]  /*f190*/  LDC.64 R16, c[0x3][RZ] ;  /* 0x00c00000ff107b82 */ /* 0x005e220000000a00 */
[----:B------:R-:W-:-:S04]  /*f1a0*/  LEA R19, R15, UR4, 0x8 ;  /* 0x000000040f137c11 */ /* 0x000fc8000f8e40ff */
[----:B------:R-:W-:-:S05]  /*f1b0*/  LEA R19, R19, 0x8000, 0x7 ;  /* 0x0000800013137811 */ /* 0x000fca00078e38ff */
[----:B0-----:R-:W-:-:S05]  /*f1c0*/  IMAD.WIDE.U32 R16, R19, 0x4, R16 ;  /* 0x0000000413107825 */ /* 0x001fca00078e0010 */
[----:B------:R0:W5:Y:S01]  /*f1d0*/  LDG.E R14, desc[UR12][R16.64] ;  /* 0x0000000c100e7981 */ /* 0x000162000c1e1900 */
[----:B------:R-:W-:Y:S05]  /*f1e0*/  BRA `(.L_x_350) ;  /* 0x0000000000187947 */ /* 0x000fea0003800000 */
.L_x_349:
[----:B------:R-:W3:Y:S01]  /*f1f0*/  S2UR UR8, SR_CgaCtaId ;  /* 0x00000000000879c3 */ /* 0x000ee20000008800 */
[----:B------:R-:W-:Y:S02]  /*f200*/  UMOV UR5, 0x400 ;  /* 0x0000040000057882 */ /* 0x000fe40000000000 */
[----:B---3--:R-:W-:-:S04]  /*f210*/  ULEA UR5, UR8, UR5, 0x18 ;  /* 0x0000000508057291 */ /* 0x008fc8000f8ec0ff */
[----:B------:R-:W-:-:S06]  /*f220*/  ULEA UR5, UR4, UR5, 0x9 ;  /* 0x0000000504057291 */ /* 0x000fcc000f8e48ff */
[----:B------:R-:W-:-:S06]  /*f230*/  LEA R14, R12, UR5, 0x2 ;  /* 0x000000050c0e7c11 */ /* 0x000fcc000f8e10ff */
[----:B------:R-:W3:Y:S02]  /*f240*/  LDS R14, [R14+0x4] ;  /* 0x000004000e0e7984 */ /* 0x000ee40000000800 */
.L_x_350:
[----:B01----:R-:W-:Y:S05]  /*f250*/  BSYNC.RECONVERGENT B0 ;  /* 0x0000000000007941 */ /* 0x003fea0003800200 */
.L_x_348:
[----:B------:R-:W-:-:S06]  /*f260*/  UISETP.NE.AND UP0, UPT, UR6, UR7, UPT ;  /* 0x000000070600728c */ /* 0x000fcc000bf05270 */
[----:B------:R-:W-:-:S13]  /*f270*/  PLOP3.LUT P0, PT, PT, PT, UP0, 0x80, 0x8 ;  /* 0x000000000008781c */ /* 0x000fda0003f0f008 */
[----:B------:R-:W-:Y:S05]  /*f280*/  @!P0 EXIT ;  /* 0x000000000000894d */ /* 0x000fea0003800000 */
[----:B------:R-:W-:Y:S01]  /*f290*/  UIADD3 UR5, UPT, UPT, UR6, -UR7, URZ ;  /* 0x8000000706057290 */ /* 0x000fe2000fffe0ff */
[----:B------:R-:W-:-:S03]  /*f2a0*/  IMAD.U32 R16, RZ, RZ, UR4 ;  /* 0x00000004ff107e24 */ /* 0x000fc6000f8e00ff */
[----:B------:R-:W-:Y:S02]  /*f2b0*/  UISETP.LT.U32.AND UP0, UPT, UR5, 0x1, UPT ;  /* 0x000000010500788c */ /* 0x000fe4000bf01070 */
[----:B------:R-:W-:Y:S02]  /*f2c0*/  IADD3 R31, PT, PT, R31, 0x100, R16 ;  /* 0x000001001f1f7810 */ /* 0x000fe40007ffe010 */
[----:B------:R-:W-:Y:S02]  /*f2d0*/  USEL UR9, UR5, 0x1, !UP0 ;  /* 0x0000000105097887 */ /* 0x000fe4000c000000 */
[----:B------:R-:W-:-:S03]  /*f2e0*/  UISETP.GE.U32.AND UP0, UPT, UR5, 0x2, UPT ;  /* 0x000000020500788c */ /* 0x000fc6000bf06070 */
[----:B------:R-:W-:-:S06]  /*f2f0*/  UMOV UR5, URZ ;  /* 0x000000ff00057c82 */ /* 0x000fcc0008000000 */
[----:B------:R-:W-:Y:S05]  /*f300*/  BRA.U !UP0, `(.L_x_351) ;  /* 0x0000000d08247547 */ /* 0x000fea000b800000 */
[----:B------:R-:W-:Y:S01]  /*f310*/  IMAD R26, R15, 0x80, R12 ;  /* 0x000000800f1a7824 */ /* 0x000fe200078e020c */
[----:B------:R-:W-:Y:S01]  /*f320*/  ULOP3.LUT UR5, UR9, 0xfffffffe, URZ, 0xc0, !UPT ;  /* 0xfffffffe09057892 */ /* 0x000fe2000f8ec0ff */
[----:B------:R-:W0:Y:S03]  /*f330*/  LDCU UR14, c[0x3][0x58] ;  /* 0x00c00b00ff0e77ac */ /* 0x000e260008000800 */
[----:B------:R-:W-:Y:S01]  /*f340*/  LEA R26, R26, UR4, 0x8 ;  /* 0x000000041a1a7c11 */ /* 0x000fe2000f8e40ff */
[----:B------:R-:W1:Y:S03]  /*f350*/  LDCU UR15, c[0x3][0x8] ;  /* 0x00c00100ff0f77ac */ /* 0x000e660008000800 */
[----:B------:R-:W-:Y:S01]  /*f360*/  LEA R26, R26, 0x1000, 0x4 ;  /* 0x000010001a1a7811 */ /* 0x000fe200078e20ff */
[----:B------:R-:W4:Y:S01]  /*f370*/  LDCU.64 UR10, c[0x3][0x50] ;  /* 0x00c00a00ff0a77ac */ /* 0x000f220008000a00 */
[----:B------:R-:W-:Y:S01]  /*f380*/  UIADD3 UR7, UPT, UPT, -UR5, URZ, URZ ;  /* 0x000000ff05077290 */ /* 0x000fe2000fffe1ff */
[----:B------:R-:W-:-:S11]  /*f390*/  UMOV UR6, URZ ;  /* 0x000000ff00067c82 */ /* 0x000fd60008000000 */
.L_x_356:
[----:B---3-5:R-:W-:Y:S01]  /*f3a0*/  SHF.R.U32.HI R12, RZ, UR6, R14 ;  /* 0x00000006ff0c7c19 */ /* 0x028fe2000801160e */
[C---:B------:R-:W-:Y:S01]  /*f3b0*/  IMAD.SHL.U32 R25, R10.reuse, 0x2, RZ ;  /* 0x000000020a197824 */ /* 0x040fe200078e00ff */
[----:B0-----:R-:W-:Y:S01]  /*f3c0*/  SHF.L.U64.HI R15, R10, 0x1, R13 ;  /* 0x000000010a0f7819 */ /* 0x001fe2000001020d */
[----:B------:R-:W-:Y:S01]  /*f3d0*/  IMAD.SHL.U32 R16, R11, 0x2, RZ ;  /* 0x000000020b107824 */ /* 0x000fe200078e00ff */
[----:B------:R-:W-:Y:S01]  /*f3e0*/  UIADD3 UR7, UPT, UPT, UR7, 0x2, URZ ;  /* 0x0000000207077890 */ /* 0x000fe2000fffe0ff */
[----:B------:R-:W-:Y:S01]  /*f3f0*/  IMAD.SHL.U32 R12, R12, 0x8, RZ ;  /* 0x000000080c0c7824 */ /* 0x000fe200078e00ff */
[----:B------:R-:W-:Y:S02]  /*f400*/  BSSY.RECONVERGENT B0, `(.L_x_352) ;  /* 0x0000057000007945 */ /* 0x000fe40003800200 */
[----:B------:R-:W-:Y:S02]  /*f410*/  UISETP.NE.AND UP0, UPT, UR7, URZ, UPT ;  /* 0x000000ff0700728c */ /* 0x000fe4000bf05270 */
[----:B------:R-:W-:-:S06]  /*f420*/  LOP3.LUT R32, R12, 0x18, RZ, 0xc0, !PT ;  /* 0x000000180c207812 */ /* 0x000fcc00078ec0ff */
[----:B------:R-:W3:Y:S02]  /*f430*/  LDC.64 R32, c[0x3][R32+0x28] ;  /* 0x00c00a0020207b82 */ /* 0x000ee40000000a00 */
[----:B---3--:R-:W-:Y:S02]  /*f440*/  LOP3.LUT R25, R25, R32, RZ, 0xfc, !PT ;  /* 0x0000002019197212 */ /* 0x008fe400078efcff */
[----:B------:R-:W-:Y:S02]  /*f450*/  LOP3.LUT R24, R15, R33, RZ, 0xfc, !PT ;  /* 0x000000210f187212 */ /* 0x000fe400078efcff */
[----:B------:R-:W-:Y:S02]  /*f460*/  LOP3.LUT R15, R10, R25, RZ, 0xc0, !PT ;  /* 0x000000190a0f7212 */ /* 0x000fe400078ec0ff */
[----:B------:R-:W-:-:S04]  /*f470*/  LOP3.LUT R12, R13, R24, RZ, 0xc0, !PT ;  /* 0x000000180d0c7212 */ /* 0x000fc800078ec0ff */
[C---:B--2---:R-:W-:Y:S01]  /*f480*/  SHF.L.U64.HI R17, R15.reuse, 0x1, R12 ;  /* 0x000000010f117819 */ /* 0x044fe2000001020c */
        /* <DEDUP_REMOVED lines=34> */
[----:B------:R-:W-:Y:S01]  /*f6b0*/  LOP3.LUT R17, R6, R7, RZ, 0xc0, !PT ;  /* 0x0000000706117212 */ /* 0x000fe200078ec0ff */
[----:B------:R-:W-:Y:S01]  /*f6c0*/  IMAD.SHL.U32 R6, R3, 0x2, RZ ;  /* 0x0000000203067824 */ /* 0x000fe200078e00ff */
        /* <DEDUP_REMOVED lines=20> */
[----:B----4-:R-:W-:-:S04]  /*f810*/  LOP3.LUT P0, RZ, R28, UR10, RZ, 0xc0, !PT ;  /* 0x0000000a1cff7c12 */ /* 0x010fc8000f80c0ff */
[----:B------:R-:W-:-:S13]  /*f820*/  LOP3.LUT P0, RZ, R27, UR11, RZ, 0xc0, P0 ;  /* 0x0000000b1bff7c12 */ /* 0x000fda000800c0ff */
[----:B------:R-:W-:Y:S05]  /*f830*/  @P0 BRA `(.L_x_353) ;  /* 0x00000000004c0947 */ /* 0x000fea0003800000 */
[----:B------:R-:W2:Y:S02]  /*f840*/  LDC.64 R4, c[0x4][RZ] ;  /* 0x01000000ff047b82 */ /* 0x000ea40000000a00 */
[----:B--2---:R-:W0:Y:S01]  /*f850*/  LDG.E.STRONG.SYS R0, desc[UR12][R4.64] ;  /* 0x0000000c04007981 */ /* 0x004e22000c1f5900 */
[----:B-1----:R-:W-:-:S04]  /*f860*/  ISETP.GT.U32.AND P0, PT, R26, UR15, PT ;  /* 0x0000000f1a007c0c */ /* 0x002fc8000bf04070 */
[----:B0-----:R-:W-:-:S13]  /*f870*/  ISETP.GE.U32.OR P0, PT, R0, UR14, P0 ;  /* 0x0000000e00007c0c */ /* 0x001fda0008706470 */
        /* <DEDUP_REMOVED lines=15> */
.L_x_353:
[----:B01----:R-:W-:Y:S05]  /*f970*/  BSYNC.RECONVERGENT B0 ;  /* 0x0000000000007941 */ /* 0x003fea0003800200 */
.L_x_352:
[----:B------:R-:W-:Y:S01]  /*f980*/  UIADD3 UR8, UPT, UPT, UR6, 0x2, URZ ;  /* 0x0000000206087890 */ /* 0x000fe2000fffe0ff */
[C---:B--2---:R-:W-:Y:S01]  /*f990*/  IMAD.SHL.U32 R3, R25.reuse, 0x2, RZ ;  /* 0x0000000219037824 */ /* 0x044fe200078e00ff */
[----:B------:R-:W-:Y:S01]  /*f9a0*/  SHF.L.U64.HI R13, R25, 0x1, R24 ;  /* 0x00000001190d7819 */ /* 0x000fe20000010218 */
[C---:B------:R-:W-:Y:S01]  /*f9b0*/  IMAD.SHL.U32 R2, R22.reuse, 0x2, RZ ;  /* 0x0000000216027824 */ /* 0x040fe200078e00ff */
[----:B------:R-:W-:Y:S01]  /*f9c0*/  SHF.L.U64.HI R4, R22, 0x1, R23 ;  /* 0x0000000116047819 */ /* 0x000fe20000010217 */
[----:B------:R-:W-:Y:S01]  /*f9d0*/  BSSY.RECONVERGENT B0, `(.L_x_354) ;  /* 0x0000059000007945 */ /* 0x000fe20003800200 */
[----:B------:R-:W-:-:S05]  /*f9e0*/  SHF.R.U32.HI R0, RZ, UR8, R14 ;  /* 0x00000008ff007c19 */ /* 0x000fca000801160e */
        /* <DEDUP_REMOVED lines=36> */
[C---:B------:R-:W-:Y:S01]  /*fc30*/  SHF.L.U64.HI R20, R12.reuse, 0x1, R15 ;  /* 0x000000010c147819 */ /* 0x040fe2000001020f */
        /* <DEDUP_REMOVED lines=50> */
.L_x_355:
[----:B------:R-:W-:Y:S05]  /*ff60*/  BSYNC.RECONVERGENT B0 ;  /* 0x0000000000007941 */ /* 0x000fea0003800200 */
.L_x_354:
[----:B------:R-:W-:Y:S01]  /*ff70*/  VIADD R26, R26, 0x2 ;  /* 0x000000021a1a7836 */ /* 0x000fe20000000000 */
[----:B------:R-:W-:Y:S01]  /*ff80*/  UIADD3 UR6, UPT, UPT, UR6, 0x4, URZ ;  /* 0x0000000406067890 */ /* 0x000fe2000fffe0ff */
[----:B------:R-:W-:Y:S11]  /*ff90*/  BRA.U UP0, `(.L_x_356) ;  /* 0xfffffff500007547 */ /* 0x000ff6000b83ffff */
.L_x_351:
[----:B------:R-:W-:-:S04]  /*ffa0*/  ULOP3.LUT UR8, UR9, 0x1, URZ, 0xc0, !UPT ;  /* 0x0000000109087892 */ /* 0x000fc8000f8ec0ff */
[----:B------:R-:W-:-:S06]  /*ffb0*/  UISETP.NE.U32.AND UP0, UPT, UR8, 0x1, UPT ;  /* 0x000000010800788c */ /* 0x000fcc000bf05070 */
[----:B------:R-:W-:-:S13]  /*ffc0*/  PLOP3.LUT P0, PT, PT, PT, UP0, 0x80, 0x8 ;  /* 0x000000000008781c */ /* 0x000fda0003f0f008 */
[----:B------:R-:W-:Y:S05]  /*ffd0*/  @P0 EXIT ;  /* 0x000000000000094d */ /* 0x000fea0003800000 */
[----:B------:R-:W-:Y:S01]  /*ffe0*/  USHF.L.U32 UR4, UR5, 0x1, URZ ;  /* 0x0000000105047899 */ /* 0x000fe200080006ff */
[C---:B0-2---:R-:W-:Y:S01]  /*fff0*/  IMAD.SHL.U32 R17, R10.reuse, 0x2, RZ ;  /* 0x000000020a117824 */ /* 0x045fe200078e00ff */
[----:B------:R-:W-:Y:S01]  /*10000*/  SHF.L.U64.HI R12, R10, 0x1, R13 ;  /* 0x000000010a0c7819 */ /* 0x000fe2000001020d */
[C---:B------:R-:W-:Y:S01]  /*10010*/  IMAD.SHL.U32 R16, R11.reuse, 0x2, RZ ;  /* 0x000000020b107824 */ /* 0x040fe200078e00ff */
[----:B------:R-:W-:Y:S01]  /*10020*/  SHF.L.U64.HI R18, R11, 0x1, R8 ;  /* 0x000000010b127819 */ /* 0x000fe20000010208 */
[----:B------:R-:W0:Y:S01]  /*10030*/  LDCU.64 UR6, c[0x3][0x50] ;  /* 0x00c00a00ff0677ac */ /* 0x000e220008000a00 */
[----:B---3-5:R-:W-:Y:S02]  /*10040*/  SHF.R.U32.HI R14, RZ, UR4, R14 ;  /* 0x00000004ff0e7c19 */ /* 0x028fe4000801160e */
[C---:B------:R-:W-:Y:S01]  /*10050*/  SHF.L.U64.HI R28, R29.reuse, 0x1, R28 ;  /* 0x000000011d1c7819 */ /* 0x040fe2000001021c */
[----:B------:R-:W-:Y:S02]  /*10060*/  IMAD.SHL.U32 R29, R29, 0x2, RZ ;  /* 0x000000021d1d7824 */ /* 0x000fe400078e00ff */
[----:B------:R-:W-:-:S05]  /*10070*/  IMAD.SHL.U32 R14, R14, 0x8, RZ ;  /* 0x000000080e0e7824 */ /* 0x000fca00078e00ff */
[----:B------:R-:W-:-:S06]  /*10080*/  LOP3.LUT R14, R14, 0x18, RZ, 0xc0, !PT ;  /* 0x000000180e0e7812 */ /* 0x000fcc00078ec0ff */
[----:B------:R-:W1:Y:S02]  /*10090*/  LDC.64 R14, c[0x3][R14+0x28] ;  /* 0x00c00a000e0e7b82 */ /* 0x000e640000000a00 */
[----:B-1----:R-:W-:Y:S02]  /*100a0*/  LOP3.LUT R17, R10, R17, R14, 0xe0, !PT ;  /* 0x000000110a117212 */ /* 0x002fe400078ee00e */
[----:B------:R-:W-:-:S04]  /*100b0*/  LOP3.LUT R12, R13, R12, R15, 0xe0, !PT ;  /* 0x0000000c0d0c7212 */ /* 0x000fc800078ee00f */
[C---:B------:R-:W-:Y:S01]  /*100c0*/  SHF.L.U64.HI R19, R17.reuse, 0x1, R12 ;  /* 0x0000000111137819 */ /* 0x040fe2000001020c */
[----:B------:R-:W-:-:S05]  /*100d0*/  IMAD.SHL.U32 R17, R17, 0x2, RZ ;  /* 0x0000000211117824 */ /* 0x000fca00078e00ff */
[----:B------:R-:W-:Y:S02]  /*100e0*/  LOP3.LUT R12, R17, R16, R14, 0xe0, !PT ;  /* 0x00000010110c7212 */ /* 0x000fe400078ee00e */
[----:B------:R-:W-:Y:S02]  /*100f0*/  LOP3.LUT R17, R19, R18, R15, 0xe0, !PT ;  /* 0x0000001213117212 */ /* 0x000fe400078ee00f */
[----:B------:R-:W-:Y:S01]  /*10100*/  LOP3.LUT R10, R11, R12, R10, 0x80, !PT ;  /* 0x0000000c0b0a7212 */ /* 0x000fe200078e800a */
[----:B------:R-:W-:Y:S01]  /*10110*/  IMAD.SHL.U32 R12, R6, 0x2, RZ ;  /* 0x00000002060c7824 */ /* 0x000fe200078e00ff */
[----:B------:R-:W-:Y:S02]  /*10120*/  LOP3.LUT R17, R8, R17, R13, 0x80, !PT ;  /* 0x0000001108117212 */ /* 0x000fe400078e800d */
[----:B------:R-:W-:Y:S01]  /*10130*/  SHF.L.U64.HI R16, R6, 0x1, R9 ;  /* 0x0000000106107819 */ /* 0x000fe20000010209 */
[C---:B------:R-:W-:Y:S01]  /*10140*/  IMAD.SHL.U32 R13, R10.reuse, 0x2, RZ ;  /* 0x000000020a0d7824 */ /* 0x040fe200078e00ff */
[----:B------:R-:W-:-:S04]  /*10150*/  SHF.L.U64.HI R17, R10, 0x1, R17 ;  /* 0x000000010a117819 */ /* 0x000fc80000010211 */
[----:B------:R-:W-:Y:S02]  /*10160*/  LOP3.LUT R10, R13, R12, R14, 0xe0, !PT ;  /* 0x0000000c0d0a7212 */ /* 0x000fe400078ee00e */
[----:B------:R-:W-:Y:S02]  /*10170*/  LOP3.LUT R12, R17, R16, R15, 0xe0, !PT ;  /* 0x00000010110c7212 */ /* 0x000fe400078ee00f */
[----:B------:R-:W-:Y:S01]  /*10180*/  LOP3.LUT R11, R6, R10, R11, 0x80, !PT ;  /* 0x0000000a060b7212 */ /* 0x000fe200078e800b */
[----:B------:R-:W-:Y:S01]  /*10190*/  IMAD.SHL.U32 R10, R7, 0x2, RZ ;  /* 0x00000002070a7824 */ /* 0x000fe200078e00ff */
[----:B------:R-:W-:Y:S02]  /*101a0*/  LOP3.LUT R8, R9, R12, R8, 0x80, !PT ;  /* 0x0000000c09087212 */ /* 0x000fe400078e8008 */
[----:B------:R-:W-:Y:S02]  /*101b0*/  SHF.L.U64.HI R12, R7, 0x1, R4 ;  /* 0x00000001070c7819 */ /* 0x000fe40000010204 */
        /* <DEDUP_REMOVED lines=20> */
[----:B------:R-:W-:Y:S02]  /*10300*/  LOP3.LUT R2, R3, R4, R2, 0x80, !PT ;  /* 0x0000000403027212 */ /* 0x000fe400078e8002 */
[----:B------:R-:W-:-:S03]  /*10310*/  LOP3.LUT R7, R0, R7, R5, 0x80, !PT ;  /* 0x0000000700077212 */ /* 0x000fc600078e8005 */
[C---:B------:R-:W-:Y:S01]  /*10320*/  IMAD.SHL.U32 R5, R2.reuse, 0x2, RZ ;  /* 0x0000000202057824 */ /* 0x040fe200078e00ff */
[----:B------:R-:W-:-:S04]  /*10330*/  SHF.L.U64.HI R7, R2, 0x1, R7 ;  /* 0x0000000102077819 */ /* 0x000fc80000010207 */
[----:B------:R-:W-:Y:S02]  /*10340*/  LOP3.LUT R2, R5, R29, R14, 0xe0, !PT ;  /* 0x0000001d05027212 */ /* 0x000fe400078ee00e */
[----:B------:R-:W-:Y:S02]  /*10350*/  LOP3.LUT R15, R7, R28, R15, 0xe0, !PT ;  /* 0x0000001c070f7212 */ /* 0x000fe400078ee00f */
[----:B0-----:R-:W-:Y:S02]  /*10360*/  LOP3.LUT P0, RZ, R2, UR6, R3, 0x80, !PT ;  /* 0x0000000602ff7c12 */ /* 0x001fe4000f808003 */
[----:B------:R-:W-:-:S04]  /*10370*/  LOP3.LUT R0, R15, R0, RZ, 0xc0, !PT ;  /* 0x000000000f007212 */ /* 0x000fc800078ec0ff */
[----:B------:R-:W-:-:S13]  /*10380*/  LOP3.LUT P0, RZ, R0, UR7, RZ, 0xc0, P0 ;  /* 0x0000000700ff7c12 */ /* 0x000fda000800c0ff */
[----:B------:R-:W-:Y:S05]  /*10390*/  @P0 EXIT ;  /* 0x000000000000094d */ /* 0x000fea0003800000 */
[----:B------:R-:W0:Y:S01]  /*103a0*/  LDC.64 R4, c[0x4][RZ] ;  /* 0x01000000ff047b82 */ /* 0x000e220000000a00 */
[----:B------:R-:W1:Y:S01]  /*103b0*/  LDCU UR4, c[0x3][0x58] ;  /* 0x00c00b00ff0477ac */ /* 0x000e620008000800 */
[----:B0-----:R-:W1:Y:S02]  /*103c0*/  LDG.E.STRONG.SYS R0, desc[UR12][R4.64] ;  /* 0x0000000c04007981 */ /* 0x001e64000c1f5900 */
[----:B-1----:R-:W-:-:S13]  /*103d0*/  ISETP.GE.U32.AND P0, PT, R0, UR4, PT ;  /* 0x0000000400007c0c */ /* 0x002fda000bf06070 */
[----:B------:R-:W-:Y:S05]  /*103e0*/  @P0 EXIT ;  /* 0x000000000000094d */ /* 0x000fea0003800000 */
[----:B------:R-:W0:Y:S01]  /*103f0*/  LDCU UR4, c[0x3][0x8] ;  /* 0x00c00100ff0477ac */ /* 0x000e220008000800 */
[----:B------:R-:W-:-:S04]  /*10400*/  LEA R31, R31, UR5, 0x4 ;  /* 0x000000051f1f7c11 */ /* 0x000fc8000f8e20ff */
[----:B0-----:R-:W-:-:S13]  /*10410*/  ISETP.GT.U32.AND P0, PT, R31, UR4, PT ;  /* 0x000000041f007c0c */ /* 0x001fda000bf04070 */
[----:B------:R-:W-:Y:S05]  /*10420*/  @P0 EXIT ;  /* 0x000000000000094d */ /* 0x000fea0003800000 */
        /* <DEDUP_REMOVED lines=13> */
[----:B------:R-:W-:Y:S01]  /*10500*/  STG.E desc[UR12][R2.64], R31 ;  /* 0x0000001f02007986 */ /* 0x000fe2000c10190c */
[----:B------:R-:W-:Y:S05]  /*10510*/  EXIT ;  /* 0x000000000000794d */ /* 0x000fea0003800000 */
.L_x_357:
        /* <DEDUP_REMOVED lines=14> */
.L_x_2049:


//--------------------- .text._Z15agrepKernel64K5v --------------------------
	.section	.text._Z15agrepKernel64K5v,"ax",@progbits
	.align	128
        .global         _Z15agrepKernel64K5v
        .type           _Z15agrepKernel64K5v,@function
        .size           _Z15agrepKernel64K5v,(.L_x_2050 - _Z15agrepKernel64K5v)
        .other          _Z15agrepKernel64K5v,@"STO_CUDA_ENTRY STV_DEFAULT"
_Z15agrepKernel64K5v:
.text._Z15agrepKernel64K5v:
[----:B------:R-:W-:Y:S01]  /*0000*/  LDC R1, c[0x0][0x37c] ;  /* 0x0000df00ff017b82 */ /* 0x000fe20000000800 */
[----:B------:R-:W0:Y:S07]  /*0010*/  S2R R10, SR_TID.X ;  /* 0x00000000000a7919 */ /* 0x000e2e0000002100 */
[----:B------:R-:W1:Y:S01]  /*0020*/  S2UR UR12, SR_CTAID.X ;  /* 0x00000000000c79c3 */ /* 0x000e620000002500 */
[----:B------:R-:W2:Y:S01]  /*0030*/  LDCU UR4, c[0x3][0x10] ;  /* 0x00c00200ff0477ac */ /* 0x000ea20008000800 */
[----:B------:R-:W-:-:S02]  /*0040*/  IMAD.MOV.U32 R12, RZ, RZ, RZ ;  /* 0x000000ffff0c7224 */ /* 0x000fc400078e00ff */
[----:B------:R-:W-:Y:S01]  /*0050*/  IMAD.MOV.U32 R11, RZ, RZ, -0x1 ;  /* 0xffffffffff0b7424 */ /* 0x000fe200078e00ff */
[----:B------:R-:W3:Y:S01]  /*0060*/  LDCU.64 UR10, c[0x0][0x358] ;  /* 0x00006b00ff0a77ac */ /* 0x000ee20008000a00 */
[----:B------:R-:W-:Y:S02]  /*0070*/  IMAD.MOV.U32 R8, RZ, RZ, -0x1 ;  /* 0xffffffffff087424 */ /* 0x000fe400078e00ff */
[----:B------:R-:W-:Y:S02]  /*0080*/  IMAD.MOV.U32 R6, RZ, RZ, -0x2 ;  /* 0xfffffffeff067424 */ /* 0x000fe400078e00ff */
[----:B------:R-:W-:Y:S02]  /*0090*/  IMAD.MOV.U32 R9, RZ, RZ, -0x1 ;  /* 0xffffffffff097424 */ /* 0x000fe400078e00ff */
[----:B------:R-:W-:Y:S02]  /*00a0*/  IMAD.MOV.U32 R7, RZ, RZ, -0x4 ;  /* 0xfffffffcff077424 */ /* 0x000fe400078e00ff */
[----:B------:R-:W-:-:S02]  /*00b0*/  IMAD.MOV.U32 R4, RZ, RZ, -0x1 ;  /* 0xffffffffff047424 */ /* 0x000fc400078e00ff */
[----:B------:R-:W-:Y:S02]  /*00c0*/  IMAD.MOV.U32 R2, RZ, RZ, -0x8 ;  /* 0xfffffff8ff027424 */ /* 0x000fe400078e00ff */
[----:B------:R-:W-:Y:S01]  /*00d0*/  IMAD.MOV.U32 R5, RZ, RZ, -0x1 ;  /* 0xffffffffff057424 */ /* 0x000fe200078e00ff */
[----:B--2---:R-:W-:Y:S01]  /*00e0*/  UISETP.NE.AND UP0, UPT, UR4, 0x1, UPT ;  /* 0x000000010400788c */ /* 0x004fe2000bf05270 */
[----:B------:R-:W-:Y:S02]  /*00f0*/  IMAD.MOV.U32 R3, RZ, RZ, -0x10 ;  /* 0xfffffff0ff037424 */ /* 0x000fe400078e00ff */
[----:B------:R-:W-:Y:S01]  /*0100*/  IMAD.MOV.U32 R0, RZ, RZ, -0x1 ;  /* 0xffffffffff007424 */ /* 0x000fe200078e00ff */
[----:B-1----:R-:W-:Y:S01]  /*0110*/  USHF.L.U32 UR13, UR12, 0xf, URZ ;  /* 0x0000000f0c0d7899 */ /* 0x002fe200080006ff */
[----:B------:R-:W-:Y:S02]  /*0120*/  IMAD.MOV.U32 R20, RZ, RZ, -0x20 ;  /* 0xffffffe0ff147424 */ /* 0x000fe400078e00ff */
[----:B------:R-:W-:-:S03]  /*0130*/  IMAD.MOV.U32 R25, RZ, RZ, -0x1 ;  /* 0xffffffffff197424 */ /* 0x000fc600078e00ff */
[----:B0-----:R-:W-:-:S05]  /*0140*/  LOP3.LUT R21, R10, UR13, RZ, 0xfc, !PT ;  /* 0x0000000d0a157c12 */ /* 0x001fca000f8efcff */
[----:B------:R-:W-:Y:S01]  /*0150*/  IMAD R23, R10, 0xff, R21 ;  /* 0x000000ff0a177824 */ /* 0x000fe200078e0215 */
[----:B---3--:R-:W-:Y:S06]  /*0160*/  BRA.U !UP0, `(.L_x_358) ;  /* 0x0000000908587547 */ /* 0x008fec000b800000 */
        /* <DEDUP_REMOVED lines=14> */
[----:B------:R-:W-:-:S07]  /*0250*/  IMAD.U32 R12, RZ, RZ, UR4 ;  /* 0x00000004ff0c7e24 */ /* 0x000fce000f8e00ff */
.L_x_360:
[----:B------:R-:W0:Y:S01]  /*0260*/  LDC.64 R14, c[0x3][RZ] ;  /* 0x00c00000ff0e7b82 */ /* 0x000e220000000a00 */
[----:B------:R-:W-:-:S04]  /*0270*/  IMAD R13, R24, 0x80, R21 ;  /* 0x00000080180d7824 */ /* 0x000fc800078e0215 */
[----:B0-----:R-:W-:-:S05]  /*0280*/  IMAD.WIDE.U32 R14, R13, 0x4, R14 ;  /* 0x000000040d0e7825 */ /* 0x001fca00078e000e */
[----:B------:R0:W5:Y:S01]  /*0290*/  LDG.E R22, desc[UR10][R14.64] ;  /* 0x0000000a0e167981 */ /* 0x000162000c1e1900 */
[----:B------:R-:W-:-:S05]  /*02a0*/  UMOV UR4, URZ ;  /* 0x000000ff00047c82 */ /* 0x000fca0008000000 */
.L_x_359:
[----:B------:R-:W-:Y:S01]  /*02b0*/  USHF.L.U32 UR5, UR4, 0x1, URZ ;  /* 0x0000000104057899 */ /* 0x000fe200080006ff */
[----:B0-----:R-:W-:Y:S02]  /*02c0*/  SHF.L.U64.HI R15, R11, 0x1, R8 ;  /* 0x000000010b0f7819 */ /* 0x001fe40000010208 */
[----:B------:R-:W-:Y:S02]  /*02d0*/  SHF.L.U64.HI R16, R6, 0x1, R9 ;  /* 0x0000000106107819 */ /* 0x000fe40000010209 */
[C---:B------:R-:W-:Y:S01]  /*02e0*/  SHF.L.U64.HI R25, R20.reuse, 0x1, R25 ;  /* 0x0000000114197819 */ /* 0x040fe20000010219 */
[----:B------:R-:W-:Y:S01]  /*02f0*/  IMAD.SHL.U32 R20, R20, 0x2, RZ ;  /* 0x0000000214147824 */ /* 0x000fe200078e00ff */
        /* <DEDUP_REMOVED lines=37> */
[----:B------:R-:W-:Y:S01]  /*0550*/  IMAD.SHL.U32 R11, R18, 0x2, RZ ;  /* 0x00000002120b7824 */ /* 0x000fe200078e00ff */
        /* <DEDUP_REMOVED lines=10> */
[----:B------:R-:W0:Y:S02]  /*0600*/  LDC.64 R30, c[0x3][R4+0x28] ;  /* 0x00c00a00041e7b82 */ /* 0x000e240000000a00 */
        /* <DEDUP_REMOVED lines=11> */
[----:B------:R-:W-:Y:S02]  /*06c0*/  SHF.L.U64.HI R5, R18, 0x1, R13 ;  /* 0x0000000112057819 */ /* 0x000fe4000001020d */
[----:B------:R-:W-:Y:S02]  /*06d0*/  LOP3.LUT R20, R20, R3, RZ, 0xc0, !PT ;  /* 0x0000000314147212 */ /* 0x000fe400078ec0ff */
[----:B------:R-:W-:Y:S02]  /*06e0*/  LOP3.LUT R25, R25, R0, RZ, 0xc0, !PT ;  /* 0x0000000019197212 */ /* 0x000fe400078ec0ff */
        /* <DEDUP_REMOVED lines=24> */
[----:B------:R-:W-:-:S05]  /*0870*/  IMAD.SHL.U32 R5, R3, 0x2, RZ ;  /* 0x0000000203057824 */ /* 0x000fca00078e00ff */
[----:B------:R-:W-:-:S04]  /*0880*/  LOP3.LUT R5, R5, R2, R30, 0xe0, !PT ;  /* 0x0000000205057212 */ /* 0x000fc800078ee01e */
[----:B------:R-:W-:Y:S02]  /*0890*/  LOP3.LUT R2, R5, R14, RZ, 0xc0, !PT ;  /* 0x0000000e05027212 */ /* 0x000fe400078ec0ff */
[----:B------:R-:W-:-:S04]  /*08a0*/  LOP3.LUT R14, R19, R4, RZ, 0xc0, !PT ;  /* 0x00000004130e7212 */ /* 0x000fc800078ec0ff */
[----:B------:R-:W-:Y:S02]  /*08b0*/  SHF.L.U64.HI R3, R3, 0x1, R14 ;  /* 0x0000000103037819 */ /* 0x000fe4000001020e */
        /* <DEDUP_REMOVED lines=31> */
[----:B------:R-:W-:-:S13]  /*0ab0*/  ISETP.NE.AND P0, PT, R24, R12, PT ;  /* 0x0000000c1800720c */ /* 0x000fda0003f05270 */
[----:B0-----:R-:W-:Y:S05]  /*0ac0*/  @P0 BRA `(.L_x_360) ;  /* 0xfffffff400e40947 */ /* 0x001fea000383ffff */
.L_x_358:
[----:B------:R-:W0:Y:S01]  /*0ad0*/  LDC.64 R14, c[0x3][RZ] ;  /* 0x00c00000ff0e7b82 */ /* 0x000e220000000a00 */
[----:B------:R-:W-:Y:S01]  /*0ae0*/  IMAD R13, R12, 0x80, R21 ;  /* 0x000000800c0d7824 */ /* 0x000fe200078e0215 */
[----:B------:R-:W1:Y:S01]  /*0af0*/  LDCU UR6, c[0x3][0xc] ;  /* 0x00c00180ff0677ac */ /* 0x000e620008000800 */
[----:B------:R-:W2:Y:S02]  /*0b00*/  LDCU UR7, c[0x3][0x10] ;  /* 0x00c00200ff0777ac */ /* 0x000ea40008000800 */
[----:B0-----:R-:W-:-:S05]  /*0b10*/  IMAD.WIDE.U32 R14, R13, 0x4, R14 ;  /* 0x000000040d0e7825 */ /* 0x001fca00078e000e */
[----:B------:R0:W5:Y:S01]  /*0b20*/  LDG.E R24, desc[UR10][R14.64] ;  /* 0x0000000a0e187981 */ /* 0x000162000c1e1900 */
[----:B-1----:R-:W-:Y:S02]  /*0b30*/  UIADD3 UR6, UPT, UPT, UR6, 0x10, URZ ;  /* 0x0000001006067890 */ /* 0x002fe4000fffe0ff */
[----:B--2---:R-:W-:Y:S01]  /*0b40*/  USHF.L.U32 UR7, UR7, 0x4, URZ ;  /* 0x0000000407077899 */ /* 0x004fe200080006ff */
[----:B------:R-:W-:-:S03]  /*0b50*/  UMOV UR4, URZ ;  /* 0x000000ff00047c82 */ /* 0x000fc60008000000 */
[----:B------:R-:W-:-:S09]  /*0b60*/  UISETP.NE.AND UP0, UPT, UR6, UR7, UPT ;  /* 0x000000070600728c */ /* 0x000fd2000bf05270 */
[----:B0-----:R-:W-:Y:S05]  /*0b70*/  BRA.U !UP0, `(.L_x_361) ;  /* 0x0000000d08347547 */ /* 0x001fea000b800000 */
[----:B------:R-:W-:Y:S02]  /*0b80*/  UIADD3 UR4, UPT, UPT, UR6, -UR7, URZ ;  /* 0x8000000706047290 */ /* 0x000fe4000fffe0ff */
[----:B------:R-:W-:Y:S02]  /*0b90*/  UIADD3 UR5, UPT, UPT, UR6, -UR7, URZ ;  /* 0x8000000706057290 */ /* 0x000fe4000fffe0ff */
[----:B------:R-:W-:Y:S02]  /*0ba0*/  UISETP.LT.U32.AND UP0, UPT, UR4, 0x1, UPT ;  /* 0x000000010400788c */ /* 0x000fe4000bf01070 */
[----:B------:R-:W-:Y:S02]  /*0bb0*/  UISETP.GE.U32.AND UP1, UPT, UR5, 0x2, UPT ;  /* 0x000000020500788c */ /* 0x000fe4000bf26070 */
[----:B------:R-:W-:Y:S02]  /*0bc0*/  USEL UR4, UR4, 0x1, !UP0 ;  /* 0x0000000104047887 */ /* 0x000fe4000c000000 */
[----:B------:R-:W-:-:S02]  /*0bd0*/  UISETP.LT.U32.AND UP2, UPT, UR5, 0x1, UPT ;  /* 0x000000010500788c */ /* 0x000fc4000bf41070 */
[----:B------:R-:W-:Y:S02]  /*0be0*/  ULOP3.LUT UR4, UR4, 0x1, URZ, 0xc0, !UPT ;  /* 0x0000000104047892 */ /* 0x000fe4000f8ec0ff */
[----:B------:R-:W-:Y:S02]  /*0bf0*/  USEL UR5, UR5, 0x1, !UP2 ;  /* 0x0000000105057887 */ /* 0x000fe4000d000000 */
[----:B------:R-:W-:-:S03]  /*0c00*/  UISETP.NE.U32.AND UP0, UPT, UR4, 0x1, UPT ;  /* 0x000000010400788c */ /* 0x000fc6000bf05070 */
[----:B------:R-:W-:Y:S01]  /*0c10*/  UMOV UR4, URZ ;  /* 0x000000ff00047c82 */ /* 0x000fe20008000000 */
[----:B------:R-:W-:Y:S07]  /*0c20*/  BRA.U !UP1, `(.L_x_362) ;  /* 0x0000000509ec7547 */ /* 0x000fee000b800000 */
[----:B------:R-:W-:-:S03]  /*0c30*/  ULOP3.LUT UR4, UR5, 0xfffffffe, URZ, 0xc0, !UPT ;  /* 0xfffffffe05047892 */ /* 0x000fc6000f8ec0ff */
[----:B------:R-:W-:-:S09]  /*0c40*/  UMOV UR5, URZ ;  /* 0x000000ff00057c82 */ /* 0x000fd20008000000 */
.L_x_363:
[----:B------:R-:W-:Y:S01]  /*0c50*/  USHF.L.U32 UR8, UR5, 0x1, URZ ;  /* 0x0000000105087899 */ /* 0x000fe200080006ff */
[----:B------:R-:W-:Y:S01]  /*0c60*/  IMAD.SHL.U32 R15, R11, 0x2, RZ ;  /* 0x000000020b0f7824 */ /* 0x000fe200078e00ff */
[C---:B------:R-:W-:Y:S01]  /*0c70*/  SHF.L.U64.HI R18, R6.reuse, 0x1, R9 ;  /* 0x0000000106127819 */ /* 0x040fe20000010209 */
[----:B------:R-:W-:Y:S01]  /*0c80*/  IMAD.SHL.U32 R19, R6, 0x2, RZ ;  /* 0x0000000206137824 */ /* 0x000fe200078e00ff */
[C---:B------:R-:W-:Y:S01]  /*0c90*/  SHF.L.U64.HI R25, R20.reuse, 0x1, R25 ;  /* 0x0000000114197819 */ /* 0x040fe20000010219 */
[----:B------:R-:W-:Y:S01]  /*0ca0*/  IMAD.SHL.U32 R20, R20, 0x2, RZ ;  /* 0x0000000214147824 */ /* 0x000fe200078e00ff */
[----:B-----5:R-:W-:Y:S01]  /*0cb0*/  SHF.R.U32.HI R13, RZ, UR8, R24 ;  /* 0x00000008ff0d7c19 */ /* 0x020fe20008011618 */
[----:B------:R-:W-:-:S04]  /*0cc0*/  UIADD3 UR8, UPT, UPT, UR8, 0x2, URZ ;  /* 0x0000000208087890 */ /* 0x000fc8000fffe0ff */
[----:B------:R-:W-:Y:S01]  /*0cd0*/  IMAD.SHL.U32 R13, R13, 0x8, RZ ;  /* 0x000000080d0d7824 */ /* 0x000fe200078e00ff */
[----:B------:R-:W-:-:S04]  /*0ce0*/  UIADD3 UR5, UPT, UPT, UR8, -UR5, URZ ;  /* 0x8000000508057290 */ /* 0x000fc8000fffe0ff */
[----:B------:R-:W-:Y:S01]  /*0cf0*/  LOP3.LUT R30, R13, 0x18, RZ, 0xc0, !PT ;  /* 0x000000180d1e7812 */ /* 0x000fe200078ec0ff */
[----:B------:R-:W-:Y:S01]  /*0d00*/  UISETP.NE.AND UP1, UPT, UR5, UR4, UPT ;  /* 0x000000040500728c */ /* 0x000fe2000bf25270 */
        /* <DEDUP_REMOVED lines=18> */
[----:B------:R-:W-:Y:S02]  /*0e30*/  SHF.R.U32.HI R8, RZ, UR8, R24 ;  /* 0x00000008ff087c19 */ /* 0x000fe40008011618 */
[----:B------:R-:W-:Y:S02]  /*0e40*/  LOP3.LUT R14, R15, R14, R31, 0xe0, !PT ;  /* 0x0000000e0f0e7212 */ /* 0x000fe400078ee01f */
[----:B------:R-:W-:Y:S01]  /*0e50*/  LOP3.LUT R11, R11, R17, R30, 0xe0, !PT ;  /* 0x000000110b0b7212 */ /* 0x000fe200078ee01e */
[----:B------:R-:W-:Y:S01]  /*0e60*/  IMAD.SHL.U32 R8, R8, 0x8, RZ ;  /* 0x0000000808087824 */ /* 0x000fe200078e00ff */
[----:B------:R-:W-:-:S02]  /*0e70*/  LOP3.LUT R17, R14, R9, RZ, 0xc0, !PT ;  /* 0x000000090e117212 */ /* 0x000fc400078ec0ff */
[----:B------:R-:W-:Y:S02]  /*0e80*/  LOP3.LUT R18, R11, R6, RZ, 0xc0, !PT ;  /* 0x000000060b127212 */ /* 0x000fe400078ec0ff */
[----:B------:R-:W-:Y:S02]  /*0e90*/  LOP3.LUT R6, R4, R17, RZ, 0xc0, !PT ;  /* 0x0000001104067212 */ /* 0x000fe400078ec0ff */
[----:B------:R-:W-:Y:S02]  /*0ea0*/  LOP3.LUT R9, R7, R18, RZ, 0xc0, !PT ;  /* 0x0000001207097212 */ /* 0x000fe400078ec0ff */
[----:B------:R-:W-:Y:S02]  /*0eb0*/  LOP3.LUT R14, R8, 0x18, RZ, 0xc0, !PT ;  /* 0x00000018080e7812 */ /* 0x000fe400078ec0ff */
[C---:B------:R-:W-:Y:S01]  /*0ec0*/  SHF.L.U64.HI R11, R9.reuse, 0x1, R6 ;  /* 0x00000001090b7819 */ /* 0x040fe20000010206 */
[----:B------:R-:W-:Y:S01]  /*0ed0*/  IMAD.SHL.U32 R9, R9, 0x2, RZ ;  /* 0x0000000209097824 */ /* 0x000fe200078e00ff */
[C---:B------:R-:W-:Y:S01]  /*0ee0*/  SHF.L.U64.HI R8, R2.reuse, 0x1, R5 ;  /* 0x0000000102087819 */ /* 0x040fe20000010205 */
[----:B------:R-:W-:Y:S01]  /*0ef0*/  IMAD.SHL.U32 R6, R2, 0x2, RZ ;  /* 0x0000000202067824 */ /* 0x000fe200078e00ff */
[----:B------:R-:W0:Y:S04]  /*0f00*/  LDC.64 R14, c[0x3][R14+0x28] ;  /* 0x00c00a000e0e7b82 */ /* 0x000e280000000a00 */
[----:B------:R-:W-:-:S02]  /*0f10*/  LOP3.LUT R6, R9, R6, R30, 0xe0, !PT ;  /* 0x0000000609067212 */ /* 0x000fc400078ee01e */
        /* <DEDUP_REMOVED lines=17> */
[----:B------:R-:W-:Y:S01]  /*1030*/  IMAD.SHL.U32 R5, R5, 0x2, RZ ;  /* 0x0000000205057824 */ /* 0x000fe200078e00ff */
[----:B0-----:R-:W-:-:S04]  /*1040*/  LOP3.LUT R11, R11, R14, RZ, 0xfc, !PT ;  /* 0x0000000e0b0b7212 */ /* 0x001fc800078efcff */
[----:B------:R-:W-:Y:S02]  /*1050*/  LOP3.LUT R20, R5, R20, R30, 0xe0, !PT ;  /* 0x0000001405147212 */ /* 0x000fe400078ee01e */
[C---:B------:R-:W-:Y:S02]  /*1060*/  SHF.L.U64.HI R5, R16.reuse, 0x1, R13 ;  /* 0x0000000110057819 */ /* 0x040fe4000001020d */
[----:B------:R-:W-:Y:S02]  /*1070*/  LOP3.LUT R31, R7, R25, R31, 0xe0, !PT ;  /* 0x00000019071f7212 */ /* 0x000fe400078ee01f */
[----:B------:R-:W-:Y:S02]  /*1080*/  LOP3.LUT R8, R5, R15, RZ, 0xfc, !PT ;  /* 0x0000000f05087212 */ /* 0x000fe400078efcff */
[----:B------:R-:W-:Y:S02]  /*1090*/  LOP3.LUT R5, R16, R11, RZ, 0xc0, !PT ;  /* 0x0000000b10057212 */ /* 0x000fe400078ec0ff */
[----:B------:R-:W-:-:S02]  /*10a0*/  LOP3.LUT R2, R13, R8, RZ, 0xc0, !PT ;  /* 0x000000080d027212 */ /* 0x000fc400078ec0ff */
[----:B------:R-:W-:Y:S02]  /*10b0*/  LOP3.LUT R20, R20, R3, RZ, 0xc0, !PT ;  /* 0x0000000314147212 */ /* 0x000fe400078ec0ff */
        /* <DEDUP_REMOVED lines=32> */
[C---:B------:R-:W-:Y:S01]  /*12c0*/  SHF.L.U64.HI R19, R20.reuse, 0x1, R19 ;  /* 0x0000000114137819 */ /* 0x040fe20000010213 */
[C---:B------:R-:W-:Y:S01]  /*12d0*/  IMAD.SHL.U32 R17, R13.reuse, 0x2, RZ ;  /* 0x000000020d117824 */ /* 0x040fe200078e00ff */
[----:B------:R-:W-:Y:S01]  /*12e0*/  SHF.L.U64.HI R13, R13, 0x1, R18 ;  /* 0x000000010d0d7819 */ /* 0x000fe20000010212 */
[----:B------:R-:W-:-:S03]  /*12f0*/  IMAD.SHL.U32 R18, R20, 0x2, RZ ;  /* 0x0000000214127824 */ /* 0x000fc600078e00ff */
        /* <DEDUP_REMOVED lines=12> */
[----:B------:R-:W-:Y:S01]  /*13c0*/  LOP3.LUT R25, R14, R29, RZ, 0xc0, !PT ;  /* 0x0000001d0e197212 */ /* 0x000fe200078ec0ff */
[----:B------:R-:W-:Y:S06]  /*13d0*/  BRA.U UP1, `(.L_x_363) ;  /* 0xfffffff9011c7547 */ /* 0x000fec000b83ffff */
.L_x_362:
[----:B------:R-:W-:Y:S05]  /*13e0*/  BRA.U UP0, `(.L_x_361) ;  /* 0x0000000500187547 */ /* 0x000fea000b800000 */
[----:B------:R-:W-:Y:S01]  /*13f0*/  USHF.L.U32 UR5, UR4, 0x1, URZ ;  /* 0x0000000104057899 */ /* 0x000fe200080006ff */
[----:B------:R-:W-:Y:S01]  /*1400*/  SHF.L.U64.HI R17, R11, 0x1, R8 ;  /* 0x000000010b117819 */ /* 0x000fe20000010208 */
[C---:B------:R-:W-:Y:S01]  /*1410*/  IMAD.SHL.U32 R18, R6.reuse, 0x2, RZ ;  /* 0x0000000206127824 */ /* 0x040fe200078e00ff */
[----:B------:R-:W-:Y:S01]  /*1420*/  SHF.L.U64.HI R22, R6, 0x1, R9 ;  /* 0x0000000106167819 */ /* 0x000fe20000010209 */
[----:B------:R-:W-:Y:S01]  /*1430*/  UIADD3 UR4, UPT, UPT, UR4, 0x1, URZ ;  /* 0x0000000104047890 */ /* 0x000fe2000fffe0ff */
[C---:B------:R-:W-:Y:S01]  /*1440*/  SHF.L.U64.HI R25, R20.reuse, 0x1, R25 ;  /* 0x0000000114197819 */ /* 0x040fe20000010219 */
[----:B------:R-:W-:Y:S01]  /*1450*/  IMAD.SHL.U32 R20, R20, 0x2, RZ ;  /* 0x0000000214147824 */ /* 0x000fe200078e00ff */
[----:B-----5:R-:W-:-:S05]  /*1460*/  SHF.R.U32.HI R13, RZ, UR5, R24 ;  /* 0x00000005ff0d7c19 */ /* 0x020fca0008011618 */
[----:B------:R-:W-:-:S05]  /*1470*/  IMAD.SHL.U32 R13, R13, 0x8, RZ ;  /* 0x000000080d0d7824 */ /* 0x000fca00078e00ff */
        /* <DEDUP_REMOVED lines=12> */
[----:B------:R-:W-:Y:S02]  /*1540*/  SHF.L.U64.HI R22, R2, 0x1, R5 ;  /* 0x0000000102167819 */ /* 0x000fe40000010205 */
[----:B------:R-:W-:Y:S02]  /*1550*/  LOP3.LUT R17, R16, R11, RZ, 0xc0, !PT ;  /* 0x0000000b10117212 */ /* 0x000fe400078ec0ff */
[----:B------:R-:W-:Y:S02]  /*1560*/  LOP3.LUT R16, R19, R8, RZ, 0xc0, !PT ;  /* 0x0000000813107212 */ /* 0x000fe400078ec0ff */
[----:B------:R-:W-:-:S02]  /*1570*/  LOP3.LUT R11, R6, R17, RZ, 0xc0, !PT ;  /* 0x00000011060b7212 */ /* 0x000fc400078ec0ff */
        /* <DEDUP_REMOVED lines=45> */
.L_x_361:
[----:B------:R-:W-:Y:S01]  /*1850*/  UISETP.GT.U32.AND UP0, UPT, UR4, 0xf, UPT ;  /* 0x0000000f0400788c */ /* 0x000fe2000bf04070 */
[----:B------:R-:W0:Y:S01]  /*1860*/  LDCU UR14, c[0x3][0x58] ;  /* 0x00c00b00ff0e77ac */ /* 0x000e220008000800 */
[----:B------:R-:W1:Y:S01]  /*1870*/  LDCU UR15, c[0x3][0x8] ;  /* 0x00c00100ff0f77ac */ /* 0x000e620008000800 */
[----:B------:R-:W2:Y:S06]  /*1880*/  LDCU.64 UR8, c[0x3][0x50] ;  /* 0x00c00a00ff0877ac */ /* 0x000eac0008000a00 */
[----:B------:R-:W-:Y:S05]  /*1890*/  BRA.U UP0, `(.L_x_364) ;  /* 0x00000005008c7547 */ /* 0x000fea000b800000 */
.L_x_367:
[----:B------:R-:W-:Y:S01]  /*18a0*/  USHF.L.U32 UR5, UR4, 0x1, URZ ;  /* 0x0000000104057899 */ /* 0x000fe200080006ff */
[----:B------:R-:W-:Y:S01]  /*18b0*/  SHF.L.U64.HI R29, R11, 0x1, R8 ;  /* 0x000000010b1d7819 */ /* 0x000fe20000010208 */
[C---:B------:R-:W-:Y:S01]  /*18c0*/  IMAD.SHL.U32 R19, R6.reuse, 0x2, RZ ;  /* 0x0000000206137824 */ /* 0x040fe200078e00ff */
[----:B------:R-:W-:Y:S01]  /*18d0*/  SHF.L.U64.HI R18, R6, 0x1, R9 ;  /* 0x0000000106127819 */ /* 0x000fe20000010209 */
[----:B------:R-:W-:Y:S01]  /*18e0*/  BSSY.RECONVERGENT B0, `(.L_x_365) ;  /* 0x000005b000007945 */ /* 0x000fe20003800200 */
[----:B------:R-:W-:Y:S02]  /*18f0*/  SHF.L.U64.HI R25, R20, 0x1, R25 ;  /* 0x0000000114197819 */ /* 0x000fe40000010219 */
[----:B--2--5:R-:W-:-:S05]  /*1900*/  SHF.R.U32.HI R13, RZ, UR5, R24 ;  /* 0x00000005ff0d7c19 */ /* 0x024fca0008011618 */
[----:B------:R-:W-:-:S05]  /*1910*/  IMAD.SHL.U32 R13, R13, 0x8, RZ ;  /* 0x000000080d0d7824 */ /* 0x000fca00078e00ff */
        /* <DEDUP_REMOVED lines=8> */
[----:B------:R-:W-:-:S03]  /*19a0*/  IMAD.SHL.U32 R13, R13, 0x2, RZ ;  /* 0x000000020d0d7824 */ /* 0x000fc600078e00ff */
[----:B------:R-:W-:Y:S01]  /*19b0*/  LOP3.LUT R17, R17, R18, R15, 0xe0, !PT ;  /* 0x0000001211117212 */ /* 0x000fe200078ee00f */
[----:B------:R-:W-:Y:S01]  /*19c0*/  IMAD.SHL.U32 R18, R7, 0x2, RZ ;  /* 0x0000000207127824 */ /* 0x000fe200078e00ff */
[----:B------:R-:W-:Y:S01]  /*19d0*/  LOP3.LUT R16, R13, R19, R14, 0xe0, !PT ;  /* 0x000000130d107212 */ /* 0x000fe200078ee00e */
[----:B------:R-:W-:-:S03]  /*19e0*/  IMAD.SHL.U32 R19, R2, 0x2, RZ ;  /* 0x0000000202137824 */ /* 0x000fc600078e00ff */
        /* <DEDUP_REMOVED lines=24> */
[----:B------:R-:W-:-:S03]  /*1b70*/  LOP3.LUT R4, R5, R22, RZ, 0xc0, !PT ;  /* 0x0000001605047212 */ /* 0x000fc600078ec0ff */
[C---:B------:R-:W-:Y:S01]  /*1b80*/  IMAD.SHL.U32 R7, R9.reuse, 0x2, RZ ;  /* 0x0000000209077824 */ /* 0x040fe200078e00ff */
[----:B------:R-:W-:Y:S02]  /*1b90*/  SHF.L.U64.HI R9, R9, 0x1, R4 ;  /* 0x0000000109097819 */ /* 0x000fe40000010204 */
[----:B------:R-:W-:Y:S02]  /*1ba0*/  SHF.L.U64.HI R4, R3, 0x1, R0 ;  /* 0x0000000103047819 */ /* 0x000fe40000010200 */
[----:B------:R-:W-:Y:S01]  /*1bb0*/  LOP3.LUT R7, R7, R6, R14, 0xe0, !PT ;  /* 0x0000000607077212 */ /* 0x000fe200078ee00e */
[----:B------:R-:W-:Y:S01]  /*1bc0*/  IMAD.MOV.U32 R6, RZ, RZ, R13 ;  /* 0x000000ffff067224 */ /* 0x000fe200078e000d */
[----:B------:R-:W-:Y:S01]  /*1bd0*/  LOP3.LUT R4, R9, R4, R15, 0xe0, !PT ;  /* 0x0000000409047212 */ /* 0x000fe200078ee00f */
[----:B------:R-:W-:Y:S01]  /*1be0*/  IMAD.MOV.U32 R9, RZ, RZ, R16 ;  /* 0x000000ffff097224 */ /* 0x000fe200078e0010 */
[----:B------:R-:W-:Y:S02]  /*1bf0*/  LOP3.LUT R26, R7, R2, RZ, 0xc0, !PT ;  /* 0x00000002071a7212 */ /* 0x000fe400078ec0ff */
[----:B------:R-:W-:Y:S01]  /*1c00*/  LOP3.LUT R27, R4, R5, RZ, 0xc0, !PT ;  /* 0x00000005041b7212 */ /* 0x000fe200078ec0ff */
[----:B------:R-:W-:Y:S01]  /*1c10*/  IMAD.SHL.U32 R4, R20, 0x2, RZ ;  /* 0x0000000214047824 */ /* 0x000fe200078e00ff */
[----:B------:R-:W-:-:S02]  /*1c20*/  LOP3.LUT R7, R3, R26, RZ, 0xc0, !PT ;  /* 0x0000001a03077212 */ /* 0x000fc400078ec0ff */
        /* <DEDUP_REMOVED lines=20> */
[----:B------:R-:W-:-:S05]  /*1d70*/  IMAD.IADD R13, R23, 0x1, R12 ;  /* 0x00000001170d7824 */ /* 0x000fca00078e020c */
        /* <DEDUP_REMOVED lines=17> */
.L_x_366:
[----:B01----:R-:W-:Y:S05]  /*1e90*/  BSYNC.RECONVERGENT B0 ;  /* 0x0000000000007941 */ /* 0x003fea0003800200 */
.L_x_365:
[----:B------:R-:W-:-:S04]  /*1ea0*/  UIADD3 UR4, UPT, UPT, UR4, 0x1, URZ ;  /* 0x0000000104047890 */ /* 0x000fc8000fffe0ff */
[----:B------:R-:W-:-:S09]  /*1eb0*/  UISETP.NE.AND UP0, UPT, UR4, 0x10, UPT ;  /* 0x000000100400788c */ /* 0x000fd2000bf05270 */
[----:B------:R-:W-:Y:S05]  /*1ec0*/  BRA.U UP0, `(.L_x_367) ;  /* 0xfffffff900747547 */ /* 0x000fea000b83ffff */
.L_x_364:
[----:B--2---:R-:W2:Y:S01]  /*1ed0*/  S2R R14, SR_CgaCtaId ;  /* 0x00000000000e7919 */ /* 0x004ea20000008800 */
[----:B------:R-:W-:-:S04]  /*1ee0*/  MOV R13, 0x400 ;  /* 0x00000400000d7802 */ /* 0x000fc80000000f00 */
[----:B--2---:R-:W-:Y:S01]  /*1ef0*/  LEA R13, R14, R13, 0x18 ;  /* 0x0000000d0e0d7211 */ /* 0x004fe200078ec0ff */
[----:B------:R-:W-:-:S04]  /*1f00*/  VIADD R14, R12, 0x1 ;  /* 0x000000010c0e7836 */ /* 0x000fc80000000000 */
[----:B------:R-:W-:Y:S01]  /*1f10*/  IMAD R13, R12, 0x200, R13 ;  /* 0x000002000c0d7824 */ /* 0x000fe200078e020d */
[----:B------:R-:W-:-:S03]  /*1f20*/  ISETP.GT.U32.AND P0, PT, R14, 0xff, PT ;  /* 0x000000ff0e00780c */ /* 0x000fc60003f04070 */
[----:B------:R-:W-:-:S05]  /*1f30*/  IMAD R13, R10, 0x4, R13 ;  /* 0x000000040a0d7824 */ /* 0x000fca00078e020d */
[----:B-----5:R2:W-:Y:S01]  /*1f40*/  STS [R13], R24 ;  /* 0x000000180d007388 */ /* 0x0205e20000000800 */
[----:B------:R-:W-:Y:S06]  /*1f50*/  BAR.SYNC.DEFER_BLOCKING 0x0 ;  /* 0x0000000000007b1d */ /* 0x000fec0000010000 */
[----:B------:R-:W-:Y:S05]  /*1f60*/  @P0 BRA `(.L_x_368) ;  /* 0x000000a800d80947 */ /* 0x000fea0003800000 */
[----:B------:R-:W3:Y:S01]  /*1f70*/  LDC.64 R16, c[0x3][RZ] ;  /* 0x00c00000ff107b82 */ /* 0x000ee20000000a00 */
[----:B------:R-:W-:Y:S01]  /*1f80*/  IMAD R27, R14, 0x80, R21 ;  /* 0x000000800e1b7824 */ /* 0x000fe200078e0215 */
[----:B------:R-:W4:Y:S03]  /*1f90*/  LDCU.64 UR4, c[0x3][0x50] ;  /* 0x00c00a00ff0477ac */ /* 0x000f260008000a00 */
[----:B---3--:R-:W-:-:S05]  /*1fa0*/  IMAD.WIDE.U32 R26, R27, 0x4, R16 ;  /* 0x000000041b1a7825 */ /* 0x008fca00078e0010 */
[----:B--2---:R-:W2:Y:S01]  /*1fb0*/  LDG.E R13, desc[UR10][R26.64] ;  /* 0x0000000a1a0d7981 */ /* 0x004ea2000c1e1900 */
[----:B------:R-:W-:Y:S01]  /*1fc0*/  IMAD.SHL.U32 R17, R11, 0x2, RZ ;  /* 0x000000020b117824 */ /* 0x000fe200078e00ff */
[----:B------:R-:W-:Y:S01]  /*1fd0*/  SHF.L.U64.HI R25, R20, 0x1, R25 ;  /* 0x0000000114197819 */ /* 0x000fe20000010219 */
[----:B------:R-:W-:Y:S01]  /*1fe0*/  IMAD.SHL.U32 R24, R6, 0x2, RZ ;  /* 0x0000000206187824 */ /* 0x000fe200078e00ff */
[----:B------:R-:W-:Y:S01]  /*1ff0*/  BSSY.RECONVERGENT B0, `(.L_x_369) ;  /* 0x0000052000007945 */ /* 0x000fe20003800200 */
[----:B--2---:R-:W-:-:S05]  /*2000*/  IMAD.SHL.U32 R15, R13, 0x8, RZ ;  /* 0x000000080d0f7824 */ /* 0x004fca00078e00ff */
[----:B------:R-:W-:Y:S02]  /*2010*/  LOP3.LUT R18, R15, 0x18, RZ, 0xc0, !PT ;  /* 0x000000180f127812 */ /* 0x000fe400078ec0ff */
[----:B------:R-:W-:-:S04]  /*2020*/  SHF.L.U64.HI R15, R11, 0x1, R8 ;  /* 0x000000010b0f7819 */ /* 0x000fc80000010208 */
[----:B------:R-:W2:Y:S02]  /*2030*/  LDC.64 R18, c[0x3][R18+0x28] ;  /* 0x00c00a0012127b82 */ /* 0x000ea40000000a00 */
[----:B--2---:R-:W-:Y:S02]  /*2040*/  LOP3.LUT R16, R17, R18, RZ, 0xfc, !PT ;  /* 0x0000001211107212 */ /* 0x004fe400078efcff */
        /* <DEDUP_REMOVED lines=34> */
[----:B------:R-:W-:Y:S01]  /*2270*/  LOP3.LUT R17, R17, R24, R18, 0xe0, !PT ;  /* 0x0000001811117212 */ /* 0x000fe200078ee012 */
[----:B------:R-:W-:Y:S01]  /*2280*/  IMAD.SHL.U32 R24, R20, 0x2, RZ ;  /* 0x0000000214187824 */ /* 0x000fe200078e00ff */
[----:B------:R-:W-:Y:S02]  /*2290*/  SHF.L.U64.HI R27, R27, 0x1, R22 ;  /* 0x000000011b1b7819 */ /* 0x000fe40000010216 */
        /* <DEDUP_REMOVED lines=12> */
[----:B----4-:R-:W-:-:S04]  /*2360*/  LOP3.LUT P0, RZ, R24, UR4, RZ, 0xc0, !PT ;  /* 0x0000000418ff7c12 */ /* 0x010fc8000f80c0ff */
[----:B------:R-:W-:-:S13]  /*2370*/  LOP3.LUT P0, RZ, R27, UR5, RZ, 0xc0, P0 ;  /* 0x000000051bff7c12 */ /* 0x000fda000800c0ff */
[----:B------:R-:W-:Y:S05]  /*2380*/  @P0 BRA `(.L_x_370) ;  /* 0x0000000000600947 */ /* 0x000fea0003800000 */
[----:B------:R-:W2:Y:S01]  /*2390*/  LDC.64 R28, c[0x4][RZ] ;  /* 0x01000000ff1c7b82 */ /* 0x000ea20000000a00 */
[----:B------:R-:W3:Y:S01]  /*23a0*/  LDCU UR8, c[0x3][0x58] ;  /* 0x00c00b00ff0877ac */ /* 0x000ee20008000800 */
[----:B--2---:R-:W3:Y:S02]  /*23b0*/  LDG.E.STRONG.SYS R0, desc[UR10][R28.64] ;  /* 0x0000000a1c007981 */ /* 0x004ee4000c1f5900 */
[----:B---3--:R-:W-:-:S13]  /*23c0*/  ISETP.GE.U32.AND P0, PT, R0, UR8, PT ;  /* 0x0000000800007c0c */ /* 0x008fda000bf06070 */
[----:B------:R-:W-:Y:S05]  /*23d0*/  @P0 BRA `(.L_x_370) ;  /* 0x00000000004c0947 */ /* 0x000fea0003800000 */
[----:B------:R-:W2:Y:S01]  /*23e0*/  LDCU UR8, c[0x3][0x8] ;  /* 0x00c00100ff0877ac */ /* 0x000ea20008000800 */
[----:B------:R-:W-:-:S04]  /*23f0*/  IMAD.IADD R3, R23, 0x1, R14 ;  /* 0x0000000117037824 */ /* 0x000fc800078e020e */
[----:B------:R-:W-:-:S05]  /*2400*/  IMAD.SHL.U32 R3, R3, 0x10, RZ ;  /* 0x0000001003037824 */ /* 0x000fca00078e00ff */
[----:B--2---:R-:W-:-:S13]  /*2410*/  ISETP.GT.U32.AND P0, PT, R3, UR8, PT ;  /* 0x0000000803007c0c */ /* 0x004fda000bf04070 */
[----:B------:R-:W-:Y:S05]  /*2420*/  @P0 BRA `(.L_x_370) ;  /* 0x0000000000380947 */ /* 0x000fea0003800000 */
[----:B------:R-:W2:Y:S01]  /*2430*/  S2R R17, SR_LANEID ;  /* 0x0000000000117919 */ /* 0x000ea20000000000 */
[----:B------:R-:W-:Y:S01]  /*2440*/  VOTEU.ANY UR8, UPT, PT ;  /* 0x0000000000087886 */ /* 0x000fe200038e0100 */
[----:B------:R-:W3:Y:S01]  /*2450*/  LDC.64 R18, c[0x3][0x60] ;  /* 0x00c01800ff127b82 */ /* 0x000ee20000000a00 */
[----:B------:R-:W2:Y:S08]  /*2460*/  FLO.U32 R0, UR8 ;  /* 0x0000000800007d00 */ /* 0x000eb000080e0000 */
[----:B------:R-:W4:Y:S01]  /*2470*/  POPC R25, UR8 ;  /* 0x0000000800197d09 */ /* 0x000f220008000000 */
[----:B--2---:R-:W-:-:S13]  /*2480*/  ISETP.EQ.U32.AND P0, PT, R0, R17, PT ;  /* 0x000000110000720c */ /* 0x004fda0003f02070 */
[----:B----4-:R-:W2:Y:S01]  /*2490*/  @P0 ATOMG.E.ADD.STRONG.GPU PT, R25, desc[UR10][R28.64], R25 ;  /* 0x800000191c1909a8 */ /* 0x010ea200081ef10a */
[----:B------:R-:W4:Y:S02]  /*24a0*/  S2R R20, SR_LTMASK ;  /* 0x0000000000147919 */ /* 0x000f240000003900 */
[----:B----4-:R-:W-:-:S06]  /*24b0*/  LOP3.LUT R20, R20, UR8, RZ, 0xc0, !PT ;  /* 0x0000000814147c12 */ /* 0x010fcc000f8ec0ff */
[----:B------:R-:W4:Y:S01]  /*24c0*/  POPC R20, R20 ;  /* 0x0000001400147309 */ /* 0x000f220000000000 */
[----:B--2---:R-:W4:Y:S02]  /*24d0*/  SHFL.IDX PT, R17, R25, R0, 0x1f ;  /* 0x00001f0019117589 */ /* 0x004f2400000e0000 */
[----:B----4-:R-:W-:-:S04]  /*24e0*/  IMAD.IADD R17, R17, 0x1, R20 ;  /* 0x0000000111117824 */ /* 0x010fc800078e0214 */
[----:B---3--:R-:W-:-:S05]  /*24f0*/  IMAD.WIDE.U32 R18, R17, 0x4, R18 ;  /* 0x0000000411127825 */ /* 0x008fca00078e0012 */
[----:B------:R2:W-:Y:S02]  /*2500*/  STG.E desc[UR10][R18.64], R3 ;  /* 0x0000000312007986 */ /* 0x0005e4000c10190a */
.L_x_370:
[----:B01----:R-:W-:Y:S05]  /*2510*/  BSYNC.RECONVERGENT B0 ;  /* 0x0000000000007941 */ /* 0x003fea0003800200 */
.L_x_369:
[----:B------:R-:W-:Y:S01]  /*2520*/  IMAD.SHL.U32 R0, R13, 0x2, RZ ;  /* 0x000000020d007824 */ /* 0x000fe200078e00ff */
[C---:B--2---:R-:W-:Y:S01]  /*2530*/  SHF.L.U64.HI R3, R16.reuse, 0x1, R15 ;  /* 0x0000000110037819 */ /* 0x044fe2000001020f */
[----:B------:R-:W-:Y:S01]  /*2540*/  IMAD.SHL.U32 R25, R16, 0x2, RZ ;  /* 0x0000000210197824 */ /* 0x000fe200078e00ff */
[----:B------:R-:W-:Y:S01]  /*2550*/  SHF.L.U64.HI R27, R24, 0x1, R27 ;  /* 0x00000001181b7819 */ /* 0x000fe2000001021b */
[----:B------:R-:W-:Y:S01]  /*2560*/  IMAD.SHL.U32 R18, R11, 0x2, RZ ;  /* 0x000000020b127824 */ /* 0x000fe200078e00ff */
[----:B------:R-:W-:Y:S01]  /*2570*/  LOP3.LUT R28, R0, 0x18, RZ, 0xc0, !PT ;  /* 0x00000018001c7812 */ /* 0x000fe200078ec0ff */
[----:B------:R-:W-:Y:S01]  /*2580*/  IMAD.SHL.U32 R24, R24, 0x2, RZ ;  /* 0x0000000218187824 */ /* 0x000fe200078e00ff */
[----:B------:R-:W-:Y:S04]  /*2590*/  BSSY.RECONVERGENT B0, `(.L_x_371) ;  /* 0x000004f000007945 */ /* 0x000fe80003800200 */
        /* <DEDUP_REMOVED lines=26> */
[----:B------:R-:W-:Y:S02]  /*2740*/  LOP3.LUT R3, R3, R8, R28, 0xe0, !PT ;  /* 0x0000000803037212 */ /* 0x000fe400078ee01c */
[----:B------:R-:W-:Y:S02]  /*2750*/  SHF.L.U64.HI R11, R11, 0x1, R0 ;  /* 0x000000010b0b7819 */ /* 0x000fe40000010200 */
[----:B------:R-:W-:Y:S02]  /*2760*/  SHF.L.U64.HI R8, R7, 0x1, R4 ;  /* 0x0000000107087819 */ /* 0x000fe40000010204 */
[----:B------:R-:W-:Y:S02]  /*2770*/  LOP3.LUT R0, R3, R6, RZ, 0xc0, !PT ;  /* 0x0000000603007212 */ /* 0x000fe400078ec0ff */
[----:B------:R-:W-:-:S04]  /*2780*/  LOP3.LUT R8, R11, R8, R29, 0xe0, !PT ;  /* 0x000000080b087212 */ /* 0x000fc800078ee01d */
[----:B------:R-:W-:Y:S01]  /*2790*/  LOP3.LUT R15, R8, R9, RZ, 0xc0, !PT ;  /* 0x00000009080f7212 */ /* 0x000fe200078ec0ff */
[----:B------:R-:W-:Y:S01]  /*27a0*/  IMAD.SHL.U32 R8, R2, 0x2, RZ ;  /* 0x0000000202087824 */ /* 0x000fe200078e00ff */
[----:B------:R-:W-:Y:S02]  /*27b0*/  LOP3.LUT R9, R7, R0, RZ, 0xc0, !PT ;  /* 0x0000000007097212 */ /* 0x000fe400078ec0ff */
[----:B------:R-:W-:-:S03]  /*27c0*/  LOP3.LUT R6, R4, R15, RZ, 0xc0, !PT ;  /* 0x0000000f04067212 */ /* 0x000fc600078ec0ff */
[C---:B------:R-:W-:Y:S01]  /*27d0*/  IMAD.SHL.U32 R3, R9.reuse, 0x2, RZ ;  /* 0x0000000209037824 */ /* 0x040fe200078e00ff */
[----:B------:R-:W-:-:S04]  /*27e0*/  SHF.L.U64.HI R9, R9, 0x1, R6 ;  /* 0x0000000109097819 */ /* 0x000fc80000010206 */
        /* <DEDUP_REMOVED lines=33> */
[----:B------:R-:W-:Y:S01]  /*2a00*/  VIADD R7, R4, 0x1 ;  /* 0x0000000104077836 */ /* 0x000fe20000000000 */
[----:B------:R-:W0:Y:S02]  /*2a10*/  S2R R24, SR_LTMASK ;  /* 0x0000000000187919 */ /* 0x000e240000003900 */
[----:B0-----:R-:W-:-:S06]  /*2a20*/  LOP3.LUT R24, R24, UR8, RZ, 0xc0, !PT ;  /* 0x0000000818187c12 */ /* 0x001fcc000f8ec0ff */
[----:B------:R-:W0:Y:S01]  /*2a30*/  POPC R24, R24 ;  /* 0x0000001800187309 */ /* 0x000e220000000000 */
[----:B--2---:R-:W0:Y:S02]  /*2a40*/  SHFL.IDX PT, R11, R29, R16, 0x1f ;  /* 0x00001f101d0b7589 */ /* 0x004e2400000e0000 */
[----:B0-----:R-:W-:-:S04]  /*2a50*/  IMAD.IADD R11, R11, 0x1, R24 ;  /* 0x000000010b0b7824 */ /* 0x001fc800078e0218 */
[----:B-1----:R-:W-:-:S05]  /*2a60*/  IMAD.WIDE.U32 R8, R11, 0x4, R8 ;  /* 0x000000040b087825 */ /* 0x002fca00078e0008 */
[----:B------:R0:W-:Y:S02]  /*2a70*/  STG.E desc[UR10][R8.64], R7 ;  /* 0x0000000708007986 */ /* 0x0001e4000c10190a */
.L_x_372:
[----:B------:R-:W-:Y:S05]  /*2a80*/  BSYNC.RECONVERGENT B0 ;  /* 0x0000000000007941 */ /* 0x000fea0003800200 */
.L_x_371:
[----:B------:R-:W-:Y:S01]  /*2a90*/  SHF.R.U32.HI R4, RZ, 0x1, R13 ;  /* 0x00000001ff047819 */ /* 0x000fe2000001160d */
[C---:B0-----:R-:W-:Y:S01]  /*2aa0*/  IMAD.SHL.U32 R7, R25.reuse, 0x2, RZ ;  /* 0x0000000219077824 */ /* 0x041fe200078e00ff */
        /* <DEDUP_REMOVED lines=83> */
.L_x_374:
[----:B------:R-:W-:Y:S05]  /*2fe0*/  BSYNC.RECONVERGENT B0 ;  /* 0x0000000000007941 */ /* 0x000fea0003800200 */
.L_x_373:
        /* <DEDUP_REMOVED lines=45> */
[----:B------:R-:W-:Y:S01]  /*32c0*/  LOP3.LUT R17, R22, R17, RZ, 0xc0, !PT ;  /* 0x0000001116117212 */ /* 0x000fe200078ec0ff */
[----:B------:R-:W-:Y:S01]  /*32d0*/  IMAD.SHL.U32 R22, R5, 0x2, RZ ;  /* 0x0000000205167824 */ /* 0x000fe200078e00ff */
[----:B------:R-:W-:Y:S02]  /*32e0*/  LOP3.LUT R25, R27, R25, R3, 0xe0, !PT ;  /* 0x000000191b197212 */ /* 0x000fe400078ee003 */
[----:B------:R-:W-:-:S02]  /*32f0*/  SHF.L.U64.HI R24, R5, 0x1, R6 ;  /* 0x0000000105187819 */ /* 0x000fc40000010206 */
        /* <DEDUP_REMOVED lines=36> */
.L_x_376:
[----:B------:R-:W-:Y:S05]  /*3540*/  BSYNC.RECONVERGENT B0 ;  /* 0x0000000000007941 */ /* 0x000fea0003800200 */
.L_x_375:
        /* <DEDUP_REMOVED lines=42> */
[----:B------:R-:W-:Y:S02]  /*37f0*/  LOP3.LUT R25, R25, R24, R2, 0xe0, !PT ;  /* 0x0000001819197212 */ /* 0x000fe400078ee002 */
[----:B------:R-:W-:Y:S02]  /*3800*/  SHF.L.U64.HI R27, R27, 0x1, R22 ;  /* 0x000000011b1b7819 */ /* 0x000fe40000010216 */
        /* <DEDUP_REMOVED lines=41> */
.L_x_378:
[----:B------:R-:W-:Y:S05]  /*3aa0*/  BSYNC.RECONVERGENT B0 ;  /* 0x0000000000007941 */ /* 0x000fea0003800200 */
.L_x_377:
        /* <DEDUP_REMOVED lines=85> */
.L_x_380:
[----:B------:R-:W-:Y:S05]  /*4000*/  BSYNC.RECONVERGENT B0 ;  /* 0x0000000000007941 */ /* 0x000fea0003800200 */
.L_x_379:
        /* <DEDUP_REMOVED lines=85> */
.L_x_382:
[----:B------:R-:W-:Y:S05]  /*4560*/  BSYNC.RECONVERGENT B0 ;  /* 0x0000000000007941 */ /* 0x000fea0003800200 */
.L_x_381:
        /* <DEDUP_REMOVED lines=85> */
.L_x_384:
[----:B------:R-:W-:Y:S05]  /*4ac0*/  BSYNC.RECONVERGENT B0 ;  /* 0x0000000000007941 */ /* 0x000fea0003800200 */
.L_x_383:
        /* <DEDUP_REMOVED lines=85> */
.L_x_386:
[----:B------:R-:W-:Y:S05]  /*5020*/  BSYNC.RECONVERGENT B0 ;  /* 0x0000000000007941 */ /* 0x000fea0003800200 */
.L_x_385:
        /* <DEDUP_REMOVED lines=85> */
.L_x_388:
[----:B------:R-:W-:Y:S05]  /*5580*/  BSYNC.RECONVERGENT B0 ;  /* 0x0000000000007941 */ /* 0x000fea0003800200 */
.L_x_387:
        /* <DEDUP_REMOVED lines=85> */
.L_x_390:
[----:B------:R-:W-:Y:S05]  /*5ae0*/  BSYNC.RECONVERGENT B0 ;  /* 0x0000000000007941 */ /* 0x000fea0003800200 */
.L_x_389:
[----:B------:R-:W-:Y:S01]  /*5af0*/  SHF.R.U32.HI R0, RZ, 0x13, R13 ;  /* 0x00000013ff007819 */ /* 0x000fe2000001160d */
[C---:B------:R-:W-:Y:S01]  /*5b00*/  IMAD.SHL.U32 R19, R20.reuse, 0x2, RZ ;  /* 0x0000000214137824 */ /* 0x040fe200078e00ff */
[----:B0-----:R-:W-:Y:S01]  /*5b10*/  SHF.L.U64.HI R15, R20, 0x1, R25 ;  /* 0x00000001140f7819 */ /* 0x001fe20000010219 */
        /* <DEDUP_REMOVED lines=82> */
.L_x_392:
[----:B------:R-:W-:Y:S05]  /*6040*/  BSYNC.RECONVERGENT B0 ;  /* 0x0000000000007941 */ /* 0x000fea0003800200 */
.L_x_391:
        /* <DEDUP_REMOVED lines=85> */
.L_x_394:
[----:B------:R-:W-:Y:S05]  /*65a0*/  BSYNC.RECONVERGENT B0 ;  /* 0x0000000000007941 */ /* 0x000fea0003800200 */
.L_x_393:
        /* <DEDUP_REMOVED lines=25> */
[----:B------:R-:W-:-:S04]  /*6740*/  SHF.L.U64.HI R3, R20, 0x1, R25 ;  /* 0x0000000114037819 */ /* 0x000fc80000010219 */
        /* <DEDUP_REMOVED lines=59> */
.L_x_396:
[----:B------:R-:W-:Y:S05]  /*6b00*/  BSYNC.RECONVERGENT B0 ;  /* 0x0000000000007941 */ /* 0x000fea0003800200 */
.L_x_395:
        /* <DEDUP_REMOVED lines=85> */
.L_x_398:
[----:B------:R-:W-:Y:S05]  /*7060*/  BSYNC.RECONVERGENT B0 ;  /* 0x0000000000007941 */ /* 0x000fea0003800200 */
.L_x_397:
        /* <DEDUP_REMOVED lines=32> */
[----:B------:R-:W-:-:S03]  /*7270*/  SHF.L.U64.HI R22, R20, 0x1, R25 ;  /* 0x0000000114167819 */ /* 0x000fc60000010219 */
        /* <DEDUP_REMOVED lines=53> */
.L_x_400:
[----:B------:R-:W-:Y:S05]  /*75d0*/  BSYNC.RECONVERGENT B0 ;  /* 0x0000000000007941 */ /* 0x000fea0003800200 */
.L_x_399:
[----:B------:R-:W-:-:S05]  /*75e0*/  VIADD R18, R12, 0x2 ;  /* 0x000000020c127836 */ /* 0x000fca0000000000 */
[----:B------:R-:W-:-:S13]  /*75f0*/  ISETP.NE.AND P0, PT, R18, 0x100, PT ;  /* 0x000001001200780c */ /* 0x000fda0003f05270 */
[----:B------:R-:W-:Y:S05]  /*7600*/  @!P0 BRA `(.L_x_368) ;  /* 0x0000005400308947 */ /* 0x000fea0003800000 */
[----:B------:R-:W1:Y:S01]  /*7610*/  LDCU UR5, c[0x3][0x58] ;  /* 0x00c00b00ff0577ac */ /* 0x000e620008000800 */
[----:B------:R-:W2:Y:S01]  /*7620*/  LDCU UR14, c[0x3][0x8] ;  /* 0x00c00100ff0e77ac */ /* 0x000ea20008000800 */
[----:B------:R-:W3:Y:S02]  /*7630*/  LDCU.64 UR8, c[0x3][0x50] ;  /* 0x00c00a00ff0877ac */ /* 0x000ee40008000a00 */
.L_x_433:
[----:B0-----:R-:W0:Y:S01]  /*7640*/  LDC.64 R12, c[0x3][RZ] ;  /* 0x00c00000ff0c7b82 */ /* 0x001e220000000a00 */
[----:B------:R-:W-:-:S04]  /*7650*/  IMAD R17, R18, 0x80, R21 ;  /* 0x0000008012117824 */ /* 0x000fc800078e0215 */
[----:B0-----:R-:W-:-:S06]  /*7660*/  IMAD.WIDE.U32 R16, R17, 0x4, R12 ;  /* 0x0000000411107825 */ /* 0x001fcc00078e000c */
[----:B------:R-:W4:Y:S01]  /*7670*/  LDG.E R16, desc[UR10][R16.64] ;  /* 0x0000000a10107981 */ /* 0x000f22000c1e1900 */
[C---:B------:R-:W-:Y:S01]  /*7680*/  IMAD.SHL.U32 R19, R11.reuse, 0x2, RZ ;  /* 0x000000020b137824 */ /* 0x040fe200078e00ff */
[----:B------:R-:W-:Y:S01]  /*7690*/  SHF.L.U64.HI R15, R11, 0x1, R8 ;  /* 0x000000010b0f7819 */ /* 0x000fe20000010208 */
[C---:B------:R-:W-:Y:S01]  /*76a0*/  IMAD.SHL.U32 R26, R6.reuse, 0x2, RZ ;  /* 0x00000002061a7824 */ /* 0x040fe200078e00ff */
[----:B------:R-:W-:Y:S01]  /*76b0*/  SHF.L.U64.HI R24, R6, 0x1, R9 ;  /* 0x0000000106187819 */ /* 0x000fe20000010209 */
        /* <DEDUP_REMOVED lines=9> */
[----:B------:R-:W-:-:S04]  /*7750*/  SHF.L.U64.HI R19, R22, 0x1, R19 ;  /* 0x0000000116137819 */ /* 0x000fc80000010213 */
        /* <DEDUP_REMOVED lines=69> */
.L_x_402:
[----:B-12---:R-:W-:Y:S05]  /*7bb0*/  BSYNC.RECONVERGENT B0 ;  /* 0x0000000000007941 */ /* 0x006fea0003800200 */
.L_x_401:
[----:B------:R-:W-:Y:S01]  /*7bc0*/  IMAD.SHL.U32 R0, R16, 0x2, RZ ;  /* 0x0000000210007824 */ /* 0x000fe200078e00ff */
[C---:B------:R-:W-:Y:S01]  /*7bd0*/  SHF.L.U64.HI R19, R14.reuse, 0x1, R15 ;  /* 0x000000010e137819 */ /* 0x040fe2000001020f */
[----:B0-----:R-:W-:Y:S01]  /*7be0*/  IMAD.SHL.U32 R13, R14, 0x2, RZ ;  /* 0x000000020e0d7824 */ /* 0x001fe200078e00ff */
        /* <DEDUP_REMOVED lines=32> */
[----:B------:R-:W-:Y:S01]  /*7df0*/  LOP3.LUT R19, R19, R24, R2, 0xe0, !PT ;  /* 0x0000001813137212 */ /* 0x000fe200078ee002 */
        /* <DEDUP_REMOVED lines=48> */
.L_x_404:
[----:B------:R-:W-:Y:S05]  /*8100*/  BSYNC.RECONVERGENT B0 ;  /* 0x0000000000007941 */ /* 0x000fea0003800200 */
.L_x_403:
        /* <DEDUP_REMOVED lines=83> */
.L_x_406:
[----:B------:R-:W-:Y:S05]  /*8640*/  BSYNC.RECONVERGENT B0 ;  /* 0x0000000000007941 */ /* 0x000fea0003800200 */
.L_x_405:
[----:B0-----:R-:W-:Y:S01]  /*8650*/  SHF.R.U32.HI R2, RZ, 0x3, R16 ;  /* 0x00000003ff027819 */ /* 0x001fe20000011610 */
[C---:B------:R-:W-:Y:S01]  /*8660*/  IMAD.SHL.U32 R7, R12.reuse, 0x2, RZ ;  /* 0x000000020c077824 */ /* 0x040fe200078e00ff */
[----:B------:R-:W-:Y:S01]  /*8670*/  SHF.L.U64.HI R19, R12, 0x1, R5 ;  /* 0x000000010c137819 */ /* 0x000fe20000010205 */
[----:B------:R-:W-:Y:S01]  /*8680*/  IMAD.SHL.U32 R24, R13, 0x2, RZ ;  /* 0x000000020d187824 */ /* 0x000fe200078e00ff */
        /* <DEDUP_REMOVED lines=79> */
.L_x_408:
[----:B------:R-:W-:Y:S05]  /*8b80*/  BSYNC.RECONVERGENT B0 ;  /* 0x0000000000007941 */ /* 0x000fea0003800200 */
.L_x_407:
        /* <DEDUP_REMOVED lines=83> */
.L_x_410:
[----:B------:R-:W-:Y:S05]  /*90c0*/  BSYNC.RECONVERGENT B0 ;  /* 0x0000000000007941 */ /* 0x000fea0003800200 */
.L_x_409:
        /* <DEDUP_REMOVED lines=83> */
.L_x_412:
[----:B------:R-:W-:Y:S05]  /*9600*/  BSYNC.RECONVERGENT B0 ;  /* 0x0000000000007941 */ /* 0x000fea0003800200 */
.L_x_411:
        /* <DEDUP_REMOVED lines=83> */
.L_x_414:
[----:B------:R-:W-:Y:S05]  /*9b40*/  BSYNC.RECONVERGENT B0 ;  /* 0x0000000000007941 */ /* 0x000fea0003800200 */
.L_x_413:
[----:B------:R-:W-:Y:S01]  /*9b50*/  SHF.R.U32.HI R0, RZ, 0xb, R16 ;  /* 0x0000000bff007819 */ /* 0x000fe20000011610 */
[C---:B0-----:R-:W-:Y:S01]  /*9b60*/  IMAD.SHL.U32 R13, R14.reuse, 0x2, RZ ;  /* 0x000000020e0d7824 */ /* 0x041fe200078e00ff */
        /* <DEDUP_REMOVED lines=81> */
.L_x_416:
[----:B------:R-:W-:Y:S05]  /*a080*/  BSYNC.RECONVERGENT B0 ;  /* 0x0000000000007941 */ /* 0x000fea0003800200 */
.L_x_415:
        /* <DEDUP_REMOVED lines=83> */
.L_x_418:
[----:B------:R-:W-:Y:S05]  /*a5c0*/  BSYNC.RECONVERGENT B0 ;  /* 0x0000000000007941 */ /* 0x000fea0003800200 */
.L_x_417:
        /* <DEDUP_REMOVED lines=83> */
.L_x_420:
[----:B------:R-:W-:Y:S05]  /*ab00*/  BSYNC.RECONVERGENT B0 ;  /* 0x0000000000007941 */ /* 0x000fea0003800200 */
.L_x_419:
        /* <DEDUP_REMOVED lines=83> */
.L_x_422:
[----:B------:R-:W-:Y:S05]  /*b040*/  BSYNC.RECONVERGENT B0 ;  /* 0x0000000000007941 */ /* 0x000fea0003800200 */
.L_x_421:
        /* <DEDUP_REMOVED lines=83> */
.L_x_424:
[----:B------:R-:W-:Y:S05]  /*b580*/  BSYNC.RECONVERGENT B0 ;  /* 0x0000000000007941 */ /* 0x000fea0003800200 */
.L_x_423:
        /* <DEDUP_REMOVED lines=83> */
.L_x_426:
[----:B------:R-:W-:Y:S05]  /*bac0*/  BSYNC.RECONVERGENT B0 ;  /* 0x0000000000007941 */ /* 0x000fea0003800200 */
.L_x_425:
        /* <DEDUP_REMOVED lines=83> */
.L_x_428:
[----:B------:R-:W-:Y:S05]  /*c000*/  BSYNC.RECONVERGENT B0 ;  /* 0x0000000000007941 */ /* 0x000fea0003800200 */
.L_x_427:
        /* <DEDUP_REMOVED lines=83> */
.L_x_430:
[----:B------:R-:W-:Y:S05]  /*c540*/  BSYNC.RECONVERGENT B0 ;  /* 0x0000000000007941 */ /* 0x000fea0003800200 */
.L_x_429:
[----:B------:R-:W-:Y:S01]  /*c550*/  SHF.R.U32.HI R16, RZ, 0x1e, R16 ;  /* 0x0000001eff107819 */ /* 0x000fe20000011610 */
[----:B------:R-:W-:Y:S01]  /*c560*/  UMOV UR4, 0x28 ;  /* 0x0000002800047882 */ /* 0x000fe20000000000 */
[C---:B------:R-:W-:Y:S01]  /*c570*/  IMAD.SHL.U32 R11, R22.reuse, 0x2, RZ ;  /* 0x00000002160b7824 */ /* 0x040fe200078e00ff */
[----:B0-----:R-:W-:Y:S01]  /*c580*/  SHF.L.U64.HI R3, R22, 0x1, R5 ;  /* 0x0000000116037819 */ /* 0x001fe20000010205 */
        /* <DEDUP_REMOVED lines=80> */
.L_x_432:
[----:B------:R-:W-:Y:S05]  /*ca90*/  BSYNC.RECONVERGENT B0 ;  /* 0x0000000000007941 */ /* 0x000fea0003800200 */
.L_x_431:
[----:B------:R-:W-:-:S05]  /*caa0*/  VIADD R18, R18, 0x1 ;  /* 0x0000000112127836 */ /* 0x000fca0000000000 */
[----:B------:R-:W-:-:S13]  /*cab0*/  ISETP.NE.AND P0, PT, R18, 0x100, PT ;  /* 0x000001001200780c */ /* 0x000fda0003f05270 */
[----:B------:R-:W-:Y:S05]  /*cac0*/  @P0 BRA `(.L_x_433) ;  /* 0xffffffa800dc0947 */ /* 0x000fea000383ffff */
.L_x_368:
        /* <DEDUP_REMOVED lines=9> */
.L_x_440:
[----:B0-2---:R-:W0:Y:S01]  /*cb60*/  @!P1 LDC.64 R12, c[0x3][RZ] ;  /* 0x00c00000ff0c9b82 */ /* 0x005e220000000a00 */
[----:B------:R-:W-:Y:S01]  /*cb70*/  @!P1 LEA R14, R26, UR13, 0x7 ;  /* 0x0000000d1a0e9c11 */ /* 0x000fe2000f8e38ff */
[----:B------:R-:W2:Y:S04]  /*cb80*/  LDCU UR16, c[0x3][0x58] ;  /* 0x00c00b00ff1077ac */ /* 0x000ea80008000800 */
[----:B------:R-:W-:Y:S01]  /*cb90*/  @!P1 VIADD R15, R14, 0x8000 ;  /* 0x000080000e0f9836 */ /* 0x000fe20000000000 */
[----:B------:R-:W3:Y:S01]  /*cba0*/  LDCU UR17, c[0x3][0x8] ;  /* 0x00c00100ff1177ac */ /* 0x000ee20008000800 */
[----:B-1----:R-:W1:Y:S02]  /*cbb0*/  LDCU.64 UR14, c[0x3][0x50] ;  /* 0x00c00a00ff0e77ac */ /* 0x002e640008000a00 */
        /* <DEDUP_REMOVED lines=9> */
[----:B------:R-:W-:-:S04]  /*cc50*/  IMAD.U32 R15, RZ, RZ, UR12 ;  /* 0x0000000cff0f7e24 */ /* 0x000fc8000f8e00ff */
[----:B0-----:R-:W-:-:S04]  /*cc60*/  IMAD R13, R15, 0x80, R10 ;  /* 0x000000800f0d7824 */ /* 0x001fc800078e020a */
[----:B------:R-:W-:-:S05]  /*cc70*/  IMAD R13, R13, 0x100, R26 ;  /* 0x000001000d0d7824 */ /* 0x000fca00078e021a */
[----:B------:R-:W-:Y:S01]  /*cc80*/  LEA R24, R13, 0x1000, 0x4 ;  /* 0x000010000d187811 */ /* 0x000fe200078e20ff */
[----:B-123--:R0:W4:Y:S06]  /*cc90*/  @P1 LDS R28, [R14+0x4] ;  /* 0x000004000e1c1984 */ /* 0x00e12c0000000800 */
.L_x_439:
[----:B0---45:R-:W-:Y:S01]  /*cca0*/  SHF.R.U32.HI R12, RZ, UR5, R28 ;  /* 0x00000005ff0c7c19 */ /* 0x031fe2000801161c */
[C---:B------:R-:W-:Y:S01]  /*ccb0*/  IMAD.SHL.U32 R17, R11.reuse, 0x2, RZ ;  /* 0x000000020b117824 */ /* 0x040fe200078e00ff */
[----:B------:R-:W-:Y:S01]  /*ccc0*/  SHF.L.U64.HI R15, R11, 0x1, R8 ;  /* 0x000000010b0f7819 */ /* 0x000fe20000010208 */
[C---:B------:R-:W-:Y:S01]  /*ccd0*/  IMAD.SHL.U32 R21, R6.reuse, 0x2, RZ ;  /* 0x0000000206157824 */ /* 0x040fe200078e00ff */
[----:B------:R-:W-:Y:S01]  /*cce0*/  SHF.L.U64.HI R18, R6, 0x1, R9 ;  /* 0x0000000106127819 */ /* 0x000fe20000010209 */
[----:B------:R-:W-:Y:S01]  /*ccf0*/  IMAD.SHL.U32 R12, R12, 0x8, RZ ;  /* 0x000000080c0c7824 */ /* 0x000fe200078e00ff */
[----:B------:R-:W-:Y:S04]  /*cd00*/  BSSY.RECONVERGENT B0, `(.L_x_435) ;  /* 0x000004b000007945 */ /* 0x000fe80003800200 */
[----:B------:R-:W-:-:S06]  /*cd10*/  LOP3.LUT R12, R12, 0x18, RZ, 0xc0, !PT ;  /* 0x000000180c0c7812 */ /* 0x000fcc00078ec0ff */
[----:B------:R-:W0:Y:S02]  /*cd20*/  LDC.64 R12, c[0x3][R12+0x28] ;  /* 0x00c00a000c0c7b82 */ /* 0x000e240000000a00 */
[----:B0-----:R-:W-:Y:S02]  /*cd30*/  LOP3.LUT R14, R17, R12, RZ, 0xfc, !PT ;  /* 0x0000000c110e7212 */ /* 0x001fe400078efcff */
        /* <DEDUP_REMOVED lines=71> */
.L_x_436:
[----:B------:R-:W-:Y:S05]  /*d1b0*/  BSYNC.RECONVERGENT B0 ;  /* 0x0000000000007941 */ /* 0x000fea0003800200 */
.L_x_435:
[----:B------:R-:W-:Y:S01]  /*d1c0*/  UIADD3 UR9, UPT, UPT, UR5, 0x2, URZ ;  /* 0x0000000205097890 */ /* 0x000fe2000fffe0ff */
[C---:B------:R-:W-:Y:S01]  /*d1d0*/  IMAD.SHL.U32 R11, R14.reuse, 0x2, RZ ;  /* 0x000000020e0b7824 */ /* 0x040fe200078e00ff */
[----:B0-----:R-:W-:Y:S01]  /*d1e0*/  SHF.L.U64.HI R3, R14, 0x1, R15 ;  /* 0x000000010e037819 */ /* 0x001fe2000001020f */
[----:B------:R-:W-:Y:S01]  /*d1f0*/  IMAD.SHL.U32 R2, R17, 0x2, RZ ;  /* 0x0000000211027824 */ /* 0x000fe200078e00ff */
[----:B------:R-:W-:Y:S01]  /*d200*/  SHF.L.U64.HI R4, R18, 0x1, R19 ;  /* 0x0000000112047819 */ /* 0x000fe20000010213 */
[----:B------:R-:W-:Y:S01]  /*d210*/  UIADD3 UR8, UPT, UPT, UR8, 0x2, URZ ;  /* 0x0000000208087890 */ /* 0x000fe2000fffe0ff */
[----:B------:R-:W-:Y:S01]  /*d220*/  SHF.R.U32.HI R0, RZ, UR9, R28 ;  /* 0x00000009ff007c19 */ /* 0x000fe2000801161c */
[----:B------:R-:W-:Y:S02]  /*d230*/  BSSY.RECONVERGENT B0, `(.L_x_437) ;  /* 0x000004f000007945 */ /* 0x000fe40003800200 */
[----:B------:R-:W-:Y:S02]  /*d240*/  UISETP.NE.AND UP0, UPT, UR8, 0x1010, UPT ;  /* 0x000010100800788c */ /* 0x000fe4000bf05270 */
        /* <DEDUP_REMOVED lines=77> */
.L_x_438:
[----:B------:R-:W-:Y:S05]  /*d720*/  BSYNC.RECONVERGENT B0 ;  /* 0x0000000000007941 */ /* 0x000fea0003800200 */
.L_x_437:
[----:B------:R-:W-:Y:S01]  /*d730*/  VIADD R24, R24, 0x2 ;  /* 0x0000000218187836 */ /* 0x000fe20000000000 */
[----:B------:R-:W-:Y:S01]  /*d740*/  UIADD3 UR5, UPT, UPT, UR5, 0x4, URZ ;  /* 0x0000000405057890 */ /* 0x000fe2000fffe0ff */
[----:B------:R-:W-:Y:S11]  /*d750*/  BRA.U UP0, `(.L_x_439) ;  /* 0xfffffff500507547 */ /* 0x000ff6000b83ffff */
[----:B------:R-:W-:-:S05]  /*d760*/  VIADD R26, R26, 0x1 ;  /* 0x000000011a1a7836 */ /* 0x000fca0000000000 */
[----:B------:R-:W-:-:S13]  /*d770*/  ISETP.NE.AND P0, PT, R26, UR4, PT ;  /* 0x000000041a007c0c */ /* 0x000fda000bf05270 */
[----:B------:R-:W-:Y:S05]  /*d780*/  @P0 BRA `(.L_x_440) ;  /* 0xfffffff000f40947 */ /* 0x000fea000383ffff */
.L_x_434:
[----:B------:R-:W3:Y:S01]  /*d790*/  LDCU UR5, c[0x0][0x360] ;  /* 0x00006c00ff0577ac */ /* 0x000ee20008000800 */
[----:B------:R-:W-:Y:S01]  /*d7a0*/  BSSY.RECONVERGENT B0, `(.L_x_441) ;  /* 0x0000012000007945 */ /* 0x000fe20003800200 */
[----:B---3--:R-:W-:-:S06]  /*d7b0*/  UIADD3 UR5, UPT, UPT, UR5, -0x1, URZ ;  /* 0xffffffff05057890 */ /* 0x008fcc000fffe0ff */
[----:B------:R-:W-:-:S13]  /*d7c0*/  ISETP.NE.AND P0, PT, R10, UR5, PT ;  /* 0x000000050a007c0c */ /* 0x000fda000bf05270 */
[----:B------:R-:W-:Y:S05]  /*d7d0*/  @P0 BRA `(.L_x_442) ;  /* 0x0000000000200947 */ /* 0x000fea0003800000 */
[----:B------:R-:W3:Y:S01]  /*d7e0*/  LDCU.64 UR8, c[0x3][URZ] ;  /* 0x00c00000ff0877ac */ /* 0x000ee20008000a00 */
[----:B------:R-:W-:-:S04]  /*d7f0*/  ULEA UR5, UR4, UR13, 0x7 ;  /* 0x0000000d04057291 */ /* 0x000fc8000f8e38ff */
[----:B------:R-:W-:-:S04]  /*d800*/  UIADD3 UR5, UPT, UPT, UR5, 0x8000, URZ ;  /* 0x0000800005057890 */ /* 0x000fc8000fffe0ff */
[----:B---3--:R-:W-:-:S06]  /*d810*/  UIMAD.WIDE.U32 UR8, UR5, 0x4, UR8 ;  /* 0x00000004050878a5 */ /* 0x008fcc000f8e0008 */
[----:B0-----:R-:W-:Y:S02]  /*d820*/  IMAD.U32 R12, RZ, RZ, UR8 ;  /* 0x00000008ff0c7e24 */ /* 0x001fe4000f8e00ff */
[----:B--2---:R-:W-:-:S05]  /*d830*/  IMAD.U32 R13, RZ, RZ, UR9 ;  /* 0x00000009ff0d7e24 */ /* 0x004fca000f8e00ff */
[----:B------:R3:W5:Y:S01]  /*d840*/  LDG.E R12, desc[UR10][R12.64] ;  /* 0x0000000a0c0c7981 */ /* 0x000762000c1e1900 */
[----:B------:R-:W-:Y:S05]  /*d850*/  BRA `(.L_x_443) ;  /* 0x0000000000187947 */ /* 0x000fea0003800000 */
.L_x_442:
[----:B------:R-:W3:Y:S01]  /*d860*/  S2UR UR8, SR_CgaCtaId ;  /* 0x00000000000879c3 */ /* 0x000ee20000008800 */
[----:B------:R-:W-:Y:S02]  /*d870*/  UMOV UR5, 0x400 ;  /* 0x0000040000057882 */ /* 0x000fe40000000000 */
[----:B---3--:R-:W-:-:S04]  /*d880*/  ULEA UR5, UR8, UR5, 0x18 ;  /* 0x0000000508057291 */ /* 0x008fc8000f8ec0ff */
[----:B------:R-:W-:-:S06]  /*d890*/  ULEA UR5, UR4, UR5, 0x9 ;  /* 0x0000000504057291 */ /* 0x000fcc000f8e48ff */
[----:B0-----:R-:W-:-:S06]  /*d8a0*/  LEA R12, R10, UR5, 0x2 ;  /* 0x000000050a0c7c11 */ /* 0x001fcc000f8e10ff */
[----:B------:R-:W0:Y:S02]  /*d8b0*/  LDS R12, [R12+0x4] ;  /* 0x000004000c0c7984 */ /* 0x000e240000000800 */
.L_x_443:
[----:B-1----:R-:W-:Y:S05]  /*d8c0*/  BSYNC.RECONVERGENT B0 ;  /* 0x0000000000007941 */ /* 0x002fea0003800200 */
.L_x_441:
        /* <DEDUP_REMOVED lines=11> */
[----:B--23--:R-:W-:Y:S01]  /*d980*/  IMAD.U32 R13, RZ, RZ, UR12 ;  /* 0x0000000cff0d7e24 */ /* 0x00cfe2000f8e00ff */
[----:B------:R-:W-:Y:S01]  /*d990*/  ULOP3.LUT UR5, UR9, 0xfffffffe, URZ, 0xc0, !UPT ;  /* 0xfffffffe09057892 */ /* 0x000fe2000f8ec0ff */
[----:B------:R-:W1:Y:S02]  /*d9a0*/  LDCU UR13, c[0x3][0x58] ;  /* 0x00c00b00ff0d77ac */ /* 0x000e640008000800 */
[----:B------:R-:W-:Y:S01]  /*d9b0*/  IMAD R10, R13, 0x80, R10 ;  /* 0x000000800d0a7824 */ /* 0x000fe200078e020a */
[----:B------:R-:W2:Y:S04]  /*d9c0*/  LDCU UR16, c[0x3][0x8] ;  /* 0x00c00100ff1077ac */ /* 0x000ea80008000800 */
[----:B------:R-:W-:Y:S01]  /*d9d0*/  LEA R10, R10, UR4, 0x8 ;  /* 0x000000040a0a7c11 */ /* 0x000fe2000f8e40ff */
[----:B------:R-:W3:Y:S03]  /*d9e0*/  LDCU.64 UR14, c[0x3][0x50] ;  /* 0x00c00a00ff0e77ac */ /* 0x000ee60008000a00 */
[----:B------:R-:W-:Y:S01]  /*d9f0*/  LEA R10, R10, 0x1000, 0x4 ;  /* 0x000010000a0a7811 */ /* 0x000fe200078e20ff */
[----:B------:R-:W-:Y:S01]  /*da00*/  UIADD3 UR7, UPT, UPT, -UR5, URZ, URZ ;  /* 0x000000ff05077290 */ /* 0x000fe2000fffe1ff */
[----:B------:R-:W-:-:S11]  /*da10*/  UMOV UR6, URZ ;  /* 0x000000ff00067c82 */ /* 0x000fd60008000000 */
.L_x_449:
[----:B0----5:R-:W-:Y:S01]  /*da20*/  SHF.R.U32.HI R13, RZ, UR6, R12 ;  /* 0x00000006ff0d7c19 */ /* 0x021fe2000801160c */
[----:B------:R-:W-:Y:S01]  /*da30*/  IMAD.SHL.U32 R17, R11, 0x2, RZ ;  /* 0x000000020b117824 */ /* 0x000fe200078e00ff */
[C---:B------:R-:W-:Y:S01]  /*da40*/  SHF.L.U64.HI R21, R6.reuse, 0x1, R9 ;  /* 0x0000000106157819 */ /* 0x040fe20000010209 */
[----:B------:R-:W-:Y:S01]  /*da50*/  IMAD.SHL.U32 R22, R6, 0x2, RZ ;  /* 0x0000000206167824 */ /* 0x000fe200078e00ff */
[----:B------:R-:W-:Y:S01]  /*da60*/  UIADD3 UR7, UPT, UPT, UR7, 0x2, URZ ;  /* 0x0000000207077890 */ /* 0x000fe2000fffe0ff */
[----:B------:R-:W-:Y:S01]  /*da70*/  IMAD.SHL.U32 R13, R13, 0x8, RZ ;  /* 0x000000080d0d7824 */ /* 0x000fe200078e00ff */
[----:B------:R-:W-:Y:S02]  /*da80*/  BSSY.RECONVERGENT B0, `(.L_x_445) ;  /* 0x000004d000007945 */ /* 0x000fe40003800200 */
[----:B------:R-:W-:Y:S02]  /*da90*/  UISETP.NE.AND UP0, UPT, UR7, URZ, UPT ;  /* 0x000000ff0700728c */ /* 0x000fe4000bf05270 */
[----:B------:R-:W-:-:S02]  /*daa0*/  LOP3.LUT R14, R13, 0x18, RZ, 0xc0, !PT ;  /* 0x000000180d0e7812 */ /* 0x000fc400078ec0ff */
[----:B------:R-:W-:-:S04]  /*dab0*/  SHF.L.U64.HI R13, R11, 0x1, R8 ;  /* 0x000000010b0d7819 */ /* 0x000fc80000010208 */
        /* <DEDUP_REMOVED lines=9> */
[----:B------:R-:W-:-:S04]  /*db50*/  LOP3.LUT R18, R17, R22, R14, 0xe0, !PT ;  /* 0x0000001611127212 */ /* 0x000fc800078ee00e */
        /* <DEDUP_REMOVED lines=45> */
[----:B0-----:R-:W1:Y:S01]  /*de30*/  LDG.E.STRONG.SYS R0, desc[UR10][R4.64] ;  /* 0x0000000a04007981 */ /* 0x001e62000c1f5900 */
[----:B--2---:R-:W-:-:S04]  /*de40*/  ISETP.GT.U32.AND P0, PT, R10, UR16, PT ;  /* 0x000000100a007c0c */ /* 0x004fc8000bf04070 */
[----:B-1----:R-:W-:-:S13]  /*de50*/  ISETP.GE.U32.OR P0, PT, R0, UR13, P0 ;  /* 0x0000000d00007c0c */ /* 0x002fda0008706470 */
        /* <DEDUP_REMOVED lines=15> */
.L_x_446:
[----:B-12---:R-:W-:Y:S05]  /*df50*/  BSYNC.RECONVERGENT B0 ;  /* 0x0000000000007941 */ /* 0x006fea0003800200 */
.L_x_445:
[----:B------:R-:W-:Y:S01]  /*df60*/  UIADD3 UR8, UPT, UPT, UR6, 0x2, URZ ;  /* 0x0000000206087890 */ /* 0x000fe2000fffe0ff */
[C---:B------:R-:W-:Y:S01]  /*df70*/  IMAD.SHL.U32 R11, R16.reuse, 0x2, RZ ;  /* 0x00000002100b7824 */ /* 0x040fe200078e00ff */
[----:B0-----:R-:W-:Y:S01]  /*df80*/  SHF.L.U64.HI R3, R16, 0x1, R13 ;  /* 0x0000000110037819 */ /* 0x001fe2000001020d */
[----:B------:R-:W-:Y:S01]  /*df90*/  IMAD.SHL.U32 R2, R17, 0x2, RZ ;  /* 0x0000000211027824 */ /* 0x000fe200078e00ff */
[----:B------:R-:W-:Y:S01]  /*dfa0*/  SHF.L.U64.HI R4, R22, 0x1, R19 ;  /* 0x0000000116047819 */ /* 0x000fe20000010213 */
[----:B------:R-:W-:Y:S01]  /*dfb0*/  BSSY.RECONVERGENT B0, `(.L_x_447) ;  /* 0x000004f000007945 */ /* 0x000fe20003800200 */
[----:B------:R-:W-:Y:S02]  /*dfc0*/  SHF.R.U32.HI R0, RZ, UR8, R12 ;  /* 0x00000008ff007c19 */ /* 0x000fe4000801160c */
[----:B------:R-:W-:-:S03]  /*dfd0*/  SHF.L.U64.HI R20, R25, 0x1, R20 ;  /* 0x0000000119147819 */ /* 0x000fc60000010214 */
        /* <DEDUP_REMOVED lines=76> */
.L_x_448:
[----:B------:R-:W-:Y:S05]  /*e4a0*/  BSYNC.RECONVERGENT B0 ;  /* 0x0000000000007941 */ /* 0x000fea0003800200 */
.L_x_447:
[----:B------:R-:W-:Y:S01]  /*e4b0*/  VIADD R10, R10, 0x2 ;  /* 0x000000020a0a7836 */ /* 0x000fe20000000000 */
[----:B------:R-:W-:Y:S01]  /*e4c0*/  UIADD3 UR6, UPT, UPT, UR6, 0x4, URZ ;  /* 0x0000000406067890 */ /* 0x000fe2000fffe0ff */
[----:B------:R-:W-:Y:S11]  /*e4d0*/  BRA.U UP0, `(.L_x_449) ;  /* 0xfffffff500507547 */ /* 0x000ff6000b83ffff */
.L_x_444:
[----:B------:R-:W-:-:S04]  /*e4e0*/  ULOP3.LUT UR8, UR9, 0x1, URZ, 0xc0, !UPT ;  /* 0x0000000109087892 */ /* 0x000fc8000f8ec0ff */
[----:B------:R-:W-:-:S06]  /*e4f0*/  UISETP.NE.U32.AND UP0, UPT, UR8, 0x1, UPT ;  /* 0x000000010800788c */ /* 0x000fcc000bf05070 */
[----:B------:R-:W-:-:S13]  /*e500*/  PLOP3.LUT P0, PT, PT, PT, UP0, 0x80, 0x8 ;  /* 0x000000000008781c */ /* 0x000fda0003f0f008 */
[----:B------:R-:W-:Y:S05]  /*e510*/  @P0 EXIT ;  /* 0x000000000000094d */ /* 0x000fea0003800000 */
[----:B------:R-:W-:Y:S01]  /*e520*/  USHF.L.U32 UR4, UR5, 0x1, URZ ;  /* 0x0000000105047899 */ /* 0x000fe200080006ff */
[C---:B------:R-:W-:Y:S01]  /*e530*/  IMAD.SHL.U32 R15, R11.reuse, 0x2, RZ ;  /* 0x000000020b0f7824 */ /* 0x040fe200078e00ff */
[----:B0-----:R-:W-:Y:S01]  /*e540*/  SHF.L.U64.HI R17, R11, 0x1, R8 ;  /* 0x000000010b117819 */ /* 0x001fe20000010208 */
[C---:B------:R-:W-:Y:S01]  /*e550*/  IMAD.SHL.U32 R14, R6.reuse, 0x2, RZ ;  /* 0x00000002060e7824 */ /* 0x040fe200078e00ff */
[----:B------:R-:W-:Y:S01]  /*e560*/  SHF.L.U64.HI R16, R6, 0x1, R9 ;  /* 0x0000000106107819 */ /* 0x000fe20000010209 */
[----:B------:R-:W0:Y:S01]  /*e570*/  LDCU.64 UR6, c[0x3][0x50] ;  /* 0x00c00a00ff0677ac */ /* 0x000e220008000a00 */
[----:B-----5:R-:W-:Y:S02]  /*e580*/  SHF.R.U32.HI R12, RZ, UR4, R12 ;  /* 0x00000004ff0c7c19 */ /* 0x020fe4000801160c */
[C---:B------:R-:W-:Y:S01]  /*e590*/  SHF.L.U64.HI R25, R20.reuse, 0x1, R25 ;  /* 0x0000000114197819 */ /* 0x040fe20000010219 */
[----:B------:R-:W-:Y:S02]  /*e5a0*/  IMAD.SHL.U32 R20, R20, 0x2, RZ ;  /* 0x0000000214147824 */ /* 0x000fe400078e00ff */
[----:B------:R-:W-:-:S05]  /*e5b0*/  IMAD.SHL.U32 R12, R12, 0x8, RZ ;  /* 0x000000080c0c7824 */ /* 0x000fca00078e00ff */
[----:B------:R-:W-:-:S06]  /*e5c0*/  LOP3.LUT R12, R12, 0x18, RZ, 0xc0, !PT ;  /* 0x000000180c0c7812 */ /* 0x000fcc00078ec0ff */
[----:B--23--:R-:W1:Y:S02]  /*e5d0*/  LDC.64 R12, c[0x3][R12+0x28] ;  /* 0x00c00a000c0c7b82 */ /* 0x00ce640000000a00 */
        /* <DEDUP_REMOVED lines=64> */
.L_x_450:
        /* <DEDUP_REMOVED lines=10> */
.L_x_2050:


//--------------------- .text._Z15agrepKernel64K4v --------------------------
	.section	.text._Z15agrepKernel64K4v,"ax",@progbits
	.align	128
        .global         _Z15agrepKernel64K4v
        .type           _Z15agrepKernel64K4v,@function
        .size           _Z15agrepKernel64K4v,(.L_x_2051 - _Z15agrepKernel64K4v)
        .other          _Z15agrepKernel64K4v,@"STO_CUDA_ENTRY STV_DEFAULT"
_Z15agrepKernel64K4v:
.text._Z15agrepKernel64K4v:
[----:B------:R-:W-:Y:S01]  /*0000*/  LDC R1, c[0x0][0x37c] ;  /* 0x0000df00ff017b82 */ /* 0x000fe20000000800 */
[----:B------:R-:W0:Y:S07]  /*0010*/  S2R R12, SR_CTAID.X ;  /* 0x00000000000c7919 */ /* 0x000e2e0000002500 */
[----:B------:R-:W1:Y:S01]  /*0020*/  S2UR UR5, SR_CgaCtaId ;  /* 0x00000000000579c3 */ /* 0x000e620000008800 */
[----:B------:R-:W2:Y:S01]  /*0030*/  LDCU UR6, c[0x3][0x10] ;  /* 0x00c00200ff0677ac */ /* 0x000ea20008000800 */
[----:B------:R-:W-:Y:S01]  /*0040*/  IMAD.MOV.U32 R11, RZ, RZ, RZ ;  /* 0x000000ffff0b7224 */ /* 0x000fe200078e00ff */
[----:B------:R-:W3:Y:S01]  /*0050*/  S2R R13, SR_TID.X ;  /* 0x00000000000d7919 */ /* 0x000ee20000002100 */
[----:B------:R-:W-:Y:S01]  /*0060*/  IMAD.MOV.U32 R10, RZ, RZ, -0x1 ;  /* 0xffffffffff0a7424 */ /* 0x000fe200078e00ff */
[----:B------:R-:W-:Y:S01]  /*0070*/  UMOV UR4, 0x400 ;  /* 0x0000040000047882 */ /* 0x000fe20000000000 */
[----:B------:R-:W-:Y:S01]  /*0080*/  IMAD.MOV.U32 R9, RZ, RZ, -0x1 ;  /* 0xffffffffff097424 */ /* 0x000fe200078e00ff */
[----:B------:R-:W4:Y:S01]  /*0090*/  LDCU.64 UR8, c[0x0][0x358] ;  /* 0x00006b00ff0877ac */ /* 0x000f220008000a00 */
[----:B------:R-:W-:-:S02]  /*00a0*/  IMAD.MOV.U32 R7, RZ, RZ, -0x2 ;  /* 0xfffffffeff077424 */ /* 0x000fc400078e00ff */
[----:B------:R-:W-:Y:S02]  /*00b0*/  IMAD.MOV.U32 R8, RZ, RZ, -0x1 ;  /* 0xffffffffff087424 */ /* 0x000fe400078e00ff */
[----:B------:R-:W-:Y:S02]  /*00c0*/  IMAD.MOV.U32 R6, RZ, RZ, -0x4 ;  /* 0xfffffffcff067424 */ /* 0x000fe400078e00ff */
[----:B------:R-:W-:Y:S02]  /*00d0*/  IMAD.MOV.U32 R5, RZ, RZ, -0x1 ;  /* 0xffffffffff057424 */ /* 0x000fe400078e00ff */
[----:B------:R-:W-:Y:S02]  /*00e0*/  IMAD.MOV.U32 R3, RZ, RZ, -0x8 ;  /* 0xfffffff8ff037424 */ /* 0x000fe400078e00ff */
[----:B------:R-:W-:Y:S01]  /*00f0*/  IMAD.MOV.U32 R2, RZ, RZ, -0x1 ;  /* 0xffffffffff027424 */ /* 0x000fe200078e00ff */
[----:B--2---:R-:W-:Y:S01]  /*0100*/  UISETP.NE.AND UP0, UPT, UR6, 0x1, UPT ;  /* 0x000000010600788c */ /* 0x004fe2000bf05270 */
[----:B------:R-:W-:-:S02]  /*0110*/  IMAD.MOV.U32 R16, RZ, RZ, -0x10 ;  /* 0xfffffff0ff107424 */ /* 0x000fc400078e00ff */
[----:B------:R-:W-:Y:S01]  /*0120*/  IMAD.MOV.U32 R17, RZ, RZ, -0x1 ;  /* 0xffffffffff117424 */ /* 0x000fe200078e00ff */
[----:B-1----:R-:W-:Y:S01]  /*0130*/  ULEA UR4, UR5, UR4, 0x18 ;  /* 0x0000000405047291 */ /* 0x002fe2000f8ec0ff */
[----:B0-----:R-:W-:-:S05]  /*0140*/  IMAD.SHL.U32 R4, R12, 0x8000, RZ ;  /* 0x000080000c047824 */ /* 0x001fca00078e00ff */
[----:B---3--:R-:W-:Y:S02]  /*0150*/  LEA R18, R13, UR4, 0x2 ;  /* 0x000000040d127c11 */ /* 0x008fe4000f8e10ff */
[----:B------:R-:W-:-:S05]  /*0160*/  LOP3.LUT R0, R4, R13, RZ, 0xfc, !PT ;  /* 0x0000000d04007212 */ /* 0x000fca00078efcff */
[----:B------:R-:W-:Y:S01]  /*0170*/  IMAD R20, R13, 0xff, R0 ;  /* 0x000000ff0d147824 */ /* 0x000fe200078e0200 */
[----:B----4-:R-:W-:Y:S06]  /*0180*/  BRA.U !UP0, `(.L_x_451) ;  /* 0x0000000508f07547 */ /* 0x010fec000b800000 */
        /* <DEDUP_REMOVED lines=12> */
[----:B------:R-:W-:-:S07]  /*0250*/  IMAD.U32 R11, RZ, RZ, UR4 ;  /* 0x00000004ff0b7e24 */ /* 0x000fce000f8e00ff */
.L_x_453:
[----:B------:R-:W0:Y:S01]  /*0260*/  LDC.64 R14, c[0x3][RZ] ;  /* 0x00c00000ff0e7b82 */ /* 0x000e220000000a00 */
[----:B------:R-:W-:-:S04]  /*0270*/  IMAD R21, R19, 0x80, R0 ;  /* 0x0000008013157824 */ /* 0x000fc800078e0200 */
[----:B0-----:R-:W-:-:S05]  /*0280*/  IMAD.WIDE.U32 R14, R21, 0x4, R14 ;  /* 0x00000004150e7825 */ /* 0x001fca00078e000e */
[----:B------:R0:W5:Y:S01]  /*0290*/  LDG.E R21, desc[UR8][R14.64] ;  /* 0x000000080e157981 */ /* 0x000162000c1e1900 */
[----:B------:R-:W-:-:S05]  /*02a0*/  UMOV UR4, URZ ;  /* 0x000000ff00047c82 */ /* 0x000fca0008000000 */
.L_x_452:
[----:B------:R-:W-:Y:S01]  /*02b0*/  USHF.L.U32 UR5, UR4, 0x1, URZ ;  /* 0x0000000104057899 */ /* 0x000fe200080006ff */
[C---:B------:R-:W-:Y:S01]  /*02c0*/  IMAD.SHL.U32 R23, R10.reuse, 0x2, RZ ;  /* 0x000000020a177824 */ /* 0x040fe200078e00ff */
[----:B------:R-:W-:Y:S01]  /*02d0*/  SHF.L.U64.HI R29, R10, 0x1, R9 ;  /* 0x000000010a1d7819 */ /* 0x000fe20000010209 */
[C---:B------:R-:W-:Y:S01]  /*02e0*/  IMAD.SHL.U32 R22, R7.reuse, 0x2, RZ ;  /* 0x0000000207167824 */ /* 0x040fe200078e00ff */
[----:B------:R-:W-:Y:S02]  /*02f0*/  SHF.L.U64.HI R26, R7, 0x1, R8 ;  /* 0x00000001071a7819 */ /* 0x000fe40000010208 */
[----:B0----5:R-:W-:Y:S01]  /*0300*/  SHF.R.U32.HI R14, RZ, UR5, R21 ;  /* 0x00000005ff0e7c19 */ /* 0x021fe20008011615 */
[----:B------:R-:W-:-:S04]  /*0310*/  UIADD3 UR5, UPT, UPT, UR5, 0x2, URZ ;  /* 0x0000000205057890 */ /* 0x000fc8000fffe0ff */
[----:B------:R-:W-:Y:S01]  /*0320*/  IMAD.SHL.U32 R14, R14, 0x8, RZ ;  /* 0x000000080e0e7824 */ /* 0x000fe200078e00ff */
[----:B------:R-:W-:-:S04]  /*0330*/  UIADD3 UR4, UPT, UPT, UR5, -UR4, URZ ;  /* 0x8000000405047290 */ /* 0x000fc8000fffe0ff */
[----:B------:R-:W-:Y:S01]  /*0340*/  LOP3.LUT R14, R14, 0x18, RZ, 0xc0, !PT ;  /* 0x000000180e0e7812 */ /* 0x000fe200078ec0ff */
[----:B------:R-:W-:-:S05]  /*0350*/  UISETP.NE.AND UP0, UPT, UR4, 0x10, UPT ;  /* 0x000000100400788c */ /* 0x000fca000bf05270 */
[----:B------:R-:W0:Y:S02]  /*0360*/  LDC.64 R14, c[0x3][R14+0x28] ;  /* 0x00c00a000e0e7b82 */ /* 0x000e240000000a00 */
[----:B0-----:R-:W-:-:S04]  /*0370*/  LOP3.LUT R23, R23, R14, RZ, 0xfc, !PT ;  /* 0x0000000e17177212 */ /* 0x001fc800078efcff */
[----:B------:R-:W-:-:S05]  /*0380*/  LOP3.LUT R25, R10, R23, RZ, 0xc0, !PT ;  /* 0x000000170a197212 */ /* 0x000fca00078ec0ff */
[----:B------:R-:W-:-:S05]  /*0390*/  IMAD.SHL.U32 R27, R25, 0x2, RZ ;  /* 0x00000002191b7824 */ /* 0x000fca00078e00ff */
[----:B------:R-:W-:Y:S02]  /*03a0*/  LOP3.LUT R27, R27, R22, R14, 0xe0, !PT ;  /* 0x000000161b1b7212 */ /* 0x000fe400078ee00e */
[----:B------:R-:W-:Y:S02]  /*03b0*/  LOP3.LUT R22, R29, R15, RZ, 0xfc, !PT ;  /* 0x0000000f1d167212 */ /* 0x000fe400078efcff */
[----:B------:R-:W-:Y:S02]  /*03c0*/  LOP3.LUT R24, R27, R10, RZ, 0xc0, !PT ;  /* 0x0000000a1b187212 */ /* 0x000fe400078ec0ff */
[----:B------:R-:W-:-:S04]  /*03d0*/  LOP3.LUT R10, R9, R22, RZ, 0xc0, !PT ;  /* 0x00000016090a7212 */ /* 0x000fc800078ec0ff */
[----:B------:R-:W-:Y:S02]  /*03e0*/  SHF.L.U64.HI R25, R25, 0x1, R10 ;  /* 0x0000000119197819 */ /* 0x000fe4000001020a */
[----:B------:R-:W-:Y:S02]  /*03f0*/  LOP3.LUT R10, R7, R24, RZ, 0xc0, !PT ;  /* 0x00000018070a7212 */ /* 0x000fe400078ec0ff */
[----:B------:R-:W-:-:S04]  /*0400*/  LOP3.LUT R26, R25, R26, R15, 0xe0, !PT ;  /* 0x0000001a191a7212 */ /* 0x000fc800078ee00f */
[----:B------:R-:W-:Y:S01]  /*0410*/  LOP3.LUT R25, R26, R9, RZ, 0xc0, !PT ;  /* 0x000000091a197212 */ /* 0x000fe200078ec0ff */
[----:B------:R-:W-:Y:S02]  /*0420*/  IMAD.SHL.U32 R26, R6, 0x2, RZ ;  /* 0x00000002061a7824 */ /* 0x000fe400078e00ff */
        /* <DEDUP_REMOVED lines=18> */
[----:B------:R-:W-:-:S02]  /*0550*/  SHF.R.U32.HI R7, RZ, UR5, R21 ;  /* 0x00000005ff077c19 */ /* 0x000fc40008011615 */
[----:B------:R-:W-:Y:S01]  /*0560*/  LOP3.LUT R29, R8, R5, RZ, 0xc0, !PT ;  /* 0x00000005081d7212 */ /* 0x000fe200078ec0ff */
[----:B------:R-:W-:Y:S01]  /*0570*/  IMAD.SHL.U32 R9, R6, 0x2, RZ ;  /* 0x0000000206097824 */ /* 0x000fe200078e00ff */
[C---:B------:R-:W-:Y:S01]  /*0580*/  SHF.L.U64.HI R5, R16.reuse, 0x1, R17 ;  /* 0x0000000110057819 */ /* 0x040fe20000010211 */
[----:B------:R-:W-:Y:S02]  /*0590*/  IMAD.SHL.U32 R16, R16, 0x2, RZ ;  /* 0x0000000210107824 */ /* 0x000fe400078e00ff */
[----:B------:R-:W-:-:S03]  /*05a0*/  IMAD.SHL.U32 R7, R7, 0x8, RZ ;  /* 0x0000000807077824 */ /* 0x000fc600078e00ff */
[----:B------:R-:W-:Y:S02]  /*05b0*/  LOP3.LUT R14, R9, R16, R14, 0xe0, !PT ;  /* 0x00000010090e7212 */ /* 0x000fe400078ee00e */
[----:B------:R-:W-:Y:S02]  /*05c0*/  LOP3.LUT R16, R7, 0x18, RZ, 0xc0, !PT ;  /* 0x0000001807107812 */ /* 0x000fe400078ec0ff */
[----:B------:R-:W-:Y:S02]  /*05d0*/  LOP3.LUT R7, R2, R29, RZ, 0xc0, !PT ;  /* 0x0000001d02077212 */ /* 0x000fe400078ec0ff */
[----:B------:R-:W-:Y:S02]  /*05e0*/  SHF.L.U64.HI R9, R23, 0x1, R22 ;  /* 0x0000000117097819 */ /* 0x000fe40000010216 */
[----:B------:R-:W0:Y:S01]  /*05f0*/  LDC.64 R16, c[0x3][R16+0x28] ;  /* 0x00c00a0010107b82 */ /* 0x000e220000000a00 */
[----:B------:R-:W-:Y:S02]  /*0600*/  SHF.L.U64.HI R6, R6, 0x1, R7 ;  /* 0x0000000106067819 */ /* 0x000fe40000010207 */
[----:B------:R-:W-:-:S02]  /*0610*/  LOP3.LUT R14, R14, R3, RZ, 0xc0, !PT ;  /* 0x000000030e0e7212 */ /* 0x000fc400078ec0ff */
[----:B------:R-:W-:Y:S01]  /*0620*/  LOP3.LUT R15, R6, R5, R15, 0xe0, !PT ;  /* 0x00000005060f7212 */ /* 0x000fe200078ee00f */
[----:B------:R-:W-:-:S03]  /*0630*/  IMAD.SHL.U32 R5, R23, 0x2, RZ ;  /* 0x0000000217057824 */ /* 0x000fc600078e00ff */
[----:B------:R-:W-:Y:S02]  /*0640*/  LOP3.LUT R15, R15, R2, RZ, 0xc0, !PT ;  /* 0x000000020f0f7212 */ /* 0x000fe400078ec0ff */
        /* <DEDUP_REMOVED lines=19> */
[----:B------:R-:W-:-:S04]  /*0780*/  LOP3.LUT R5, R5, R2, R16, 0xe0, !PT ;  /* 0x0000000205057212 */ /* 0x000fc800078ee010 */
[----:B------:R-:W-:Y:S02]  /*0790*/  LOP3.LUT R6, R5, R24, RZ, 0xc0, !PT ;  /* 0x0000001805067212 */ /* 0x000fe400078ec0ff */
[----:B------:R-:W-:Y:S01]  /*07a0*/  LOP3.LUT R5, R22, R25, RZ, 0xc0, !PT ;  /* 0x0000001916057212 */ /* 0x000fe200078ec0ff */
[----:B------:R-:W-:Y:S01]  /*07b0*/  IMAD.SHL.U32 R22, R28, 0x2, RZ ;  /* 0x000000021c167824 */ /* 0x000fe200078e00ff */
[----:B------:R-:W-:Y:S02]  /*07c0*/  LOP3.LUT R2, R27, R6, RZ, 0xc0, !PT ;  /* 0x000000061b027212 */ /* 0x000fe400078ec0ff */
[----:B------:R-:W-:Y:S02]  /*07d0*/  LOP3.LUT R23, R26, R5, RZ, 0xc0, !PT ;  /* 0x000000051a177212 */ /* 0x000fe400078ec0ff */
[----:B------:R-:W-:Y:S01]  /*07e0*/  SHF.L.U64.HI R24, R14, 0x1, R15 ;  /* 0x000000010e187819 */ /* 0x000fe2000001020f */
[C---:B------:R-:W-:Y:S01]  /*07f0*/  IMAD.SHL.U32 R3, R2.reuse, 0x2, RZ ;  /* 0x0000000202037824 */ /* 0x040fe200078e00ff */
[----:B------:R-:W-:Y:S01]  /*0800*/  SHF.L.U64.HI R23, R2, 0x1, R23 ;  /* 0x0000000102177819 */ /* 0x000fe20000010217 */
[----:B------:R-:W-:Y:S01]  /*0810*/  IMAD.SHL.U32 R14, R14, 0x2, RZ ;  /* 0x000000020e0e7824 */ /* 0x000fe200078e00ff */
[----:B------:R-:W-:-:S02]  /*0820*/  SHF.L.U64.HI R2, R28, 0x1, R29 ;  /* 0x000000011c027819 */ /* 0x000fc4000001021d */
        /* <DEDUP_REMOVED lines=13> */
[C---:B------:R-:W-:Y:S02]  /*0900*/  IMAD R14, R19.reuse, 0x200, R18 ;  /* 0x00000200130e7824 */ /* 0x040fe400078e0212 */
[----:B------:R-:W-:-:S03]  /*0910*/  VIADD R19, R19, 0x1 ;  /* 0x0000000113137836 */ /* 0x000fc60000000000 */
[----:B------:R0:W-:Y:S02]  /*0920*/  STS [R14], R21 ;  /* 0x000000150e007388 */ /* 0x0001e40000000800 */
[----:B------:R-:W-:-:S13]  /*0930*/  ISETP.NE.AND P0, PT, R19, R11, PT ;  /* 0x0000000b1300720c */ /* 0x000fda0003f05270 */
[----:B0-----:R-:W-:Y:S05]  /*0940*/  @P0 BRA `(.L_x_453) ;  /* 0xfffffff800440947 */ /* 0x001fea000383ffff */
.L_x_451:
        /* <DEDUP_REMOVED lines=24> */
.L_x_456:
[----:B------:R-:W-:Y:S01]  /*0ad0*/  USHF.L.U32 UR6, UR5, 0x1, URZ ;  /* 0x0000000105067899 */ /* 0x000fe200080006ff */
[C---:B------:R-:W-:Y:S01]  /*0ae0*/  IMAD.SHL.U32 R21, R10.reuse, 0x2, RZ ;  /* 0x000000020a157824 */ /* 0x040fe200078e00ff */
[----:B------:R-:W-:Y:S01]  /*0af0*/  SHF.L.U64.HI R15, R10, 0x1, R9 ;  /* 0x000000010a0f7819 */ /* 0x000fe20000010209 */
[C---:B------:R-:W-:Y:S01]  /*0b00*/  IMAD.SHL.U32 R25, R7.reuse, 0x2, RZ ;  /* 0x0000000207197824 */ /* 0x040fe200078e00ff */
[----:B------:R-:W-:Y:S02]  /*0b10*/  SHF.L.U64.HI R26, R7, 0x1, R8 ;  /* 0x00000001071a7819 */ /* 0x000fe40000010208 */
[----:B-----5:R-:W-:Y:S01]  /*0b20*/  SHF.R.U32.HI R14, RZ, UR6, R0 ;  /* 0x00000006ff0e7c19 */ /* 0x020fe20008011600 */
[----:B------:R-:W-:Y:S01]  /*0b30*/  UIADD3 UR6, UPT, UPT, UR6, 0x2, URZ ;  /* 0x0000000206067890 */ /* 0x000fe2000fffe0ff */
[----:B------:R-:W-:-:S03]  /*0b40*/  SHF.L.U64.HI R17, R16, 0x1, R17 ;  /* 0x0000000110117819 */ /* 0x000fc60000010211 */
[----:B------:R-:W-:Y:S01]  /*0b50*/  IMAD.SHL.U32 R14, R14, 0x8, RZ ;  /* 0x000000080e0e7824 */ /* 0x000fe200078e00ff */
[----:B------:R-:W-:-:S04]  /*0b60*/  UIADD3 UR5, UPT, UPT, UR6, -UR5, URZ ;  /* 0x8000000506057290 */ /* 0x000fc8000fffe0ff */
[----:B------:R-:W-:Y:S01]  /*0b70*/  LOP3.LUT R18, R14, 0x18, RZ, 0xc0, !PT ;  /* 0x000000180e127812 */ /* 0x000fe200078ec0ff */
[----:B------:R-:W-:Y:S01]  /*0b80*/  UISETP.NE.AND UP1, UPT, UR5, UR4, UPT ;  /* 0x000000040500728c */ /* 0x000fe2000bf25270 */
[----:B------:R-:W-:-:S04]  /*0b90*/  SHF.R.U32.HI R14, RZ, UR6, R0 ;  /* 0x00000006ff0e7c19 */ /* 0x000fc80008011600 */
[----:B------:R-:W0:Y:S01]  /*0ba0*/  LDC.64 R18, c[0x3][R18+0x28] ;  /* 0x00c00a0012127b82 */ /* 0x000e220000000a00 */
[----:B------:R-:W-:-:S05]  /*0bb0*/  IMAD.SHL.U32 R14, R14, 0x8, RZ ;  /* 0x000000080e0e7824 */ /* 0x000fca00078e00ff */
[----:B------:R-:W-:Y:S02]  /*0bc0*/  LOP3.LUT R14, R14, 0x18, RZ, 0xc0, !PT ;  /* 0x000000180e0e7812 */ /* 0x000fe400078ec0ff */
        /* <DEDUP_REMOVED lines=10> */
[----:B------:R-:W-:Y:S01]  /*0c70*/  LOP3.LUT R23, R26, R9, RZ, 0xc0, !PT ;  /* 0x000000091a177212 */ /* 0x000fe200078ec0ff */
[----:B------:R-:W0:Y:S01]  /*0c80*/  LDC.64 R14, c[0x3][R14+0x28] ;  /* 0x00c00a000e0e7b82 */ /* 0x000e220000000a00 */
        /* <DEDUP_REMOVED lines=20> */
[----:B------:R-:W-:Y:S01]  /*0dd0*/  IMAD.SHL.U32 R8, R16, 0x2, RZ ;  /* 0x0000000210087824 */ /* 0x000fe200078e00ff */
[----:B------:R-:W-:Y:S01]  /*0de0*/  SHF.L.U64.HI R9, R21, 0x1, R22 ;  /* 0x0000000115097819 */ /* 0x000fe20000010216 */
[----:B------:R-:W-:Y:S01]  /*0df0*/  IMAD.SHL.U32 R5, R6, 0x2, RZ ;  /* 0x0000000206057824 */ /* 0x000fe200078e00ff */
[----:B------:R-:W-:Y:S02]  /*0e00*/  LOP3.LUT R7, R2, R27, RZ, 0xc0, !PT ;  /* 0x0000001b02077212 */ /* 0x000fe400078ec0ff */
[----:B0-----:R-:W-:Y:S02]  /*0e10*/  LOP3.LUT R9, R9, R15, RZ, 0xfc, !PT ;  /* 0x0000000f09097212 */ /* 0x001fe400078efcff */
[----:B------:R-:W-:Y:S01]  /*0e20*/  LOP3.LUT R16, R5, R8, R18, 0xe0, !PT ;  /* 0x0000000805107212 */ /* 0x000fe200078ee012 */
[----:B------:R-:W-:Y:S01]  /*0e30*/  IMAD.SHL.U32 R5, R21, 0x2, RZ ;  /* 0x0000000215057824 */ /* 0x000fe200078e00ff */
[----:B------:R-:W-:Y:S01]  /*0e40*/  SHF.L.U64.HI R18, R6, 0x1, R7 ;  /* 0x0000000106127819 */ /* 0x000fe20000010207 */
[----:B------:R-:W-:Y:S01]  /*0e50*/  IMAD.SHL.U32 R8, R24, 0x2, RZ ;  /* 0x0000000218087824 */ /* 0x000fe200078e00ff */
[----:B------:R-:W-:-:S02]  /*0e60*/  LOP3.LUT R6, R22, R9, RZ, 0xc0, !PT ;  /* 0x0000000916067212 */ /* 0x000fc400078ec0ff */
[----:B------:R-:W-:Y:S02]  /*0e70*/  LOP3.LUT R10, R5, R14, RZ, 0xfc, !PT ;  /* 0x0000000e050a7212 */ /* 0x000fe400078efcff */
[----:B------:R-:W-:Y:S01]  /*0e80*/  LOP3.LUT R19, R18, R17, R19, 0xe0, !PT ;  /* 0x0000001112137212 */ /* 0x000fe200078ee013 */
[----:B------:R-:W-:Y:S01]  /*0e90*/  IMAD.SHL.U32 R18, R25, 0x2, RZ ;  /* 0x0000000219127824 */ /* 0x000fe200078e00ff */
[----:B------:R-:W-:-:S05]  /*0ea0*/  LOP3.LUT R7, R21, R10, RZ, 0xc0, !PT ;  /* 0x0000000a15077212 */ /* 0x000fca00078ec0ff */
        /* <DEDUP_REMOVED lines=25> */
[----:B------:R-:W-:Y:S01]  /*1040*/  LOP3.LUT R3, R18, R25, RZ, 0xc0, !PT ;  /* 0x0000001912037212 */ /* 0x000fe200078ec0ff */
[----:B------:R-:W-:Y:S01]  /*1050*/  IMAD.SHL.U32 R18, R22, 0x2, RZ ;  /* 0x0000000216127824 */ /* 0x000fe200078e00ff */
[----:B------:R-:W-:-:S02]  /*1060*/  LOP3.LUT R21, R19, R2, RZ, 0xc0, !PT ;  /* 0x0000000213157212 */ /* 0x000fc400078ec0ff */
[----:B------:R-:W-:Y:S02]  /*1070*/  LOP3.LUT R2, R17, R28, RZ, 0xc0, !PT ;  /* 0x0000001c11027212 */ /* 0x000fe400078ec0ff */
        /* <DEDUP_REMOVED lines=10> */
.L_x_455:
[----:B------:R-:W-:Y:S05]  /*1120*/  BRA.U UP0, `(.L_x_454) ;  /* 0x0000000100e87547 */ /* 0x000fea000b800000 */
[----:B------:R-:W-:Y:S01]  /*1130*/  USHF.L.U32 UR5, UR4, 0x1, URZ ;  /* 0x0000000104057899 */ /* 0x000fe200080006ff */
[C---:B------:R-:W-:Y:S01]  /*1140*/  IMAD.SHL.U32 R25, R10.reuse, 0x2, RZ ;  /* 0x000000020a197824 */ /* 0x040fe200078e00ff */
[----:B------:R-:W-:Y:S01]  /*1150*/  SHF.L.U64.HI R19, R10, 0x1, R9 ;  /* 0x000000010a137819 */ /* 0x000fe20000010209 */
[C---:B------:R-:W-:Y:S01]  /*1160*/  IMAD.SHL.U32 R23, R7.reuse, 0x2, RZ ;  /* 0x0000000207177824 */ /* 0x040fe200078e00ff */
[----:B------:R-:W-:Y:S01]  /*1170*/  SHF.L.U64.HI R24, R7, 0x1, R8 ;  /* 0x0000000107187819 */ /* 0x000fe20000010208 */
[----:B------:R-:W-:Y:S01]  /*1180*/  UIADD3 UR4, UPT, UPT, UR4, 0x1, URZ ;  /* 0x0000000104047890 */ /* 0x000fe2000fffe0ff */
        /* <DEDUP_REMOVED lines=14> */
[----:B------:R-:W-:-:S03]  /*1270*/  IMAD.SHL.U32 R23, R6, 0x2, RZ ;  /* 0x0000000206177824 */ /* 0x000fc600078e00ff */
[----:B------:R-:W-:Y:S02]  /*1280*/  LOP3.LUT R22, R19, R10, RZ, 0xc0, !PT ;  /* 0x0000000a13167212 */ /* 0x000fe400078ec0ff */
[----:B------:R-:W-:Y:S02]  /*1290*/  LOP3.LUT R19, R24, R9, RZ, 0xc0, !PT ;  /* 0x0000000918137212 */ /* 0x000fe400078ec0ff */
[----:B------:R-:W-:Y:S02]  /*12a0*/  LOP3.LUT R9, R7, R22, RZ, 0xc0, !PT ;  /* 0x0000001607097212 */ /* 0x000fe400078ec0ff */
[----:B------:R-:W-:Y:S02]  /*12b0*/  LOP3.LUT R10, R8, R19, RZ, 0xc0, !PT ;  /* 0x00000013080a7212 */ /* 0x000fe400078ec0ff */
        /* <DEDUP_REMOVED lines=33> */
.L_x_454:
[----:B------:R-:W-:-:S09]  /*14d0*/  UISETP.GT.U32.AND UP0, UPT, UR4, 0xf, UPT ;  /* 0x0000000f0400788c */ /* 0x000fd2000bf04070 */
[----:B------:R-:W-:Y:S05]  /*14e0*/  BRA.U UP0, `(.L_x_457) ;  /* 0x0000000500687547 */ /* 0x000fea000b800000 */
[----:B------:R-:W-:Y:S01]  /*14f0*/  IMAD.IADD R23, R20, 0x1, R11 ;  /* 0x0000000114177824 */ /* 0x000fe200078e020b */
[----:B------:R-:W0:Y:S01]  /*1500*/  LDCU UR10, c[0x3][0x58] ;  /* 0x00c00b00ff0a77ac */ /* 0x000e220008000800 */
[----:B------:R-:W1:Y:S01]  /*1510*/  LDCU UR11, c[0x3][0x8] ;  /* 0x00c00100ff0b77ac */ /* 0x000e620008000800 */
[----:B------:R-:W2:Y:S04]  /*1520*/  LDCU.64 UR6, c[0x3][0x50] ;  /* 0x00c00a00ff0677ac */ /* 0x000ea80008000a00 */
.L_x_460:
[----:B------:R-:W-:Y:S01]  /*1530*/  USHF.L.U32 UR5, UR4, 0x1, URZ ;  /* 0x0000000104057899 */ /* 0x000fe200080006ff */
[C---:B------:R-:W-:Y:S01]  /*1540*/  IMAD.SHL.U32 R27, R10.reuse, 0x2, RZ ;  /* 0x000000020a1b7824 */ /* 0x040fe200078e00ff */
[----:B------:R-:W-:Y:S01]  /*1550*/  SHF.L.U64.HI R19, R10, 0x1, R9 ;  /* 0x000000010a137819 */ /* 0x000fe20000010209 */
[C---:B------:R-:W-:Y:S01]  /*1560*/  IMAD.SHL.U32 R25, R7.reuse, 0x2, RZ ;  /* 0x0000000207197824 */ /* 0x040fe200078e00ff */
[----:B------:R-:W-:Y:S01]  /*1570*/  SHF.L.U64.HI R24, R7, 0x1, R8 ;  /* 0x0000000107187819 */ /* 0x000fe20000010208 */
[----:B------:R-:W-:Y:S01]  /*1580*/  BSSY.RECONVERGENT B0, `(.L_x_458) ;  /* 0x000004d000007945 */ /* 0x000fe20003800200 */
[----:B--2--5:R-:W-:Y:S02]  /*1590*/  SHF.R.U32.HI R14, RZ, UR5, R0 ;  /* 0x00000005ff0e7c19 */ /* 0x024fe40008011600 */
[----:B------:R-:W-:-:S03]  /*15a0*/  SHF.L.U64.HI R17, R16, 0x1, R17 ;  /* 0x0000000110117819 */ /* 0x000fc60000010211 */
        /* <DEDUP_REMOVED lines=74> */
.L_x_459:
[----:B01----:R-:W-:Y:S05]  /*1a50*/  BSYNC.RECONVERGENT B0 ;  /* 0x0000000000007941 */ /* 0x003fea0003800200 */
.L_x_458:
[----:B------:R-:W-:-:S04]  /*1a60*/  UIADD3 UR4, UPT, UPT, UR4, 0x1, URZ ;  /* 0x0000000104047890 */ /* 0x000fc8000fffe0ff */
[----:B------:R-:W-:-:S09]  /*1a70*/  UISETP.NE.AND UP0, UPT, UR4, 0x10, UPT ;  /* 0x000000100400788c */ /* 0x000fd2000bf05270 */
[----:B------:R-:W-:Y:S05]  /*1a80*/  BRA.U UP0, `(.L_x_460) ;  /* 0xfffffff900a87547 */ /* 0x000fea000b83ffff */
.L_x_457:
[----:B--2---:R-:W0:Y:S01]  /*1a90*/  S2R R15, SR_CgaCtaId ;  /* 0x00000000000f7919 */ /* 0x004e220000008800 */
[----:B------:R-:W-:Y:S01]  /*1aa0*/  MOV R14, 0x400 ;  /* 0x00000400000e7802 */ /* 0x000fe20000000f00 */
[----:B------:R-:W-:-:S05]  /*1ab0*/  VIADD R19, R11, 0x1 ;  /* 0x000000010b137836 */ /* 0x000fca0000000000 */
[----:B------:R-:W-:Y:S02]  /*1ac0*/  ISETP.GT.U32.AND P0, PT, R19, 0xff, PT ;  /* 0x000000ff1300780c */ /* 0x000fe40003f04070 */
[----:B0-----:R-:W-:-:S05]  /*1ad0*/  LEA R14, R15, R14, 0x18 ;  /* 0x0000000e0f0e7211 */ /* 0x001fca00078ec0ff */
[----:B------:R-:W-:-:S04]  /*1ae0*/  IMAD R14, R11, 0x200, R14 ;  /* 0x000002000b0e7824 */ /* 0x000fc800078e020e */
[----:B------:R-:W-:-:S05]  /*1af0*/  IMAD R15, R13, 0x4, R14 ;  /* 0x000000040d0f7824 */ /* 0x000fca00078e020e */
[----:B-----5:R0:W-:Y:S01]  /*1b00*/  STS [R15], R0 ;  /* 0x000000000f007388 */ /* 0x0201e20000000800 */
[----:B------:R-:W-:Y:S06]  /*1b10*/  BAR.SYNC.DEFER_BLOCKING 0x0 ;  /* 0x0000000000007b1d */ /* 0x000fec0000010000 */
[----:B------:R-:W-:Y:S05]  /*1b20*/  @P0 BRA `(.L_x_461) ;  /* 0x0000009400dc0947 */ /* 0x000fea0003800000 */
[----:B0-----:R-:W0:Y:S01]  /*1b30*/  LDC.64 R14, c[0x3][RZ] ;  /* 0x00c00000ff0e7b82 */ /* 0x001e220000000a00 */
[----:B------:R-:W-:Y:S02]  /*1b40*/  LOP3.LUT R4, R4, R13, RZ, 0xfc, !PT ;  /* 0x0000000d04047212 */ /* 0x000fe400078efcff */
[----:B------:R-:W-:Y:S01]  /*1b50*/  SHF.L.U64.HI R21, R10, 0x1, R9 ;  /* 0x000000010a157819 */ /* 0x000fe20000010209 */
[----:B------:R-:W-:Y:S01]  /*1b60*/  IMAD.SHL.U32 R25, R7, 0x2, RZ ;  /* 0x0000000207197824 */ /* 0x000fe200078e00ff */
[----:B------:R-:W1:Y:S01]  /*1b70*/  LDCU.64 UR4, c[0x3][0x50] ;  /* 0x00c00a00ff0477ac */ /* 0x000e620008000a00 */
[----:B------:R-:W-:-:S04]  /*1b80*/  IMAD R23, R19, 0x80, R4 ;  /* 0x0000008013177824 */ /* 0x000fc800078e0204 */
[----:B0-----:R-:W-:-:S05]  /*1b90*/  IMAD.WIDE.U32 R22, R23, 0x4, R14 ;  /* 0x0000000417167825 */ /* 0x001fca00078e000e */
[----:B------:R0:W2:Y:S01]  /*1ba0*/  LDG.E R0, desc[UR8][R22.64] ;  /* 0x0000000816007981 */ /* 0x0000a2000c1e1900 */
[----:B------:R-:W-:Y:S01]  /*1bb0*/  BSSY.RECONVERGENT B0, `(.L_x_462) ;  /* 0x0000049000007945 */ /* 0x000fe20003800200 */
[----:B0-----:R-:W-:Y:S01]  /*1bc0*/  SHF.L.U64.HI R22, R7, 0x1, R8 ;  /* 0x0000000107167819 */ /* 0x001fe20000010208 */
[----:B--2---:R-:W-:-:S05]  /*1bd0*/  IMAD.SHL.U32 R13, R0, 0x8, RZ ;  /* 0x00000008000d7824 */ /* 0x004fca00078e00ff */
        /* <DEDUP_REMOVED lines=8> */
[----:B------:R-:W-:Y:S01]  /*1c60*/  IMAD.SHL.U32 R21, R21, 0x2, RZ ;  /* 0x0000000215157824 */ /* 0x000fe200078e00ff */
[C---:B------:R-:W-:Y:S02]  /*1c70*/  SHF.L.U64.HI R24, R6.reuse, 0x1, R5 ;  /* 0x0000000106187819 */ /* 0x040fe40000010205 */
[----:B------:R-:W-:Y:S02]  /*1c80*/  LOP3.LUT R22, R23, R22, R15, 0xe0, !PT ;  /* 0x0000001617167212 */ /* 0x000fe400078ee00f */
[----:B------:R-:W-:Y:S01]  /*1c90*/  LOP3.LUT R21, R21, R25, R14, 0xe0, !PT ;  /* 0x0000001915157212 */ /* 0x000fe200078ee00e */
[----:B------:R-:W-:Y:S01]  /*1ca0*/  IMAD.SHL.U32 R25, R6, 0x2, RZ ;  /* 0x0000000206197824 */ /* 0x000fe200078e00ff */
[----:B------:R-:W-:Y:S02]  /*1cb0*/  LOP3.LUT R9, R22, R9, RZ, 0xc0, !PT ;  /* 0x0000000916097212 */ /* 0x000fe400078ec0ff */
[----:B------:R-:W-:-:S02]  /*1cc0*/  LOP3.LUT R10, R21, R10, RZ, 0xc0, !PT ;  /* 0x0000000a150a7212 */ /* 0x000fc400078ec0ff */
[----:B------:R-:W-:Y:S02]  /*1cd0*/  LOP3.LUT R22, R8, R9, RZ, 0xc0, !PT ;  /* 0x0000000908167212 */ /* 0x000fe400078ec0ff */
[----:B------:R-:W-:-:S05]  /*1ce0*/  LOP3.LUT R23, R7, R10, RZ, 0xc0, !PT ;  /* 0x0000000a07177212 */ /* 0x000fca00078ec0ff */
        /* <DEDUP_REMOVED lines=53> */
.L_x_463:
[----:B------:R-:W-:Y:S05]  /*2040*/  BSYNC.RECONVERGENT B0 ;  /* 0x0000000000007941 */ /* 0x000fea0003800200 */
.L_x_462:
[----:B0-----:R-:W-:Y:S01]  /*2050*/  IMAD.SHL.U32 R2, R0, 0x2, RZ ;  /* 0x0000000200027824 */ /* 0x001fe200078e00ff */
[C---:B------:R-:W-:Y:S01]  /*2060*/  SHF.L.U64.HI R17, R13.reuse, 0x1, R18 ;  /* 0x000000010d117819 */ /* 0x040fe20000010212 */
[----:B------:R-:W-:Y:S01]  /*2070*/  IMAD.SHL.U32 R15, R13, 0x2, RZ ;  /* 0x000000020d0f7824 */ /* 0x000fe200078e00ff */
[C---:B------:R-:W-:Y:S01]  /*2080*/  SHF.L.U64.HI R25, R10.reuse, 0x1, R9 ;  /* 0x000000010a197819 */ /* 0x040fe20000010209 */
        /* <DEDUP_REMOVED lines=25> */
[----:B------:R-:W-:Y:S01]  /*2220*/  LOP3.LUT R9, R18, R9, RZ, 0xc0, !PT ;  /* 0x0000000912097212 */ /* 0x000fe200078ec0ff */
[----:B------:R-:W-:Y:S01]  /*2230*/  IMAD.SHL.U32 R18, R6, 0x2, RZ ;  /* 0x0000000206127824 */ /* 0x000fe200078e00ff */
[----:B------:R-:W-:Y:S02]  /*2240*/  LOP3.LUT R23, R7, R16, RZ, 0xc0, !PT ;  /* 0x0000001007177212 */ /* 0x000fe400078ec0ff */
[----:B------:R-:W-:-:S03]  /*2250*/  LOP3.LUT R10, R8, R9, RZ, 0xc0, !PT ;  /* 0x00000009080a7212 */ /* 0x000fc600078ec0ff */
        /* <DEDUP_REMOVED lines=43> */
.L_x_465:
[----:B------:R-:W-:Y:S05]  /*2510*/  BSYNC.RECONVERGENT B0 ;  /* 0x0000000000007941 */ /* 0x000fea0003800200 */
.L_x_464:
        /* <DEDUP_REMOVED lines=75> */
.L_x_467:
[----:B------:R-:W-:Y:S05]  /*29d0*/  BSYNC.RECONVERGENT B0 ;  /* 0x0000000000007941 */ /* 0x000fea0003800200 */
.L_x_466:
        /* <DEDUP_REMOVED lines=75> */
.L_x_469:
[----:B------:R-:W-:Y:S05]  /*2e90*/  BSYNC.RECONVERGENT B0 ;  /* 0x0000000000007941 */ /* 0x000fea0003800200 */
.L_x_468:
        /* <DEDUP_REMOVED lines=75> */
.L_x_471:
[----:B------:R-:W-:Y:S05]  /*3350*/  BSYNC.RECONVERGENT B0 ;  /* 0x0000000000007941 */ /* 0x000fea0003800200 */
.L_x_470:
        /* <DEDUP_REMOVED lines=75> */
.L_x_473:
[----:B------:R-:W-:Y:S05]  /*3810*/  BSYNC.RECONVERGENT B0 ;  /* 0x0000000000007941 */ /* 0x000fea0003800200 */
.L_x_472:
        /* <DEDUP_REMOVED lines=75> */
.L_x_475:
[----:B------:R-:W-:Y:S05]  /*3cd0*/  BSYNC.RECONVERGENT B0 ;  /* 0x0000000000007941 */ /* 0x000fea0003800200 */
.L_x_474:
        /* <DEDUP_REMOVED lines=75> */
.L_x_477:
[----:B------:R-:W-:Y:S05]  /*4190*/  BSYNC.RECONVERGENT B0 ;  /* 0x0000000000007941 */ /* 0x000fea0003800200 */
.L_x_476:
        /* <DEDUP_REMOVED lines=75> */
.L_x_479:
[----:B------:R-:W-:Y:S05]  /*4650*/  BSYNC.RECONVERGENT B0 ;  /* 0x0000000000007941 */ /* 0x000fea0003800200 */
.L_x_478:
        /* <DEDUP_REMOVED lines=75> */
.L_x_481:
[----:B------:R-:W-:Y:S05]  /*4b10*/  BSYNC.RECONVERGENT B0 ;  /* 0x0000000000007941 */ /* 0x000fea0003800200 */
.L_x_480:
        /* <DEDUP_REMOVED lines=75> */
.L_x_483:
[----:B------:R-:W-:Y:S05]  /*4fd0*/  BSYNC.RECONVERGENT B0 ;  /* 0x0000000000007941 */ /* 0x000fea0003800200 */
.L_x_482:
        /* <DEDUP_REMOVED lines=75> */
.L_x_485:
[----:B------:R-:W-:Y:S05]  /*5490*/  BSYNC.RECONVERGENT B0 ;  /* 0x0000000000007941 */ /* 0x000fea0003800200 */
.L_x_484:
        /* <DEDUP_REMOVED lines=75> */
.L_x_487:
[----:B------:R-:W-:Y:S05]  /*5950*/  BSYNC.RECONVERGENT B0 ;  /* 0x0000000000007941 */ /* 0x000fea0003800200 */
.L_x_486:
[----:B------:R-:W-:Y:S01]  /*5960*/  SHF.R.U32.HI R2, RZ, 0x17, R0 ;  /* 0x00000017ff027819 */ /* 0x000fe20000011600 */
[C---:B------:R-:W-:Y:S01]  /*5970*/  IMAD.SHL.U32 R3, R21.reuse, 0x2, RZ ;  /* 0x0000000215037824 */ /* 0x040fe200078e00ff */
[----:B0-----:R-:W-:Y:S01]  /*5980*/  SHF.L.U64.HI R5, R21, 0x1, R14 ;  /* 0x0000000115057819 */ /* 0x001fe2000001020e */
        /* <DEDUP_REMOVED lines=72> */
.L_x_489:
[----:B------:R-:W-:Y:S05]  /*5e10*/  BSYNC.RECONVERGENT B0 ;  /* 0x0000000000007941 */ /* 0x000fea0003800200 */
.L_x_488:
        /* <DEDUP_REMOVED lines=75> */
.L_x_491:
[----:B------:R-:W-:Y:S05]  /*62d0*/  BSYNC.RECONVERGENT B0 ;  /* 0x0000000000007941 */ /* 0x000fea0003800200 */
.L_x_490:
        /* <DEDUP_REMOVED lines=8> */
[----:B------:R-:W0:Y:S01]  /*6360*/  LDC.64 R14, c[0x3][R0] ;  /* 0x00c00000000e7b82 */ /* 0x000e220000000a00 */
[----:B------:R-:W-:-:S02]  /*6370*/  SHF.L.U64.HI R18, R13, 0x1, R18 ;  /* 0x000000010d127819 */ /* 0x000fc40000010212 */
[----:B0-----:R-:W-:Y:S02]  /*6380*/  LOP3.LUT R10, R7, R14, RZ, 0xfc, !PT ;  /* 0x0000000e070a7212 */ /* 0x001fe400078efcff */
[----:B------:R-:W-:Y:S02]  /*6390*/  LOP3.LUT R9, R9, R15, RZ, 0xfc, !PT ;  /* 0x0000000f09097212 */ /* 0x000fe400078efcff */
        /* <DEDUP_REMOVED lines=64> */
.L_x_493:
[----:B------:R-:W-:Y:S05]  /*67a0*/  BSYNC.RECONVERGENT B0 ;  /* 0x0000000000007941 */ /* 0x000fea0003800200 */
.L_x_492:
[----:B------:R-:W-:-:S05]  /*67b0*/  VIADD R11, R11, 0x2 ;  /* 0x000000020b0b7836 */ /* 0x000fca0000000000 */
[----:B------:R-:W-:-:S13]  /*67c0*/  ISETP.NE.AND P0, PT, R11, 0x100, PT ;  /* 0x000001000b00780c */ /* 0x000fda0003f05270 */
[----:B------:R-:W-:Y:S05]  /*67d0*/  @!P0 BRA `(.L_x_461) ;  /* 0x0000004800b08947 */ /* 0x000fea0003800000 */
[----:B------:R-:W1:Y:S01]  /*67e0*/  LDCU UR5, c[0x3][0x58] ;  /* 0x00c00b00ff0577ac */ /* 0x000e620008000800 */
[----:B------:R-:W2:Y:S01]  /*67f0*/  LDCU UR10, c[0x3][0x8] ;  /* 0x00c00100ff0a77ac */ /* 0x000ea20008000800 */
[----:B------:R-:W3:Y:S02]  /*6800*/  LDCU.64 UR6, c[0x3][0x50] ;  /* 0x00c00a00ff0677ac */ /* 0x000ee40008000a00 */
.L_x_526:
[----:B0-----:R-:W4:Y:S01]  /*6810*/  LDC.64 R14, c[0x3][RZ] ;  /* 0x00c00000ff0e7b82 */ /* 0x001f220000000a00 */
[----:B------:R-:W-:-:S04]  /*6820*/  IMAD R23, R11, 0x80, R4 ;  /* 0x000000800b177824 */ /* 0x000fc800078e0204 */
[----:B----4-:R-:W-:-:S05]  /*6830*/  IMAD.WIDE.U32 R22, R23, 0x4, R14 ;  /* 0x0000000417167825 */ /* 0x010fca00078e000e */
[----:B------:R4:W5:Y:S01]  /*6840*/  LDG.E R0, desc[UR8][R22.64] ;  /* 0x0000000816007981 */ /* 0x000962000c1e1900 */
[----:B0-----:R-:W-:Y:S01]  /*6850*/  SHF.L.U64.HI R19, R10, 0x1, R9 ;  /* 0x000000010a137819 */ /* 0x001fe20000010209 */
[C---:B------:R-:W-:Y:S01]  /*6860*/  IMAD.SHL.U32 R25, R7.reuse, 0x2, RZ ;  /* 0x0000000207197824 */ /* 0x040fe200078e00ff */
[----:B------:R-:W-:Y:S01]  /*6870*/  BSSY.RECONVERGENT B0, `(.L_x_494) ;  /* 0x0000047000007945 */ /* 0x000fe20003800200 */
[----:B----4-:R-:W-:Y:S02]  /*6880*/  SHF.L.U64.HI R22, R7, 0x1, R8 ;  /* 0x0000000107167819 */ /* 0x010fe40000010208 */
[----:B------:R-:W-:Y:S01]  /*6890*/  SHF.L.U64.HI R23, R6, 0x1, R5 ;  /* 0x0000000106177819 */ /* 0x000fe20000010205 */
[----:B-----5:R-:W-:-:S05]  /*68a0*/  IMAD.SHL.U32 R13, R0, 0x8, RZ ;  /* 0x00000008000d7824 */ /* 0x020fca00078e00ff */
        /* <DEDUP_REMOVED lines=67> */
.L_x_495:
[----:B-12---:R-:W-:Y:S05]  /*6ce0*/  BSYNC.RECONVERGENT B0 ;  /* 0x0000000000007941 */ /* 0x006fea0003800200 */
.L_x_494:
[----:B------:R-:W-:Y:S01]  /*6cf0*/  IMAD.SHL.U32 R2, R0, 0x2, RZ ;  /* 0x0000000200027824 */ /* 0x000fe200078e00ff */
[C---:B0-----:R-:W-:Y:S01]  /*6d00*/  SHF.L.U64.HI R19, R13.reuse, 0x1, R18 ;  /* 0x000000010d137819 */ /* 0x041fe20000010212 */
        /* <DEDUP_REMOVED lines=72> */
.L_x_497:
[----:B------:R-:W-:Y:S05]  /*7190*/  BSYNC.RECONVERGENT B0 ;  /* 0x0000000000007941 */ /* 0x000fea0003800200 */
.L_x_496:
        /* <DEDUP_REMOVED lines=73> */
.L_x_499:
[----:B------:R-:W-:Y:S05]  /*7630*/  BSYNC.RECONVERGENT B0 ;  /* 0x0000000000007941 */ /* 0x000fea0003800200 */
.L_x_498:
        /* <DEDUP_REMOVED lines=73> */
.L_x_501:
[----:B------:R-:W-:Y:S05]  /*7ad0*/  BSYNC.RECONVERGENT B0 ;  /* 0x0000000000007941 */ /* 0x000fea0003800200 */
.L_x_500:
        /* <DEDUP_REMOVED lines=73> */
.L_x_503:
[----:B------:R-:W-:Y:S05]  /*7f70*/  BSYNC.RECONVERGENT B0 ;  /* 0x0000000000007941 */ /* 0x000fea0003800200 */
.L_x_502:
        /* <DEDUP_REMOVED lines=73> */
.L_x_505:
[----:B------:R-:W-:Y:S05]  /*8410*/  BSYNC.RECONVERGENT B0 ;  /* 0x0000000000007941 */ /* 0x000fea0003800200 */
.L_x_504:
        /* <DEDUP_REMOVED lines=73> */
.L_x_507:
[----:B------:R-:W-:Y:S05]  /*88b0*/  BSYNC.RECONVERGENT B0 ;  /* 0x0000000000007941 */ /* 0x000fea0003800200 */
.L_x_506:
        /* <DEDUP_REMOVED lines=73> */
.L_x_509:
[----:B------:R-:W-:Y:S05]  /*8d50*/  BSYNC.RECONVERGENT B0 ;  /* 0x0000000000007941 */ /* 0x000fea0003800200 */
.L_x_508:
        /* <DEDUP_REMOVED lines=73> */
.L_x_511:
[----:B------:R-:W-:Y:S05]  /*91f0*/  BSYNC.RECONVERGENT B0 ;  /* 0x0000000000007941 */ /* 0x000fea0003800200 */
.L_x_510:
        /* <DEDUP_REMOVED lines=73> */
.L_x_513:
[----:B------:R-:W-:Y:S05]  /*9690*/  BSYNC.RECONVERGENT B0 ;  /* 0x0000000000007941 */ /* 0x000fea0003800200 */
.L_x_512:
        /* <DEDUP_REMOVED lines=73> */
.L_x_515:
[----:B------:R-:W-:Y:S05]  /*9b30*/  BSYNC.RECONVERGENT B0 ;  /* 0x0000000000007941 */ /* 0x000fea0003800200 */
.L_x_514:
        /* <DEDUP_REMOVED lines=73> */
.L_x_517:
[----:B------:R-:W-:Y:S05]  /*9fd0*/  BSYNC.RECONVERGENT B0 ;  /* 0x0000000000007941 */ /* 0x000fea0003800200 */
.L_x_516:
        /* <DEDUP_REMOVED lines=73> */
.L_x_519:
[----:B------:R-:W-:Y:S05]  /*a470*/  BSYNC.RECONVERGENT B0 ;  /* 0x0000000000007941 */ /* 0x000fea0003800200 */
.L_x_518:
        /* <DEDUP_REMOVED lines=73> */
.L_x_521:
[----:B------:R-:W-:Y:S05]  /*a910*/  BSYNC.RECONVERGENT B0 ;  /* 0x0000000000007941 */ /* 0x000fea0003800200 */
.L_x_520:
[----:B------:R-:W-:Y:S01]  /*a920*/  SHF.R.U32.HI R2, RZ, 0x19, R0 ;  /* 0x00000019ff027819 */ /* 0x000fe20000011600 */
[C---:B------:R-:W-:Y:S01]  /*a930*/  IMAD.SHL.U32 R23, R6.reuse, 0x2, RZ ;  /* 0x0000000206177824 */ /* 0x040fe200078e00ff */
[----:B0-----:R-:W-:Y:S01]  /*a940*/  SHF.L.U64.HI R9, R6, 0x1, R7 ;  /* 0x0000000106097819 */ /* 0x001fe20000010207 */
        /* <DEDUP_REMOVED lines=70> */
.L_x_523:
[----:B------:R-:W-:Y:S05]  /*adb0*/  BSYNC.RECONVERGENT B0 ;  /* 0x0000000000007941 */ /* 0x000fea0003800200 */
.L_x_522:
[----:B------:R-:W-:Y:S01]  /*adc0*/  SHF.R.U32.HI R0, RZ, 0x1e, R0 ;  /* 0x0000001eff007819 */ /* 0x000fe20000011600 */
[----:B------:R-:W-:Y:S01]  /*add0*/  UMOV UR4, 0x28 ;  /* 0x0000002800047882 */ /* 0x000fe20000000000 */
[C---:B------:R-:W-:Y:S01]  /*ade0*/  IMAD.SHL.U32 R3, R23.reuse, 0x2, RZ ;  /* 0x0000000217037824 */ /* 0x040fe200078e00ff */
[----:B------:R-:W-:Y:S01]  /*adf0*/  SHF.L.U64.HI R9, R23, 0x1, R8 ;  /* 0x0000000117097819 */ /* 0x000fe20000010208 */
[----:B------:R-:W-:Y:S01]  /*ae00*/  IMAD.SHL.U32 R7, R6, 0x2, RZ ;  /* 0x0000000206077824 */ /* 0x000fe200078e00ff */
[----:B------:R-:W-:Y:S01]  /*ae10*/  LEA R0, R0, UR4, 0x3 ;  /* 0x0000000400007c11 */ /* 0x000fe2000f8e18ff */
[----:B------:R-:W-:Y:S01]  /*ae20*/  BSSY.RECONVERGENT B0, `(.L_x_524) ;  /* 0x0000044000007945 */ /* 0x000fe20003800200 */
[----:B------:R-:W-:Y:S02]  /*ae30*/  SHF.L.U64.HI R24, R6, 0x1, R19 ;  /* 0x0000000106187819 */ /* 0x000fe40000010213 */
[----:B0-----:R-:W0:Y:S01]  /*ae40*/  LDC.64 R14, c[0x3][R0] ;  /* 0x00c00000000e7b82 */ /* 0x001e220000000a00 */
[----:B------:R-:W-:-:S02]  /*ae50*/  SHF.L.U64.HI R18, R13, 0x1, R18 ;  /* 0x000000010d127819 */ /* 0x000fc40000010212 */
        /* <DEDUP_REMOVED lines=64> */
.L_x_525:
[----:B------:R-:W-:Y:S05]  /*b260*/  BSYNC.RECONVERGENT B0 ;  /* 0x0000000000007941 */ /* 0x000fea0003800200 */
.L_x_524:
[----:B------:R-:W-:-:S05]  /*b270*/  VIADD R11, R11, 0x1 ;  /* 0x000000010b0b7836 */ /* 0x000fca0000000000 */
[----:B------:R-:W-:-:S13]  /*b280*/  ISETP.NE.AND P0, PT, R11, 0x100, PT ;  /* 0x000001000b00780c */ /* 0x000fda0003f05270 */
[----:B------:R-:W-:Y:S05]  /*b290*/  @P0 BRA `(.L_x_526) ;  /* 0xffffffb4005c0947 */ /* 0x000fea000383ffff */
.L_x_461:
[----:B------:R-:W1:Y:S01]  /*b2a0*/  LDCU UR5, c[0x3][0x10] ;  /* 0x00c00200ff0577ac */ /* 0x000e620008000800 */
[----:B0-----:R-:W-:Y:S01]  /*b2b0*/  IMAD.MOV.U32 R13, RZ, RZ, RZ ;  /* 0x000000ffff0d7224 */ /* 0x001fe200078e00ff */
[----:B-1----:R-:W-:-:S09]  /*b2c0*/  UISETP.NE.AND UP0, UPT, UR5, 0x1, UPT ;  /* 0x000000010500788c */ /* 0x002fd2000bf05270 */
[----:B------:R-:W-:Y:S05]  /*b2d0*/  BRA.U !UP0, `(.L_x_527) ;  /* 0x0000000908d87547 */ /* 0x000fea000b800000 */
[----:B------:R-:W0:Y:S01]  /*b2e0*/  S2R R11, SR_TID.X ;  /* 0x00000000000b7919 */ /* 0x000e220000002100 */
[----:B------:R-:W1:Y:S01]  /*b2f0*/  LDCU UR4, c[0x0][0x360] ;  /* 0x00006c00ff0477ac */ /* 0x000e620008000800 */
[----:B------:R-:W-:Y:S01]  /*b300*/  IMAD.MOV.U32 R20, RZ, RZ, RZ ;  /* 0x000000ffff147224 */ /* 0x000fe200078e00ff */
[----:B------:R-:W-:-:S06]  /*b310*/  UIADD3 UR5, UPT, UPT, UR5, -0x1, URZ ;  /* 0xffffffff05057890 */ /* 0x000fcc000fffe0ff */
[----:B------:R-:W-:Y:S01]  /*b320*/  IMAD.U32 R13, RZ, RZ, UR5 ;  /* 0x00000005ff0d7e24 */ /* 0x000fe2000f8e00ff */
[----:B-1----:R-:W-:-:S06]  /*b330*/  UIADD3 UR4, UPT, UPT, UR4, -0x1, URZ ;  /* 0xffffffff04047890 */ /* 0x002fcc000fffe0ff */
[----:B0-----:R-:W-:-:S13]  /*b340*/  ISETP.NE.AND P1, PT, R11, UR4, PT ;  /* 0x000000040b007c0c */ /* 0x001fda000bf25270 */
.L_x_533:
        /* <DEDUP_REMOVED lines=20> */
.L_x_532:
        /* <DEDUP_REMOVED lines=71> */
.L_x_529:
[----:B------:R-:W-:Y:S05]  /*b900*/  BSYNC.RECONVERGENT B0 ;  /* 0x0000000000007941 */ /* 0x000fea0003800200 */
.L_x_528:
[----:B------:R-:W-:Y:S01]  /*b910*/  UIADD3 UR6, UPT, UPT, UR4, 0x2, URZ ;  /* 0x0000000204067890 */ /* 0x000fe2000fffe0ff */
[C---:B0-----:R-:W-:Y:S01]  /*b920*/  IMAD.SHL.U32 R3, R19.reuse, 0x2, RZ ;  /* 0x0000000213037824 */ /* 0x041fe200078e00ff */
[----:B------:R-:W-:Y:S01]  /*b930*/  SHF.L.U64.HI R9, R19, 0x1, R18 ;  /* 0x0000000113097819 */ /* 0x000fe20000010212 */
[C---:B------:R-:W-:Y:S01]  /*b940*/  IMAD.SHL.U32 R6, R22.reuse, 0x2, RZ ;  /* 0x0000000216067824 */ /* 0x040fe200078e00ff */
[----:B------:R-:W-:Y:S01]  /*b950*/  SHF.L.U64.HI R7, R22, 0x1, R21 ;  /* 0x0000000116077819 */ /* 0x000fe20000010215 */
[----:B------:R-:W-:Y:S01]  /*b960*/  UIADD3 UR5, UPT, UPT, UR5, 0x2, URZ ;  /* 0x0000000205057890 */ /* 0x000fe2000fffe0ff */
[----:B------:R-:W-:Y:S01]  /*b970*/  SHF.R.U32.HI R2, RZ, UR6, R4 ;  /* 0x00000006ff027c19 */ /* 0x000fe20008011604 */
[----:B------:R-:W-:Y:S01]  /*b980*/  BSSY.RECONVERGENT B0, `(.L_x_530) ;  /* 0x0000045000007945 */ /* 0x000fe20003800200 */
[----:B------:R-:W-:Y:S01]  /*b990*/  SHF.L.U64.HI R16, R17, 0x1, R16 ;  /* 0x0000000111107819 */ /* 0x000fe20000010210 */
        /* <DEDUP_REMOVED lines=67> */
.L_x_531:
[----:B------:R-:W-:Y:S05]  /*bdd0*/  BSYNC.RECONVERGENT B0 ;  /* 0x0000000000007941 */ /* 0x000fea0003800200 */
.L_x_530:
[----:B------:R-:W-:Y:S01]  /*bde0*/  VIADD R0, R0, 0x2 ;  /* 0x0000000200007836 */ /* 0x000fe20000000000 */
[----:B------:R-:W-:Y:S01]  /*bdf0*/  UIADD3 UR4, UPT, UPT, UR4, 0x4, URZ ;  /* 0x0000000404047890 */ /* 0x000fe2000fffe0ff */
[----:B------:R-:W-:Y:S11]  /*be00*/  BRA.U UP0, `(.L_x_532) ;  /* 0xfffffff500a07547 */ /* 0x000ff6000b83ffff */
[----:B------:R-:W-:-:S05]  /*be10*/  VIADD R20, R20, 0x1 ;  /* 0x0000000114147836 */ /* 0x000fca0000000000 */
[----:B------:R-:W-:-:S13]  /*be20*/  ISETP.NE.AND P0, PT, R20, R13, PT ;  /* 0x0000000d1400720c */ /* 0x000fda0003f05270 */
[----:B------:R-:W-:Y:S05]  /*be30*/  @P0 BRA `(.L_x_533) ;  /* 0xfffffff400440947 */ /* 0x000fea000383ffff */
.L_x_527:
[----:B0-----:R-:W0:Y:S01]  /*be40*/  S2R R19, SR_TID.X ;  /* 0x0000000000137919 */ /* 0x001e220000002100 */
[----:B------:R-:W1:Y:S01]  /*be50*/  LDCU UR4, c[0x0][0x360] ;  /* 0x00006c00ff0477ac */ /* 0x000e620008000800 */
[----:B------:R-:W-:Y:S01]  /*be60*/  BSSY.RECONVERGENT B0, `(.L_x_534) ;  /* 0x0000011000007945 */ /* 0x000fe20003800200 */
[----:B-1----:R-:W-:-:S06]  /*be70*/  UIADD3 UR4, UPT, UPT, UR4, -0x1, URZ ;  /* 0xffffffff04047890 */ /* 0x002fcc000fffe0ff */
[----:B0-----:R-:W-:-:S13]  /*be80*/  ISETP.NE.AND P0, PT, R19, UR4, PT ;  /* 0x0000000413007c0c */ /* 0x001fda000bf05270 */
[----:B------:R-:W-:Y:S05]  /*be90*/  @P0 BRA `(.L_x_535) ;  /* 0x00000000001c0947 */ /* 0x000fea0003800000 */
[----:B------:R-:W0:Y:S01]  /*bea0*/  LDC.64 R14, c[0x3][RZ] ;  /* 0x00c00000ff0e7b82 */ /* 0x000e220000000a00 */
[----:B------:R-:W-:-:S04]  /*beb0*/  IMAD.SHL.U32 R0, R12, 0x8000, RZ ;  /* 0x000080000c007824 */ /* 0x000fc800078e00ff */
[----:B------:R-:W-:-:S04]  /*bec0*/  IMAD R0, R13, 0x80, R0 ;  /* 0x000000800d007824 */ /* 0x000fc800078e0200 */
[----:B------:R-:W-:-:S04]  /*bed0*/  VIADD R11, R0, 0x8000 ;  /* 0x00008000000b7836 */ /* 0x000fc80000000000 */
[----:B0-----:R-:W-:-:S05]  /*bee0*/  IMAD.WIDE.U32 R14, R11, 0x4, R14 ;  /* 0x000000040b0e7825 */ /* 0x001fca00078e000e */
[----:B------:R0:W5:Y:S01]  /*bef0*/  LDG.E R18, desc[UR8][R14.64] ;  /* 0x000000080e127981 */ /* 0x000162000c1e1900 */
[----:B------:R-:W-:Y:S05]  /*bf00*/  BRA `(.L_x_536) ;  /* 0x0000000000187947 */ /* 0x000fea0003800000 */
.L_x_535:
[----:B------:R-:W0:Y:S01]  /*bf10*/  S2R R11, SR_CgaCtaId ;  /* 0x00000000000b7919 */ /* 0x000e220000008800 */
[----:B------:R-:W-:-:S04]  /*bf20*/  MOV R0, 0x400 ;  /* 0x0000040000007802 */ /* 0x000fc80000000f00 */
[----:B0-----:R-:W-:-:S05]  /*bf30*/  LEA R0, R11, R0, 0x18 ;  /* 0x000000000b007211 */ /* 0x001fca00078ec0ff */
[----:B------:R-:W-:-:S04]  /*bf40*/  IMAD R0, R13, 0x200, R0 ;  /* 0x000002000d007824 */ /* 0x000fc800078e0200 */
[----:B------:R-:W-:-:S05]  /*bf50*/  IMAD R0, R19, 0x4, R0 ;  /* 0x0000000413007824 */ /* 0x000fca00078e0200 */
[----:B------:R1:W2:Y:S02]  /*bf60*/  LDS R18, [R0+0x4] ;  /* 0x0000040000127984 */ /* 0x0002a40000000800 */
.L_x_536:
[----:B------:R-:W-:Y:S05]  /*bf70*/  BSYNC.RECONVERGENT B0 ;  /* 0x0000000000007941 */ /* 0x000fea0003800200 */
.L_x_534:
[----:B-1----:R-:W1:Y:S01]  /*bf80*/  LDC R0, c[0x3][0xc] ;  /* 0x00c00300ff007b82 */ /* 0x002e620000000800 */
[----:B------:R-:W3:Y:S02]  /*bf90*/  LDCU UR4, c[0x3][0x10] ;  /* 0x00c00200ff0477ac */ /* 0x000ee40008000800 */
[----:B---3--:R-:W-:Y:S01]  /*bfa0*/  USHF.L.U32 UR4, UR4, 0x4, URZ ;  /* 0x0000000404047899 */ /* 0x008fe200080006ff */
[----:B-1----:R-:W-:-:S05]  /*bfb0*/  VIADD R0, R0, 0x10 ;  /* 0x0000001000007836 */ /* 0x002fca0000000000 */
[----:B------:R-:W-:-:S13]  /*bfc0*/  ISETP.NE.AND P0, PT, R0, UR4, PT ;  /* 0x0000000400007c0c */ /* 0x000fda000bf05270 */
[----:B------:R-:W-:Y:S05]  /*bfd0*/  @!P0 EXIT ;  /* 0x000000000000894d */ /* 0x000fea0003800000 */
[----:B------:R-:W-:Y:S02]  /*bfe0*/  VIADD R4, R0, -UR4 ;  /* 0x8000000400047c36 */ /* 0x000fe40008000000 */
[----:B0-----:R-:W-:Y:S02]  /*bff0*/  IMAD.SHL.U32 R14, R12, 0x8000, RZ ;  /* 0x000080000c0e7824 */ /* 0x001fe400078e00ff */
[----:B------:R-:W-:Y:S01]  /*c000*/  IMAD.MOV.U32 R11, RZ, RZ, RZ ;  /* 0x000000ffff0b7224 */ /* 0x000fe200078e00ff */
[----:B------:R-:W-:Y:S02]  /*c010*/  ISETP.GE.U32.AND P0, PT, R4, 0x2, PT ;  /* 0x000000020400780c */ /* 0x000fe40003f06070 */
[----:B------:R-:W-:Y:S02]  /*c020*/  LOP3.LUT R14, R14, R19, RZ, 0xfc, !PT ;  /* 0x000000130e0e7212 */ /* 0x000fe400078efcff */
[----:B------:R-:W-:-:S03]  /*c030*/  VIMNMX.U32 R4, PT, PT, R4, 0x1, !PT ;  /* 0x0000000104047848 */ /* 0x000fc60007fe0000 */
[----:B------:R-:W-:-:S05]  /*c040*/  IMAD R0, R19, 0xff, R14 ;  /* 0x000000ff13007824 */ /* 0x000fca00078e020e */
[----:B------:R-:W-:Y:S01]  /*c050*/  IADD3 R0, PT, PT, R0, 0x100, R13 ;  /* 0x0000010000007810 */ /* 0x000fe20007ffe00d */
[----:B------:R-:W-:Y:S06]  /*c060*/  @!P0 BRA `(.L_x_537) ;  /* 0x0000000800848947 */ /* 0x000fec0003800000 */
[----:B------:R-:W-:Y:S01]  /*c070*/  IMAD R12, R12, 0x80, R19 ;  /* 0x000000800c0c7824 */ /* 0x000fe200078e0213 */
[----:B------:R-:W-:Y:S01]  /*c080*/  LOP3.LUT R11, R4, 0xfffffffe, RZ, 0xc0, !PT ;  /* 0xfffffffe040b7812 */ /* 0x000fe200078ec0ff */
[----:B------:R-:W0:Y:S02]  /*c090*/  LDCU UR10, c[0x3][0x58] ;  /* 0x00c00b00ff0a77ac */ /* 0x000e240008000800 */
[----:B------:R-:W-:Y:S02]  /*c0a0*/  IMAD R13, R12, 0x100, R13 ;  /* 0x000001000c0d7824 */ /* 0x000fe400078e020d */
[----:B------:R-:W-:Y:S01]  /*c0b0*/  IMAD.MOV R20, RZ, RZ, -R11 ;  /* 0x000000ffff147224 */ /* 0x000fe200078e0a0b */
[----:B------:R-:W1:Y:S02]  /*c0c0*/  LDCU UR11, c[0x3][0x8] ;  /* 0x00c00100ff0b77ac */ /* 0x000e640008000800 */
[----:B------:R-:W-:Y:S01]  /*c0d0*/  LEA R19, R13, 0x1000, 0x4 ;  /* 0x000010000d137811 */ /* 0x000fe200078e20ff */
[----:B------:R-:W3:Y:S01]  /*c0e0*/  LDCU.64 UR6, c[0x3][0x50] ;  /* 0x00c00a00ff0677ac */ /* 0x000ee20008000a00 */
[----:B------:R-:W-:-:S05]  /*c0f0*/  UMOV UR4, URZ ;  /* 0x000000ff00047c82 */ /* 0x000fca0008000000 */
.L_x_542:
[----:B--2--5:R-:W-:Y:S01]  /*c100*/  SHF.R.U32.HI R12, RZ, UR4, R18 ;  /* 0x00000004ff0c7c19 */ /* 0x024fe20008011612 */
[C---:B0-----:R-:W-:Y:S01]  /*c110*/  IMAD.SHL.U32 R15, R10.reuse, 0x2, RZ ;  /* 0x000000020a0f7824 */ /* 0x041fe200078e00ff */
[----:B------:R-:W-:Y:S01]  /*c120*/  SHF.L.U64.HI R21, R10, 0x1, R9 ;  /* 0x000000010a157819 */ /* 0x000fe20000010209 */
[C---:B------:R-:W-:Y:S01]  /*c130*/  IMAD.SHL.U32 R25, R7.reuse, 0x2, RZ ;  /* 0x0000000207197824 */ /* 0x040fe200078e00ff */
[----:B------:R-:W-:Y:S01]  /*c140*/  SHF.L.U64.HI R24, R7, 0x1, R8 ;  /* 0x0000000107187819 */ /* 0x000fe20000010208 */
[----:B------:R-:W-:Y:S01]  /*c150*/  IMAD.SHL.U32 R12, R12, 0x8, RZ ;  /* 0x000000080c0c7824 */ /* 0x000fe200078e00ff */
[----:B------:R-:W-:Y:S04]  /*c160*/  BSSY.RECONVERGENT B0, `(.L_x_538) ;  /* 0x0000041000007945 */ /* 0x000fe80003800200 */
[----:B------:R-:W-:-:S06]  /*c170*/  LOP3.LUT R12, R12, 0x18, RZ, 0xc0, !PT ;  /* 0x000000180c0c7812 */ /* 0x000fcc00078ec0ff */
[----:B------:R-:W2:Y:S02]  /*c180*/  LDC.64 R12, c[0x3][R12+0x28] ;  /* 0x00c00a000c0c7b82 */ /* 0x000ea40000000a00 */
[----:B--2---:R-:W-:Y:S02]  /*c190*/  LOP3.LUT R15, R15, R12, RZ, 0xfc, !PT ;  /* 0x0000000c0f0f7212 */ /* 0x004fe400078efcff */
        /* <DEDUP_REMOVED lines=61> */
.L_x_539:
[----:B01----:R-:W-:Y:S05]  /*c570*/  BSYNC.RECONVERGENT B0 ;  /* 0x0000000000007941 */ /* 0x003fea0003800200 */
.L_x_538:
[----:B------:R-:W-:Y:S01]  /*c580*/  UIADD3 UR5, UPT, UPT, UR4, 0x2, URZ ;  /* 0x0000000204057890 */ /* 0x000fe2000fffe0ff */
[C---:B--2---:R-:W-:Y:S01]  /*c590*/  IMAD.SHL.U32 R3, R15.reuse, 0x2, RZ ;  /* 0x000000020f037824 */ /* 0x044fe200078e00ff */
[----:B------:R-:W-:Y:S01]  /*c5a0*/  SHF.L.U64.HI R9, R15, 0x1, R14 ;  /* 0x000000010f097819 */ /* 0x000fe2000001020e */
[C---:B------:R-:W-:Y:S01]  /*c5b0*/  IMAD.SHL.U32 R6, R22.reuse, 0x2, RZ ;  /* 0x0000000216067824 */ /* 0x040fe200078e00ff */
[----:B------:R-:W-:Y:S01]  /*c5c0*/  SHF.L.U64.HI R7, R22, 0x1, R21 ;  /* 0x0000000116077819 */ /* 0x000fe20000010215 */
[----:B------:R-:W-:Y:S01]  /*c5d0*/  VIADD R20, R20, 0x2 ;  /* 0x0000000214147836 */ /* 0x000fe20000000000 */
[----:B------:R-:W-:Y:S01]  /*c5e0*/  SHF.R.U32.HI R2, RZ, UR5, R18 ;  /* 0x00000005ff027c19 */ /* 0x000fe20008011612 */
[----:B------:R-:W-:Y:S01]  /*c5f0*/  BSSY.RECONVERGENT B0, `(.L_x_540) ;  /* 0x0000045000007945 */ /* 0x000fe20003800200 */
[----:B------:R-:W-:Y:S02]  /*c600*/  SHF.L.U64.HI R16, R17, 0x1, R16 ;  /* 0x0000000111107819 */ /* 0x000fe40000010210 */
[----:B------:R-:W-:Y:S01]  /*c610*/  ISETP.NE.AND P1, PT, R20, RZ, PT ;  /* 0x000000ff1400720c */ /* 0x000fe20003f25270 */
        /* <DEDUP_REMOVED lines=66> */
.L_x_541:
[----:B------:R-:W-:Y:S05]  /*ca40*/  BSYNC.RECONVERGENT B0 ;  /* 0x0000000000007941 */ /* 0x000fea0003800200 */
.L_x_540:
[----:B------:R-:W-:Y:S01]  /*ca50*/  UIADD3 UR4, UPT, UPT, UR4, 0x4, URZ ;  /* 0x0000000404047890 */ /* 0x000fe2000fffe0ff */
[----:B------:R-:W-:Y:S01]  /*ca60*/  VIADD R19, R19, 0x2 ;  /* 0x0000000213137836 */ /* 0x000fe20000000000 */
[----:B------:R-:W-:Y:S10]  /*ca70*/  @P1 BRA `(.L_x_542) ;  /* 0xfffffff400a01947 */ /* 0x000ff4000383ffff */
.L_x_537:
[----:B------:R-:W-:-:S04]  /*ca80*/  LOP3.LUT R4, R4, 0x1, RZ, 0xc0, !PT ;  /* 0x0000000104047812 */ /* 0x000fc800078ec0ff */
[----:B------:R-:W-:-:S13]  /*ca90*/  ISETP.NE.U32.AND P0, PT, R4, 0x1, PT ;  /* 0x000000010400780c */ /* 0x000fda0003f05070 */
[----:B------:R-:W-:Y:S05]  /*caa0*/  @P0 EXIT ;  /* 0x000000000000094d */ /* 0x000fea0003800000 */
[----:B------:R-:W-:Y:S01]  /*cab0*/  IMAD.SHL.U32 R13, R11, 0x2, RZ ;  /* 0x000000020b0d7824 */ /* 0x000fe200078e00ff */
[C---:B------:R-:W-:Y:S01]  /*cac0*/  SHF.L.U64.HI R4, R10.reuse, 0x1, R9 ;  /* 0x000000010a047819 */ /* 0x040fe20000010209 */
[----:B0-----:R-:W-:Y:S01]  /*cad0*/  IMAD.SHL.U32 R15, R10, 0x2, RZ ;  /* 0x000000020a0f7824 */ /* 0x001fe200078e00ff */
[----:B------:R-:W0:Y:S01]  /*cae0*/  LDCU.64 UR4, c[0x3][0x50] ;  /* 0x00c00a00ff0477ac */ /* 0x000e220008000a00 */
[C---:B------:R-:W-:Y:S01]  /*caf0*/  IMAD.SHL.U32 R14, R7.reuse, 0x2, RZ ;  /* 0x00000002070e7824 */ /* 0x040fe200078e00ff */
[----:B--2--5:R-:W-:Y:S02]  /*cb00*/  SHF.R.U32.HI R13, RZ, R13, R18 ;  /* 0x0000000dff0d7219 */ /* 0x024fe40000011612 */
[----:B------:R-:W-:Y:S02]  /*cb10*/  SHF.L.U64.HI R18, R7, 0x1, R8 ;  /* 0x0000000107127819 */ /* 0x000fe40000010208 */
[----:B------:R-:W-:Y:S01]  /*cb20*/  SHF.L.U64.HI R17, R16, 0x1, R17 ;  /* 0x0000000110117819 */ /* 0x000fe20000010211 */
        /* <DEDUP_REMOVED lines=11> */
[----:B------:R-:W-:-:S03]  /*cbe0*/  LOP3.LUT R15, R8, R15, R9, 0x80, !PT ;  /* 0x0000000f080f7212 */ /* 0x000fc600078e8009 */
[C---:B------:R-:W-:Y:S01]  /*cbf0*/  IMAD.SHL.U32 R9, R10.reuse, 0x2, RZ ;  /* 0x000000020a097824 */ /* 0x040fe200078e00ff */
[----:B------:R-:W-:Y:S02]  /*cc00*/  SHF.L.U64.HI R15, R10, 0x1, R15 ;  /* 0x000000010a0f7819 */ /* 0x000fe4000001020f */
[C---:B------:R-:W-:Y:S02]  /*cc10*/  SHF.L.U64.HI R10, R6.reuse, 0x1, R5 ;  /* 0x00000001060a7819 */ /* 0x040fe40000010205 */
[----:B------:R-:W-:Y:S02]  /*cc20*/  LOP3.LUT R4, R9, R4, R12, 0xe0, !PT ;  /* 0x0000000409047212 */ /* 0x000fe400078ee00c */
[----:B------:R-:W-:Y:S02]  /*cc30*/  LOP3.LUT R9, R15, R10, R13, 0xe0, !PT ;  /* 0x0000000a0f097212 */ /* 0x000fe400078ee00d */
[----:B------:R-:W-:Y:S01]  /*cc40*/  LOP3.LUT R7, R6, R4, R7, 0x80, !PT ;  /* 0x0000000406077212 */ /* 0x000fe200078e8007 */
[----:B------:R-:W-:Y:S01]  /*cc50*/  IMAD.SHL.U32 R4, R3, 0x2, RZ ;  /* 0x0000000203047824 */ /* 0x000fe200078e00ff */
[----:B------:R-:W-:-:S04]  /*cc60*/  LOP3.LUT R8, R5, R9, R8, 0x80, !PT ;  /* 0x0000000905087212 */ /* 0x000fc800078e8008 */
[C---:B------:R-:W-:Y:S01]  /*cc70*/  SHF.L.U64.HI R9, R7.reuse, 0x1, R8 ;  /* 0x0000000107097819 */ /* 0x040fe20000010208 */
[----:B------:R-:W-:Y:S01]  /*cc80*/  IMAD.SHL.U32 R7, R7, 0x2, RZ ;  /* 0x0000000207077824 */ /* 0x000fe200078e00ff */
[----:B------:R-:W-:-:S04]  /*cc90*/  SHF.L.U64.HI R8, R3, 0x1, R2 ;  /* 0x0000000103087819 */ /* 0x000fc80000010202 */
[----:B------:R-:W-:Y:S02]  /*cca0*/  LOP3.LUT R4, R7, R4, R12, 0xe0, !PT ;  /* 0x0000000407047212 */ /* 0x000fe400078ee00c */
[----:B------:R-:W-:Y:S02]  /*ccb0*/  LOP3.LUT R7, R9, R8, R13, 0xe0, !PT ;  /* 0x0000000809077212 */ /* 0x000fe400078ee00d */
[----:B------:R-:W-:Y:S01]  /*ccc0*/  LOP3.LUT R6, R3, R4, R6, 0x80, !PT ;  /* 0x0000000403067212 */ /* 0x000fe200078e8006 */
[----:B------:R-:W-:Y:S01]  /*ccd0*/  IMAD.SHL.U32 R4, R16, 0x2, RZ ;  /* 0x0000000210047824 */ /* 0x000fe200078e00ff */
        /* <DEDUP_REMOVED lines=15> */
[----:B------:R-:W-:-:S05]  /*cdd0*/  IMAD R11, R0, 0x10, R11 ;  /* 0x00000010000b7824 */ /* 0x000fca00078e020b */
        /* <DEDUP_REMOVED lines=17> */
.L_x_543:
        /* <DEDUP_REMOVED lines=9> */
.L_x_2051:


//--------------------- .text._Z15agrepKernel64K3v --------------------------
	.section	.text._Z15agrepKernel64K3v,"ax",@progbits
	.align	128
        .global         _Z15agrepKernel64K3v
        .type           _Z15agrepKernel64K3v,@function
        .size           _Z15agrepKernel64K3v,(.L_x_2052 - _Z15agrepKernel64K3v)
        .other          _Z15agrepKernel64K3v,@"STO_CUDA_ENTRY STV_DEFAULT"
_Z15agrepKernel64K3v:
.text._Z15agrepKernel64K3v:
        /* <DEDUP_REMOVED lines=16> */
[----:B--2---:R-:W-:Y:S02]  /*0100*/  UISETP.NE.AND UP0, UPT, UR6, 0x1, UPT ;  /* 0x000000010600788c */ /* 0x004fe4000bf05270 */
        /* <DEDUP_REMOVED lines=17> */
.L_x_546:
[----:B------:R-:W0:Y:S01]  /*0220*/  LDC.64 R14, c[0x3][RZ] ;  /* 0x00c00000ff0e7b82 */ /* 0x000e220000000a00 */
[----:B------:R-:W-:-:S04]  /*0230*/  IMAD R17, R11, 0x80, R7 ;  /* 0x000000800b117824 */ /* 0x000fc800078e0207 */
[----:B0-----:R-:W-:-:S05]  /*0240*/  IMAD.WIDE.U32 R14, R17, 0x4, R14 ;  /* 0x00000004110e7825 */ /* 0x001fca00078e000e */
[----:B------:R0:W5:Y:S01]  /*0250*/  LDG.E R18, desc[UR10][R14.64] ;  /* 0x0000000a0e127981 */ /* 0x000162000c1e1900 */
[----:B------:R-:W-:-:S05]  /*0260*/  UMOV UR4, URZ ;  /* 0x000000ff00047c82 */ /* 0x000fca0008000000 */
.L_x_545:
[----:B------:R-:W-:Y:S01]  /*0270*/  USHF.L.U32 UR5, UR4, 0x1, URZ ;  /* 0x0000000104057899 */ /* 0x000fe200080006ff */
[C---:B------:R-:W-:Y:S01]  /*0280*/  IMAD.SHL.U32 R17, R19.reuse, 0x2, RZ ;  /* 0x0000000213117824 */ /* 0x040fe200078e00ff */
[----:B------:R-:W-:Y:S01]  /*0290*/  SHF.L.U64.HI R23, R19, 0x1, R12 ;  /* 0x0000000113177819 */ /* 0x000fe2000001020c */
[----:B------:R-:W-:Y:S01]  /*02a0*/  IMAD.SHL.U32 R26, R20, 0x2, RZ ;  /* 0x00000002141a7824 */ /* 0x000fe200078e00ff */
[----:B------:R-:W-:Y:S01]  /*02b0*/  UIADD3 UR6, UPT, UPT, UR5, 0x2, URZ ;  /* 0x0000000205067890 */ /* 0x000fe2000fffe0ff */
[----:B------:R-:W-:Y:S02]  /*02c0*/  SHF.L.U64.HI R21, R10, 0x1, R13 ;  /* 0x000000010a157819 */ /* 0x000fe4000001020d */
[--C-:B0----5:R-:W-:Y:S02]  /*02d0*/  SHF.R.U32.HI R14, RZ, UR5, R18.reuse ;  /* 0x00000005ff0e7c19 */ /* 0x121fe40008011612 */
[----:B------:R-:W-:Y:S02]  /*02e0*/  SHF.L.U64.HI R24, R20, 0x1, R25 ;  /* 0x0000000114187819 */ /* 0x000fe40000010219 */
[----:B------:R-:W-:Y:S01]  /*02f0*/  SHF.R.U32.HI R16, RZ, UR6, R18 ;  /* 0x00000006ff107c19 */ /* 0x000fe20008011612 */
[----:B------:R-:W-:Y:S01]  /*0300*/  IMAD.SHL.U32 R14, R14, 0x8, RZ ;  /* 0x000000080e0e7824 */ /* 0x000fe200078e00ff */
[----:B------:R-:W-:-:S02]  /*0310*/  UIADD3 UR6, UPT, UPT, UR5, 0x4, URZ ;  /* 0x0000000405067890 */ /* 0x000fc4000fffe0ff */
[----:B------:R-:W-:Y:S01]  /*0320*/  UIADD3 UR5, UPT, UPT, UR5, 0x6, URZ ;  /* 0x0000000605057890 */ /* 0x000fe2000fffe0ff */
[----:B------:R-:W-:Y:S01]  /*0330*/  IMAD.SHL.U32 R16, R16, 0x8, RZ ;  /* 0x0000000810107824 */ /* 0x000fe200078e00ff */
[----:B------:R-:W-:Y:S01]  /*0340*/  LOP3.LUT R14, R14, 0x18, RZ, 0xc0, !PT ;  /* 0x000000180e0e7812 */ /* 0x000fe200078ec0ff */
[----:B------:R-:W-:-:S03]  /*0350*/  UIADD3 UR4, UPT, UPT, UR6, -UR4, URZ ;  /* 0x8000000406047290 */ /* 0x000fc6000fffe0ff */
[----:B------:R-:W-:Y:S01]  /*0360*/  LOP3.LUT R16, R16, 0x18, RZ, 0xc0, !PT ;  /* 0x0000001810107812 */ /* 0x000fe200078ec0ff */
[----:B------:R-:W-:Y:S01]  /*0370*/  UISETP.NE.AND UP0, UPT, UR4, 0x10, UPT ;  /* 0x000000100400788c */ /* 0x000fe2000bf05270 */
        /* <DEDUP_REMOVED lines=10> */
[----:B------:R-:W0:Y:S02]  /*0420*/  LDC.64 R16, c[0x3][R16+0x28] ;  /* 0x00c00a0010107b82 */ /* 0x000e240000000a00 */
        /* <DEDUP_REMOVED lines=10> */
[----:B------:R-:W-:-:S03]  /*04d0*/  LOP3.LUT R12, R27, R12, R15, 0xe0, !PT ;  /* 0x0000000c1b0c7212 */ /* 0x000fc600078ee00f */
[----:B------:R-:W-:Y:S01]  /*04e0*/  IMAD.SHL.U32 R20, R10, 0x2, RZ ;  /* 0x000000020a147824 */ /* 0x000fe200078e00ff */
[----:B------:R-:W-:Y:S02]  /*04f0*/  LOP3.LUT R19, R12, R13, RZ, 0xc0, !PT ;  /* 0x0000000d0c137212 */ /* 0x000fe400078ec0ff */
[----:B------:R-:W-:Y:S02]  /*0500*/  LOP3.LUT R13, R3, R10, RZ, 0xc0, !PT ;  /* 0x0000000a030d7212 */ /* 0x000fe400078ec0ff */
[----:B------:R-:W-:-:S04]  /*0510*/  LOP3.LUT R12, R0, R19, RZ, 0xc0, !PT ;  /* 0x00000013000c7212 */ /* 0x000fc800078ec0ff */
[C---:B------:R-:W-:Y:S01]  /*0520*/  SHF.L.U64.HI R25, R13.reuse, 0x1, R12 ;  /* 0x000000010d197819 */ /* 0x040fe2000001020c */
[----:B------:R-:W-:-:S03]  /*0530*/  IMAD.SHL.U32 R13, R13, 0x2, RZ ;  /* 0x000000020d0d7824 */ /* 0x000fc600078e00ff */
[----:B------:R-:W-:Y:S01]  /*0540*/  LOP3.LUT R25, R25, R24, R15, 0xe0, !PT ;  /* 0x0000001819197212 */ /* 0x000fe200078ee00f */
[C---:B------:R-:W-:Y:S01]  /*0550*/  IMAD.SHL.U32 R15, R28.reuse, 0x2, RZ ;  /* 0x000000021c0f7824 */ /* 0x040fe200078e00ff */
[----:B------:R-:W-:Y:S02]  /*0560*/  LOP3.LUT R26, R13, R26, R14, 0xe0, !PT ;  /* 0x0000001a0d1a7212 */ /* 0x000fe400078ee00e */
[C---:B------:R-:W-:Y:S02]  /*0570*/  SHF.L.U64.HI R13, R28.reuse, 0x1, R23 ;  /* 0x000000011c0d7819 */ /* 0x040fe40000010217 */
[----:B0-----:R-:W-:Y:S02]  /*0580*/  LOP3.LUT R15, R15, R16, RZ, 0xfc, !PT ;  /* 0x000000100f0f7212 */ /* 0x001fe400078efcff */
[----:B------:R-:W-:Y:S02]  /*0590*/  LOP3.LUT R24, R13, R17, RZ, 0xfc, !PT ;  /* 0x000000110d187212 */ /* 0x000fe400078efcff */
[----:B------:R-:W-:-:S02]  /*05a0*/  LOP3.LUT R13, R28, R15, RZ, 0xc0, !PT ;  /* 0x0000000f1c0d7212 */ /* 0x000fc400078ec0ff */
[----:B------:R-:W-:Y:S02]  /*05b0*/  LOP3.LUT R12, R23, R24, RZ, 0xc0, !PT ;  /* 0x00000018170c7212 */ /* 0x000fe400078ec0ff */
[----:B------:R-:W-:Y:S02]  /*05c0*/  LOP3.LUT R3, R26, R3, RZ, 0xc0, !PT ;  /* 0x000000031a037212 */ /* 0x000fe400078ec0ff */
[C---:B------:R-:W-:Y:S01]  /*05d0*/  SHF.L.U64.HI R27, R13.reuse, 0x1, R12 ;  /* 0x000000010d1b7819 */ /* 0x040fe2000001020c */
[----:B------:R-:W-:Y:S01]  /*05e0*/  IMAD.SHL.U32 R13, R13, 0x2, RZ ;  /* 0x000000020d0d7824 */ /* 0x000fe200078e00ff */
[----:B------:R-:W-:Y:S01]  /*05f0*/  LOP3.LUT R26, R25, R0, RZ, 0xc0, !PT ;  /* 0x00000000191a7212 */ /* 0x000fe200078ec0ff */
[----:B------:R-:W-:Y:S01]  /*0600*/  IMAD.SHL.U32 R12, R21, 0x2, RZ ;  /* 0x00000002150c7824 */ /* 0x000fe200078e00ff */
[----:B------:R-:W-:Y:S02]  /*0610*/  SHF.L.U64.HI R25, R15, 0x1, R24 ;  /* 0x000000010f197819 */ /* 0x000fe40000010218 */
[----:B------:R-:W-:-:S02]  /*0620*/  SHF.L.U64.HI R26, R3, 0x1, R26 ;  /* 0x00000001031a7819 */ /* 0x000fc4000001021a */
        /* <DEDUP_REMOVED lines=9> */
[----:B------:R-:W-:-:S04]  /*06c0*/  SHF.R.U32.HI R12, RZ, UR6, R18 ;  /* 0x00000006ff0c7c19 */ /* 0x000fc80008011612 */
[----:B------:R-:W-:Y:S01]  /*06d0*/  LOP3.LUT R20, R27, R20, R16, 0xe0, !PT ;  /* 0x000000141b147212 */ /* 0x000fe200078ee010 */
[----:B------:R-:W-:-:S03]  /*06e0*/  IMAD.SHL.U32 R12, R12, 0x8, RZ ;  /* 0x000000080c0c7824 */ /* 0x000fc600078e00ff */
[----:B------:R-:W-:Y:S02]  /*06f0*/  LOP3.LUT R20, R20, R21, RZ, 0xc0, !PT ;  /* 0x0000001514147212 */ /* 0x000fe400078ec0ff */
[----:B------:R-:W-:Y:S02]  /*0700*/  LOP3.LUT R12, R12, 0x18, RZ, 0xc0, !PT ;  /* 0x000000180c0c7812 */ /* 0x000fe400078ec0ff */
[C---:B------:R-:W-:Y:S02]  /*0710*/  SHF.L.U64.HI R21, R10.reuse, 0x1, R19 ;  /* 0x000000010a157819 */ /* 0x040fe40000010213 */
[----:B------:R-:W-:Y:S02]  /*0720*/  LOP3.LUT R27, R10, R20, RZ, 0xc0, !PT ;  /* 0x000000140a1b7212 */ /* 0x000fe400078ec0ff */
[----:B------:R-:W-:Y:S02]  /*0730*/  LOP3.LUT R21, R13, R21, R17, 0xe0, !PT ;  /* 0x000000150d157212 */ /* 0x000fe400078ee011 */
[----:B------:R-:W0:Y:S02]  /*0740*/  LDC.64 R12, c[0x3][R12+0x28] ;  /* 0x00c00a000c0c7b82 */ /* 0x000e240000000a00 */
[----:B------:R-:W-:Y:S01]  /*0750*/  LOP3.LUT R21, R21, R22, RZ, 0xc0, !PT ;  /* 0x0000001615157212 */ /* 0x000fe200078ec0ff */
[----:B------:R-:W-:-:S03]  /*0760*/  IMAD.SHL.U32 R22, R3, 0x2, RZ ;  /* 0x0000000203167824 */ /* 0x000fc600078e00ff */
[----:B------:R-:W-:-:S04]  /*0770*/  LOP3.LUT R0, R19, R21, RZ, 0xc0, !PT ;  /* 0x0000001513007212 */ /* 0x000fc800078ec0ff */
[C---:B------:R-:W-:Y:S01]  /*0780*/  SHF.L.U64.HI R3, R27.reuse, 0x1, R0 ;  /* 0x000000011b037819 */ /* 0x040fe20000010200 */
[----:B------:R-:W-:-:S03]  /*0790*/  IMAD.SHL.U32 R27, R27, 0x2, RZ ;  /* 0x000000021b1b7824 */ /* 0x000fc600078e00ff */
[----:B------:R-:W-:Y:S01]  /*07a0*/  LOP3.LUT R26, R3, R26, R17, 0xe0, !PT ;  /* 0x0000001a031a7212 */ /* 0x000fe200078ee011 */
[----:B------:R-:W-:Y:S01]  /*07b0*/  IMAD.SHL.U32 R3, R15, 0x2, RZ ;  /* 0x000000020f037824 */ /* 0x000fe200078e00ff */
[----:B------:R-:W-:Y:S02]  /*07c0*/  LOP3.LUT R27, R27, R22, R16, 0xe0, !PT ;  /* 0x000000161b1b7212 */ /* 0x000fe400078ee010 */
[----:B------:R-:W-:Y:S02]  /*07d0*/  LOP3.LUT R26, R26, R19, RZ, 0xc0, !PT ;  /* 0x000000131a1a7212 */ /* 0x000fe400078ec0ff */
[----:B------:R-:W-:-:S04]  /*07e0*/  LOP3.LUT R27, R27, R10, RZ, 0xc0, !PT ;  /* 0x0000000a1b1b7212 */ /* 0x000fc800078ec0ff */
[----:B------:R-:W-:Y:S02]  /*07f0*/  SHF.L.U64.HI R26, R27, 0x1, R26 ;  /* 0x000000011b1a7819 */ /* 0x000fe4000001021a */
        /* <DEDUP_REMOVED lines=20> */
[----:B------:R-:W-:-:S05]  /*0940*/  SHF.R.U32.HI R16, RZ, UR5, R18 ;  /* 0x00000005ff107c19 */ /* 0x000fca0008011612 */
[----:B------:R-:W-:Y:S01]  /*0950*/  IMAD.SHL.U32 R17, R16, 0x8, RZ ;  /* 0x0000000810117824 */ /* 0x000fe200078e00ff */
[----:B------:R-:W-:-:S04]  /*0960*/  LOP3.LUT R16, R29, R14, RZ, 0xc0, !PT ;  /* 0x0000000e1d107212 */ /* 0x000fc800078ec0ff */
[----:B------:R-:W-:Y:S02]  /*0970*/  LOP3.LUT R14, R17, 0x18, RZ, 0xc0, !PT ;  /* 0x00000018110e7812 */ /* 0x000fe400078ec0ff */
[----:B------:R-:W-:Y:S01]  /*0980*/  LOP3.LUT R17, R24, R23, RZ, 0xc0, !PT ;  /* 0x0000001718117212 */ /* 0x000fe200078ec0ff */
[----:B------:R-:W-:Y:S01]  /*0990*/  IMAD.SHL.U32 R24, R27, 0x2, RZ ;  /* 0x000000021b187824 */ /* 0x000fe200078e00ff */
[----:B------:R-:W-:Y:S02]  /*09a0*/  LOP3.LUT R23, R20, R16, RZ, 0xc0, !PT ;  /* 0x0000001014177212 */ /* 0x000fe400078ec0ff */
[----:B------:R-:W0:Y:S01]  /*09b0*/  LDC.64 R14, c[0x3][R14+0x28] ;  /* 0x00c00a000e0e7b82 */ /* 0x000e220000000a00 */
[----:B------:R-:W-:-:S04]  /*09c0*/  LOP3.LUT R10, R21, R17, RZ, 0xc0, !PT ;  /* 0x00000011150a7212 */ /* 0x000fc800078ec0ff */
[C---:B------:R-:W-:Y:S01]  /*09d0*/  SHF.L.U64.HI R19, R23.reuse, 0x1, R10 ;  /* 0x0000000117137819 */ /* 0x040fe2000001020a */
[----:B------:R-:W-:-:S05]  /*09e0*/  IMAD.SHL.U32 R23, R23, 0x2, RZ ;  /* 0x0000000217177824 */ /* 0x000fca00078e00ff */
[----:B------:R-:W-:Y:S02]  /*09f0*/  LOP3.LUT R23, R23, R24, R12, 0xe0, !PT ;  /* 0x0000001817177212 */ /* 0x000fe400078ee00c */
[----:B------:R-:W-:Y:S01]  /*0a00*/  LOP3.LUT R24, R19, R26, R13, 0xe0, !PT ;  /* 0x0000001a13187212 */ /* 0x000fe200078ee00d */
[C---:B------:R-:W-:Y:S01]  /*0a10*/  IMAD.SHL.U32 R19, R22.reuse, 0x2, RZ ;  /* 0x0000000216137824 */ /* 0x040fe200078e00ff */
[----:B------:R-:W-:Y:S02]  /*0a20*/  SHF.L.U64.HI R13, R22, 0x1, R25 ;  /* 0x00000001160d7819 */ /* 0x000fe40000010219 */
[----:B------:R-:W-:Y:S02]  /*0a30*/  SHF.L.U64.HI R26, R3, 0x1, R0 ;  /* 0x00000001031a7819 */ /* 0x000fe40000010200 */
        /* <DEDUP_REMOVED lines=39> */
.L_x_544:
        /* <DEDUP_REMOVED lines=19> */
[----:B------:R-:W-:Y:S01]  /*0de0*/  UISETP.NE.AND UP0, UPT, UR8, URZ, UPT ;  /* 0x000000ff0800728c */ /* 0x000fe2000bf05270 */
[----:B------:R-:W-:Y:S01]  /*0df0*/  UMOV UR4, URZ ;  /* 0x000000ff00047c82 */ /* 0x000fe20008000000 */
[----:B------:R-:W-:Y:S09]  /*0e00*/  BRA.U !UP1, `(.L_x_548) ;  /* 0x0000000909847547 */ /* 0x000ff2000b800000 */
[----:B------:R-:W-:-:S03]  /*0e10*/  ULOP3.LUT UR4, UR5, 0xfffffffc, URZ, 0xc0, !UPT ;  /* 0xfffffffc05047892 */ /* 0x000fc6000f8ec0ff */
[----:B------:R-:W-:-:S09]  /*0e20*/  UMOV UR5, URZ ;  /* 0x000000ff00057c82 */ /* 0x000fd20008000000 */
.L_x_549:
[----:B------:R-:W-:Y:S01]  /*0e30*/  USHF.L.U32 UR6, UR5, 0x1, URZ ;  /* 0x0000000105067899 */ /* 0x000fe200080006ff */
[C---:B------:R-:W-:Y:S01]  /*0e40*/  IMAD.SHL.U32 R15, R19.reuse, 0x2, RZ ;  /* 0x00000002130f7824 */ /* 0x040fe200078e00ff */
[----:B------:R-:W-:Y:S01]  /*0e50*/  SHF.L.U64.HI R21, R19, 0x1, R12 ;  /* 0x0000000113157819 */ /* 0x000fe2000001020c */
[C---:B------:R-:W-:Y:S01]  /*0e60*/  IMAD.SHL.U32 R26, R10.reuse, 0x2, RZ ;  /* 0x000000020a1a7824 */ /* 0x040fe200078e00ff */
[----:B------:R-:W-:Y:S01]  /*0e70*/  UIADD3 UR7, UPT, UPT, UR6, 0x2, URZ ;  /* 0x0000000206077890 */ /* 0x000fe2000fffe0ff */
[----:B------:R-:W-:Y:S02]  /*0e80*/  SHF.L.U64.HI R24, R10, 0x1, R13 ;  /* 0x000000010a187819 */ /* 0x000fe4000001020d */
[----:B-----5:R-:W-:Y:S02]  /*0e90*/  SHF.R.U32.HI R11, RZ, UR6, R7 ;  /* 0x00000006ff0b7c19 */ /* 0x020fe40008011607 */
[----:B------:R-:W-:-:S03]  /*0ea0*/  SHF.L.U64.HI R25, R20, 0x1, R25 ;  /* 0x0000000114197819 */ /* 0x000fc60000010219 */
[----:B------:R-:W-:-:S05]  /*0eb0*/  IMAD.SHL.U32 R11, R11, 0x8, RZ ;  /* 0x000000080b0b7824 */ /* 0x000fca00078e00ff */
[----:B------:R-:W-:Y:S02]  /*0ec0*/  LOP3.LUT R16, R11, 0x18, RZ, 0xc0, !PT ;  /* 0x000000180b107812 */ /* 0x000fe400078ec0ff */
[----:B------:R-:W-:Y:S01]  /*0ed0*/  SHF.R.U32.HI R11, RZ, UR7, R7 ;  /* 0x00000007ff0b7c19 */ /* 0x000fe20008011607 */
[----:B------:R-:W-:Y:S02]  /*0ee0*/  UIADD3 UR7, UPT, UPT, UR6, 0x4, URZ ;  /* 0x0000000406077890 */ /* 0x000fe4000fffe0ff */
[----:B------:R-:W-:Y:S01]  /*0ef0*/  UIADD3 UR6, UPT, UPT, UR6, 0x6, URZ ;  /* 0x0000000606067890 */ /* 0x000fe2000fffe0ff */
[----:B------:R-:W0:Y:S01]  /*0f00*/  LDC.64 R16, c[0x3][R16+0x28] ;  /* 0x00c00a0010107b82 */ /* 0x000e220000000a00 */
[----:B------:R-:W-:Y:S01]  /*0f10*/  IMAD.SHL.U32 R11, R11, 0x8, RZ ;  /* 0x000000080b0b7824 */ /* 0x000fe200078e00ff */
[----:B------:R-:W-:-:S04]  /*0f20*/  UIADD3 UR5, UPT, UPT, UR7, -UR5, URZ ;  /* 0x8000000507057290 */ /* 0x000fc8000fffe0ff */
[----:B------:R-:W-:Y:S01]  /*0f30*/  LOP3.LUT R11, R11, 0x18, RZ, 0xc0, !PT ;  /* 0x000000180b0b7812 */ /* 0x000fe200078ec0ff */
[----:B------:R-:W-:Y:S01]  /*0f40*/  UISETP.NE.AND UP1, UPT, UR5, UR4, UPT ;  /* 0x000000040500728c */ /* 0x000fe2000bf25270 */
[----:B0-----:R-:W-:Y:S02]  /*0f50*/  LOP3.LUT R22, R15, R16, RZ, 0xfc, !PT ;  /* 0x000000100f167212 */ /* 0x001fe400078efcff */
[----:B------:R-:W-:Y:S01]  /*0f60*/  LOP3.LUT R21, R21, R17, RZ, 0xfc, !PT ;  /* 0x0000001115157212 */ /* 0x000fe200078efcff */
[----:B------:R0:W1:Y:S01]  /*0f70*/  LDC.64 R14, c[0x3][R11+0x28] ;  /* 0x00c00a000b0e7b82 */ /* 0x0000620000000a00 */
        /* <DEDUP_REMOVED lines=20> */
[----:B------:R-:W-:-:S02]  /*10c0*/  LOP3.LUT R23, R3, R12, RZ, 0xc0, !PT ;  /* 0x0000000c03177212 */ /* 0x000fc400078ec0ff */
[----:B------:R-:W-:-:S03]  /*10d0*/  SHF.L.U64.HI R26, R19, 0x1, R18 ;  /* 0x00000001131a7819 */ /* 0x000fc60000010212 */
[C---:B0-----:R-:W-:Y:S01]  /*10e0*/  IMAD.SHL.U32 R11, R23.reuse, 0x2, RZ ;  /* 0x00000002170b7824 */ /* 0x041fe200078e00ff */
[----:B------:R-:W-:Y:S02]  /*10f0*/  SHF.L.U64.HI R23, R23, 0x1, R10 ;  /* 0x0000000117177819 */ /* 0x000fe4000001020a */
[----:B------:R-:W-:Y:S02]  /*1100*/  SHF.R.U32.HI R10, RZ, UR7, R7 ;  /* 0x00000007ff0a7c19 */ /* 0x000fe40008011607 */
[----:B------:R-:W-:Y:S01]  /*1110*/  LOP3.LUT R23, R23, R25, R17, 0xe0, !PT ;  /* 0x0000001917177212 */ /* 0x000fe200078ee011 */
[----:B------:R-:W-:Y:S01]  /*1120*/  IMAD.SHL.U32 R17, R22, 0x2, RZ ;  /* 0x0000000216117824 */ /* 0x000fe200078e00ff */
[----:B------:R-:W-:Y:S01]  /*1130*/  LOP3.LUT R24, R11, R24, R16, 0xe0, !PT ;  /* 0x000000180b187212 */ /* 0x000fe200078ee010 */
[----:B------:R-:W-:Y:S01]  /*1140*/  IMAD.SHL.U32 R10, R10, 0x8, RZ ;  /* 0x000000080a0a7824 */ /* 0x000fe200078e00ff */
[----:B------:R-:W-:Y:S02]  /*1150*/  SHF.L.U64.HI R11, R22, 0x1, R21 ;  /* 0x00000001160b7819 */ /* 0x000fe40000010215 */
[----:B-1----:R-:W-:-:S02]  /*1160*/  LOP3.LUT R17, R17, R14, RZ, 0xfc, !PT ;  /* 0x0000000e11117212 */ /* 0x002fc400078efcff */
[----:B------:R-:W-:Y:S02]  /*1170*/  LOP3.LUT R10, R10, 0x18, RZ, 0xc0, !PT ;  /* 0x000000180a0a7812 */ /* 0x000fe400078ec0ff */
[----:B------:R-:W-:Y:S02]  /*1180*/  LOP3.LUT R16, R11, R15, RZ, 0xfc, !PT ;  /* 0x0000000f0b107212 */ /* 0x000fe400078efcff */
[----:B------:R-:W-:Y:S02]  /*1190*/  LOP3.LUT R27, R22, R17, RZ, 0xc0, !PT ;  /* 0x00000011161b7212 */ /* 0x000fe400078ec0ff */
[----:B------:R-:W0:Y:S01]  /*11a0*/  LDC.64 R10, c[0x3][R10+0x28] ;  /* 0x00c00a000a0a7b82 */ /* 0x000e220000000a00 */
[----:B------:R-:W-:Y:S02]  /*11b0*/  LOP3.LUT R20, R21, R16, RZ, 0xc0, !PT ;  /* 0x0000001015147212 */ /* 0x000fe400078ec0ff */
[----:B------:R-:W-:Y:S02]  /*11c0*/  LOP3.LUT R24, R24, R3, RZ, 0xc0, !PT ;  /* 0x0000000318187212 */ /* 0x000fe400078ec0ff */
[C---:B------:R-:W-:Y:S01]  /*11d0*/  SHF.L.U64.HI R25, R27.reuse, 0x1, R20 ;  /* 0x000000011b197819 */ /* 0x040fe20000010214 */
[----:B------:R-:W-:Y:S01]  /*11e0*/  IMAD.SHL.U32 R27, R27, 0x2, RZ ;  /* 0x000000021b1b7824 */ /* 0x000fe200078e00ff */
[----:B------:R-:W-:Y:S01]  /*11f0*/  LOP3.LUT R23, R23, R0, RZ, 0xc0, !PT ;  /* 0x0000000017177212 */ /* 0x000fe200078ec0ff */
        /* <DEDUP_REMOVED lines=15> */
[C---:B------:R-:W-:Y:S01]  /*12f0*/  SHF.L.U64.HI R22, R24.reuse, 0x1, R23 ;  /* 0x0000000118167819 */ /* 0x040fe20000010217 */
[----:B------:R-:W-:Y:S01]  /*1300*/  IMAD.SHL.U32 R24, R24, 0x2, RZ ;  /* 0x0000000218187824 */ /* 0x000fe200078e00ff */
[----:B------:R-:W-:-:S02]  /*1310*/  LOP3.LUT R18, R25, R18, RZ, 0xc0, !PT ;  /* 0x0000001219127212 */ /* 0x000fc400078ec0ff */
[----:B------:R-:W-:Y:S02]  /*1320*/  LOP3.LUT R25, R12, R3, RZ, 0xc0, !PT ;  /* 0x000000030c197212 */ /* 0x000fe400078ec0ff */
[----:B------:R-:W-:-:S03]  /*1330*/  LOP3.LUT R0, R13, R18, RZ, 0xc0, !PT ;  /* 0x000000120d007212 */ /* 0x000fc600078ec0ff */
[C---:B------:R-:W-:Y:S01]  /*1340*/  IMAD.SHL.U32 R23, R25.reuse, 0x2, RZ ;  /* 0x0000000219177824 */ /* 0x040fe200078e00ff */
[----:B------:R-:W-:Y:S02]  /*1350*/  SHF.L.U64.HI R25, R25, 0x1, R0 ;  /* 0x0000000119197819 */ /* 0x000fe40000010200 */
[----:B0-----:R-:W-:Y:S02]  /*1360*/  LOP3.LUT R0, R19, R10, RZ, 0xfc, !PT ;  /* 0x0000000a13007212 */ /* 0x001fe400078efcff */
[----:B------:R-:W-:Y:S02]  /*1370*/  LOP3.LUT R22, R25, R22, R15, 0xe0, !PT ;  /* 0x0000001619167212 */ /* 0x000fe400078ee00f */
[----:B------:R-:W-:Y:S02]  /*1380*/  LOP3.LUT R25, R17, R0, RZ, 0xc0, !PT ;  /* 0x0000000011197212 */ /* 0x000fe400078ec0ff */
[----:B------:R-:W-:Y:S01]  /*1390*/  LOP3.LUT R19, R23, R24, R14, 0xe0, !PT ;  /* 0x0000001817137212 */ /* 0x000fe200078ee00e */
[----:B------:R-:W-:Y:S01]  /*13a0*/  IMAD.SHL.U32 R24, R20, 0x2, RZ ;  /* 0x0000000214187824 */ /* 0x000fe200078e00ff */
[----:B------:R-:W-:Y:S01]  /*13b0*/  SHF.L.U64.HI R23, R17, 0x1, R16 ;  /* 0x0000000111177819 */ /* 0x000fe20000010210 */
[----:B------:R-:W-:Y:S01]  /*13c0*/  IMAD.SHL.U32 R15, R25, 0x2, RZ ;  /* 0x00000002190f7824 */ /* 0x000fe200078e00ff */
[----:B------:R-:W-:-:S02]  /*13d0*/  SHF.R.U32.HI R14, RZ, UR6, R7 ;  /* 0x00000006ff0e7c19 */ /* 0x000fc40008011607 */
[----:B------:R-:W-:Y:S02]  /*13e0*/  LOP3.LUT R23, R23, R11, RZ, 0xfc, !PT ;  /* 0x0000000b17177212 */ /* 0x000fe400078efcff */
[----:B------:R-:W-:Y:S01]  /*13f0*/  LOP3.LUT R24, R15, R24, R10, 0xe0, !PT ;  /* 0x000000180f187212 */ /* 0x000fe200078ee00a */
[----:B------:R-:W-:Y:S01]  /*1400*/  IMAD.SHL.U32 R14, R14, 0x8, RZ ;  /* 0x000000080e0e7824 */ /* 0x000fe200078e00ff */
[----:B------:R-:W-:Y:S02]  /*1410*/  LOP3.LUT R26, R16, R23, RZ, 0xc0, !PT ;  /* 0x00000017101a7212 */ /* 0x000fe400078ec0ff */
[----:B------:R-:W-:Y:S02]  /*1420*/  LOP3.LUT R17, R24, R17, RZ, 0xc0, !PT ;  /* 0x0000001118117212 */ /* 0x000fe400078ec0ff */
[----:B------:R-:W-:Y:S02]  /*1430*/  SHF.L.U64.HI R25, R25, 0x1, R26 ;  /* 0x0000000119197819 */ /* 0x000fe4000001021a */
[----:B------:R-:W-:-:S02]  /*1440*/  SHF.L.U64.HI R15, R20, 0x1, R21 ;  /* 0x00000001140f7819 */ /* 0x000fc40000010215 */
[----:B------:R-:W-:Y:S02]  /*1450*/  LOP3.LUT R24, R20, R17, RZ, 0xc0, !PT ;  /* 0x0000001114187212 */ /* 0x000fe400078ec0ff */
[----:B------:R-:W-:Y:S01]  /*1460*/  LOP3.LUT R25, R25, R15, R11, 0xe0, !PT ;  /* 0x0000000f19197212 */ /* 0x000fe200078ee00b */
[----:B------:R-:W-:Y:S01]  /*1470*/  IMAD.SHL.U32 R15, R3, 0x2, RZ ;  /* 0x00000002030f7824 */ /* 0x000fe200078e00ff */
[----:B------:R-:W-:Y:S01]  /*1480*/  LOP3.LUT R14, R14, 0x18, RZ, 0xc0, !PT ;  /* 0x000000180e0e7812 */ /* 0x000fe200078ec0ff */
[----:B------:R-:W-:Y:S01]  /*1490*/  IMAD.SHL.U32 R27, R24, 0x2, RZ ;  /* 0x00000002181b7824 */ /* 0x000fe200078e00ff */
[----:B------:R-:W-:Y:S02]  /*14a0*/  LOP3.LUT R16, R25, R16, RZ, 0xc0, !PT ;  /* 0x0000001019107212 */ /* 0x000fe400078ec0ff */
[----:B------:R-:W-:Y:S02]  /*14b0*/  LOP3.LUT R26, R22, R13, RZ, 0xc0, !PT ;  /* 0x0000000d161a7212 */ /* 0x000fe400078ec0ff */
[----:B------:R-:W-:-:S02]  /*14c0*/  LOP3.LUT R27, R27, R15, R10, 0xe0, !PT ;  /* 0x0000000f1b1b7212 */ /* 0x000fc400078ee00a */
[----:B------:R-:W0:Y:S01]  /*14d0*/  LDC.64 R14, c[0x3][R14+0x28] ;  /* 0x00c00a000e0e7b82 */ /* 0x000e220000000a00 */
[----:B------:R-:W-:Y:S02]  /*14e0*/  LOP3.LUT R25, R21, R16, RZ, 0xc0, !PT ;  /* 0x0000001015197212 */ /* 0x000fe400078ec0ff */
[----:B------:R-:W-:Y:S02]  /*14f0*/  LOP3.LUT R20, R27, R20, RZ, 0xc0, !PT ;  /* 0x000000141b147212 */ /* 0x000fe400078ec0ff */
[----:B------:R-:W-:Y:S02]  /*1500*/  SHF.L.U64.HI R25, R24, 0x1, R25 ;  /* 0x0000000118197819 */ /* 0x000fe40000010219 */
[----:B------:R-:W-:-:S04]  /*1510*/  SHF.L.U64.HI R24, R3, 0x1, R18 ;  /* 0x0000000103187819 */ /* 0x000fc80000010212 */
[----:B------:R-:W-:Y:S02]  /*1520*/  LOP3.LUT R24, R25, R24, R11, 0xe0, !PT ;  /* 0x0000001819187212 */ /* 0x000fe400078ee00b */
[----:B------:R-:W-:Y:S02]  /*1530*/  LOP3.LUT R25, R19, R12, RZ, 0xc0, !PT ;  /* 0x0000000c13197212 */ /* 0x000fe400078ec0ff */
[----:B------:R-:W-:Y:S02]  /*1540*/  LOP3.LUT R12, R3, R20, RZ, 0xc0, !PT ;  /* 0x00000014030c7212 */ /* 0x000fe400078ec0ff */
[----:B------:R-:W-:Y:S01]  /*1550*/  LOP3.LUT R21, R24, R21, RZ, 0xc0, !PT ;  /* 0x0000001518157212 */ /* 0x000fe200078ec0ff */
[C---:B------:R-:W-:Y:S01]  /*1560*/  IMAD.SHL.U32 R22, R25.reuse, 0x2, RZ ;  /* 0x0000000219167824 */ /* 0x040fe200078e00ff */
[----:B------:R-:W-:Y:S01]  /*1570*/  SHF.L.U64.HI R13, R25, 0x1, R26 ;  /* 0x00000001190d7819 */ /* 0x000fe2000001021a */
[----:B------:R-:W-:Y:S01]  /*1580*/  IMAD.SHL.U32 R19, R12, 0x2, RZ ;  /* 0x000000020c137824 */ /* 0x000fe200078e00ff */
[----:B------:R-:W-:-:S02]  /*1590*/  LOP3.LUT R27, R18, R21, RZ, 0xc0, !PT ;  /* 0x00000015121b7212 */ /* 0x000fc400078ec0ff */
[C---:B------:R-:W-:Y:S02]  /*15a0*/  SHF.L.U64.HI R25, R0.reuse, 0x1, R23 ;  /* 0x0000000100197819 */ /* 0x040fe40000010217 */
[----:B------:R-:W-:Y:S01]  /*15b0*/  LOP3.LUT R22, R19, R22, R10, 0xe0, !PT ;  /* 0x0000001613167212 */ /* 0x000fe200078ee00a */
[----:B------:R-:W-:Y:S01]  /*15c0*/  IMAD.SHL.U32 R19, R0, 0x2, RZ ;  /* 0x0000000200137824 */ /* 0x000fe200078e00ff */
[----:B------:R-:W-:Y:S02]  /*15d0*/  SHF.L.U64.HI R10, R12, 0x1, R27 ;  /* 0x000000010c0a7819 */ /* 0x000fe4000001021b */
[----:B------:R-:W-:Y:S02]  /*15e0*/  SHF.L.U64.HI R24, R17, 0x1, R16 ;  /* 0x0000000111187819 */ /* 0x000fe40000010210 */
[----:B------:R-:W-:Y:S02]  /*15f0*/  LOP3.LUT R11, R10, R13, R11, 0xe0, !PT ;  /* 0x0000000d0a0b7212 */ /* 0x000fe400078ee00b */
[----:B------:R-:W-:-:S02]  /*1600*/  SHF.L.U64.HI R26, R20, 0x1, R21 ;  /* 0x00000001141a7819 */ /* 0x000fc40000010215 */
[----:B------:R-:W-:Y:S02]  /*1610*/  LOP3.LUT R11, R11, R18, RZ, 0xc0, !PT ;  /* 0x000000120b0b7212 */ /* 0x000fe400078ec0ff */
        /* <DEDUP_REMOVED lines=32> */
.L_x_548:
[----:B------:R-:W-:Y:S05]  /*1820*/  BRA.U !UP0, `(.L_x_547) ;  /* 0x0000000108e47547 */ /* 0x000fea000b800000 */
[----:B------:R-:W-:Y:S01]  /*1830*/  IMAD.MOV.U32 R17, RZ, RZ, R10 ;  /* 0x000000ffff117224 */ /* 0x000fe200078e000a */
[----:B------:R-:W-:Y:S01]  /*1840*/  UMOV UR5, URZ ;  /* 0x000000ff00057c82 */ /* 0x000fe20008000000 */
[----:B------:R-:W-:Y:S02]  /*1850*/  IMAD.MOV.U32 R18, RZ, RZ, R13 ;  /* 0x000000ffff127224 */ /* 0x000fe400078e000d */
[----:B------:R-:W-:Y:S02]  /*1860*/  IMAD.MOV.U32 R22, RZ, RZ, R19 ;  /* 0x000000ffff167224 */ /* 0x000fe400078e0013 */
[----:B------:R-:W-:-:S07]  /*1870*/  IMAD.MOV.U32 R21, RZ, RZ, R12 ;  /* 0x000000ffff157224 */ /* 0x000fce00078e000c */
.L_x_550:
[----:B------:R-:W-:Y:S01]  /*1880*/  USHF.L.U32 UR6, UR4, 0x1, URZ ;  /* 0x0000000104067899 */ /* 0x000fe200080006ff */
[C---:B------:R-:W-:Y:S01]  /*1890*/  IMAD.SHL.U32 R19, R22.reuse, 0x2, RZ ;  /* 0x0000000216137824 */ /* 0x040fe200078e00ff */
[----:B------:R-:W-:Y:S01]  /*18a0*/  SHF.L.U64.HI R13, R22, 0x1, R21 ;  /* 0x00000001160d7819 */ /* 0x000fe20000010215 */
[----:B------:R-:W-:Y:S01]  /*18b0*/  IMAD.SHL.U32 R16, R17, 0x2, RZ ;  /* 0x0000000211107824 */ /* 0x000fe200078e00ff */
[----:B------:R-:W-:Y:S01]  /*18c0*/  SHF.L.U64.HI R23, R3, 0x1, R0 ;  /* 0x0000000103177819 */ /* 0x000fe20000010200 */
[----:B------:R-:W-:Y:S01]  /*18d0*/  UIADD3 UR5, UPT, UPT, UR5, 0x1, URZ ;  /* 0x0000000105057890 */ /* 0x000fe2000fffe0ff */
[----:B-----5:R-:W-:Y:S01]  /*18e0*/  SHF.R.U32.HI R10, RZ, UR6, R7 ;  /* 0x00000006ff0a7c19 */ /* 0x020fe20008011607 */
[----:B------:R-:W-:Y:S01]  /*18f0*/  UIADD3 UR4, UPT, UPT, UR4, 0x1, URZ ;  /* 0x0000000104047890 */ /* 0x000fe2000fffe0ff */
[----:B------:R-:W-:Y:S01]  /*1900*/  SHF.L.U64.HI R25, R20, 0x1, R25 ;  /* 0x0000000114197819 */ /* 0x000fe20000010219 */
[----:B------:R-:W-:Y:S02]  /*1910*/  UISETP.NE.AND UP0, UPT, UR5, UR8, UPT ;  /* 0x000000080500728c */ /* 0x000fe4000bf05270 */
        /* <DEDUP_REMOVED lines=37> */
[----:B------:R-:W-:Y:S01]  /*1b70*/  IMAD.MOV.U32 R0, RZ, RZ, R15 ;  /* 0x000000ffff007224 */ /* 0x000fe200078e000f */
[----:B------:R-:W-:Y:S06]  /*1b80*/  BRA.U UP0, `(.L_x_550) ;  /* 0xfffffffd003c7547 */ /* 0x000fec000b83ffff */
[----:B------:R-:W-:Y:S02]  /*1b90*/  IMAD.MOV.U32 R10, RZ, RZ, R16 ;  /* 0x000000ffff0a7224 */ /* 0x000fe400078e0010 */
[----:B------:R-:W-:Y:S02]  /*1ba0*/  IMAD.MOV.U32 R3, RZ, RZ, R14 ;  /* 0x000000ffff037224 */ /* 0x000fe400078e000e */
[----:B------:R-:W-:-:S07]  /*1bb0*/  IMAD.MOV.U32 R0, RZ, RZ, R15 ;  /* 0x000000ffff007224 */ /* 0x000fce00078e000f */
.L_x_547:
[----:B------:R-:W-:-:S09]  /*1bc0*/  UISETP.GT.U32.AND UP0, UPT, UR4, 0xf, UPT ;  /* 0x0000000f0400788c */ /* 0x000fd2000bf04070 */
[----:B------:R-:W-:Y:S05]  /*1bd0*/  BRA.U UP0, `(.L_x_551) ;  /* 0x0000000500387547 */ /* 0x000fea000b800000 */
[----:B------:R-:W-:Y:S01]  /*1be0*/  IMAD.IADD R21, R9, 0x1, R4 ;  /* 0x0000000109157824 */ /* 0x000fe200078e0204 */
[----:B------:R-:W0:Y:S01]  /*1bf0*/  LDCU UR8, c[0x3][0x58] ;  /* 0x00c00b00ff0877ac */ /* 0x000e220008000800 */
[----:B------:R-:W1:Y:S01]  /*1c00*/  LDCU UR9, c[0x3][0x8] ;  /* 0x00c00100ff0977ac */ /* 0x000e620008000800 */
[----:B------:R-:W2:Y:S04]  /*1c10*/  LDCU.64 UR6, c[0x3][0x50] ;  /* 0x00c00a00ff0677ac */ /* 0x000ea80008000a00 */
.L_x_554:
[----:B------:R-:W-:Y:S01]  /*1c20*/  USHF.L.U32 UR5, UR4, 0x1, URZ ;  /* 0x0000000104057899 */ /* 0x000fe200080006ff */
[----:B------:R-:W-:Y:S01]  /*1c30*/  IMAD.SHL.U32 R17, R19, 0x2, RZ ;  /* 0x0000000213117824 */ /* 0x000fe200078e00ff */
[C---:B------:R-:W-:Y:S01]  /*1c40*/  SHF.L.U64.HI R18, R10.reuse, 0x1, R13 ;  /* 0x000000010a127819 */ /* 0x040fe2000001020d */
[----:B------:R-:W-:Y:S01]  /*1c50*/  IMAD.SHL.U32 R24, R10, 0x2, RZ ;  /* 0x000000020a187824 */ /* 0x000fe200078e00ff */
[----:B------:R-:W-:Y:S01]  /*1c60*/  SHF.L.U64.HI R25, R20, 0x1, R25 ;  /* 0x0000000114197819 */ /* 0x000fe20000010219 */
[----:B------:R-:W-:Y:S01]  /*1c70*/  BSSY.RECONVERGENT B0, `(.L_x_552) ;  /* 0x0000041000007945 */ /* 0x000fe20003800200 */
[----:B--2--5:R-:W-:-:S05]  /*1c80*/  SHF.R.U32.HI R11, RZ, UR5, R7 ;  /* 0x00000005ff0b7c19 */ /* 0x024fca0008011607 */
[----:B------:R-:W-:-:S05]  /*1c90*/  IMAD.SHL.U32 R11, R11, 0x8, RZ ;  /* 0x000000080b0b7824 */ /* 0x000fca00078e00ff */
[----:B------:R-:W-:Y:S02]  /*1ca0*/  LOP3.LUT R14, R11, 0x18, RZ, 0xc0, !PT ;  /* 0x000000180b0e7812 */ /* 0x000fe400078ec0ff */
[----:B------:R-:W-:-:S04]  /*1cb0*/  SHF.L.U64.HI R11, R19, 0x1, R12 ;  /* 0x00000001130b7819 */ /* 0x000fc8000001020c */
[----:B------:R-:W3:Y:S02]  /*1cc0*/  LDC.64 R14, c[0x3][R14+0x28] ;  /* 0x00c00a000e0e7b82 */ /* 0x000ee40000000a00 */
[----:B---3--:R-:W-:Y:S02]  /*1cd0*/  LOP3.LUT R22, R17, R14, RZ, 0xfc, !PT ;  /* 0x0000000e11167212 */ /* 0x008fe400078efcff */
        /* <DEDUP_REMOVED lines=58> */
.L_x_553:
[----:B01----:R-:W-:Y:S05]  /*2080*/  BSYNC.RECONVERGENT B0 ;  /* 0x0000000000007941 */ /* 0x003fea0003800200 */
.L_x_552:
[----:B------:R-:W-:-:S04]  /*2090*/  UIADD3 UR4, UPT, UPT, UR4, 0x1, URZ ;  /* 0x0000000104047890 */ /* 0x000fc8000fffe0ff */
[----:B------:R-:W-:-:S09]  /*20a0*/  UISETP.NE.AND UP0, UPT, UR4, 0x10, UPT ;  /* 0x000000100400788c */ /* 0x000fd2000bf05270 */
[----:B------:R-:W-:Y:S05]  /*20b0*/  BRA.U UP0, `(.L_x_554) ;  /* 0xfffffff900d87547 */ /* 0x000fea000b83ffff */
.L_x_551:
        /* <DEDUP_REMOVED lines=11> */
[----:B------:R-:W-:Y:S01]  /*2170*/  LOP3.LUT R11, R6, R5, RZ, 0xfc, !PT ;  /* 0x00000005060b7212 */ /* 0x000fe200078efcff */
[C---:B------:R-:W-:Y:S01]  /*2180*/  IMAD.SHL.U32 R17, R19.reuse, 0x2, RZ ;  /* 0x0000000213117824 */ /* 0x040fe200078e00ff */
[----:B------:R-:W-:Y:S01]  /*2190*/  SHF.L.U64.HI R21, R19, 0x1, R12 ;  /* 0x0000000113157819 */ /* 0x000fe2000001020c */
[C---:B------:R-:W-:Y:S01]  /*21a0*/  IMAD.SHL.U32 R22, R10.reuse, 0x2, RZ ;  /* 0x000000020a167824 */ /* 0x040fe200078e00ff */
[----:B------:R-:W-:Y:S01]  /*21b0*/  SHF.L.U64.HI R23, R10, 0x1, R13 ;  /* 0x000000010a177819 */ /* 0x000fe2000001020d */
[----:B------:R-:W-:Y:S01]  /*21c0*/  IMAD R7, R16, 0x80, R11 ;  /* 0x0000008010077824 */ /* 0x000fe200078e020b */
[----:B------:R-:W1:Y:S03]  /*21d0*/  LDCU.64 UR4, c[0x3][0x50] ;  /* 0x00c00a00ff0477ac */ /* 0x000e660008000a00 */
[----:B0-----:R-:W-:-:S06]  /*21e0*/  IMAD.WIDE.U32 R14, R7, 0x4, R14 ;  /* 0x00000004070e7825 */ /* 0x001fcc00078e000e */
[----:B------:R-:W2:Y:S01]  /*21f0*/  LDG.E R14, desc[UR10][R14.64] ;  /* 0x0000000a0e0e7981 */ /* 0x000ea2000c1e1900 */
        /* <DEDUP_REMOVED lines=61> */
.L_x_557:
[----:B------:R-:W-:Y:S05]  /*25d0*/  BSYNC.RECONVERGENT B0 ;  /* 0x0000000000007941 */ /* 0x000fea0003800200 */
.L_x_556:
[----:B0-----:R-:W-:Y:S01]  /*25e0*/  IMAD.SHL.U32 R3, R14, 0x2, RZ ;  /* 0x000000020e037824 */ /* 0x001fe200078e00ff */
[----:B------:R-:W-:Y:S01]  /*25f0*/  SHF.L.U64.HI R25, R10, 0x1, R13 ;  /* 0x000000010a197819 */ /* 0x000fe2000001020d */
        /* <DEDUP_REMOVED lines=64> */
.L_x_559:
[----:B------:R-:W-:Y:S05]  /*2a00*/  BSYNC.RECONVERGENT B0 ;  /* 0x0000000000007941 */ /* 0x000fea0003800200 */
.L_x_558:
        /* <DEDUP_REMOVED lines=65> */
.L_x_561:
[----:B------:R-:W-:Y:S05]  /*2e20*/  BSYNC.RECONVERGENT B0 ;  /* 0x0000000000007941 */ /* 0x000fea0003800200 */
.L_x_560:
        /* <DEDUP_REMOVED lines=65> */
.L_x_563:
[----:B------:R-:W-:Y:S05]  /*3240*/  BSYNC.RECONVERGENT B0 ;  /* 0x0000000000007941 */ /* 0x000fea0003800200 */
.L_x_562:
        /* <DEDUP_REMOVED lines=65> */
.L_x_565:
[----:B------:R-:W-:Y:S05]  /*3660*/  BSYNC.RECONVERGENT B0 ;  /* 0x0000000000007941 */ /* 0x000fea0003800200 */
.L_x_564:
        /* <DEDUP_REMOVED lines=65> */
.L_x_567:
[----:B------:R-:W-:Y:S05]  /*3a80*/  BSYNC.RECONVERGENT B0 ;  /* 0x0000000000007941 */ /* 0x000fea0003800200 */
.L_x_566:
        /* <DEDUP_REMOVED lines=65> */
.L_x_569:
[----:B------:R-:W-:Y:S05]  /*3ea0*/  BSYNC.RECONVERGENT B0 ;  /* 0x0000000000007941 */ /* 0x000fea0003800200 */
.L_x_568:
        /* <DEDUP_REMOVED lines=65> */
.L_x_571:
[----:B------:R-:W-:Y:S05]  /*42c0*/  BSYNC.RECONVERGENT B0 ;  /* 0x0000000000007941 */ /* 0x000fea0003800200 */
.L_x_570:
        /* <DEDUP_REMOVED lines=65> */
.L_x_573:
[----:B------:R-:W-:Y:S05]  /*46e0*/  BSYNC.RECONVERGENT B0 ;  /* 0x0000000000007941 */ /* 0x000fea0003800200 */
.L_x_572:
        /* <DEDUP_REMOVED lines=65> */
.L_x_575:
[----:B------:R-:W-:Y:S05]  /*4b00*/  BSYNC.RECONVERGENT B0 ;  /* 0x0000000000007941 */ /* 0x000fea0003800200 */
.L_x_574:
        /* <DEDUP_REMOVED lines=65> */
.L_x_577:
[----:B------:R-:W-:Y:S05]  /*4f20*/  BSYNC.RECONVERGENT B0 ;  /* 0x0000000000007941 */ /* 0x000fea0003800200 */
.L_x_576:
        /* <DEDUP_REMOVED lines=65> */
.L_x_579:
[----:B------:R-:W-:Y:S05]  /*5340*/  BSYNC.RECONVERGENT B0 ;  /* 0x0000000000007941 */ /* 0x000fea0003800200 */
.L_x_578:
        /* <DEDUP_REMOVED lines=65> */
.L_x_581:
[----:B------:R-:W-:Y:S05]  /*5760*/  BSYNC.RECONVERGENT B0 ;  /* 0x0000000000007941 */ /* 0x000fea0003800200 */
.L_x_580:
        /* <DEDUP_REMOVED lines=65> */
.L_x_583:
[----:B------:R-:W-:Y:S05]  /*5b80*/  BSYNC.RECONVERGENT B0 ;  /* 0x0000000000007941 */ /* 0x000fea0003800200 */
.L_x_582:
        /* <DEDUP_REMOVED lines=65> */
.L_x_585:
[----:B------:R-:W-:Y:S05]  /*5fa0*/  BSYNC.RECONVERGENT B0 ;  /* 0x0000000000007941 */ /* 0x000fea0003800200 */
.L_x_584:
        /* <DEDUP_REMOVED lines=66> */
.L_x_587:
[----:B------:R-:W-:Y:S05]  /*63d0*/  BSYNC.RECONVERGENT B0 ;  /* 0x0000000000007941 */ /* 0x000fea0003800200 */
.L_x_586:
[----:B------:R-:W-:-:S05]  /*63e0*/  VIADD R4, R4, 0x2 ;  /* 0x0000000204047836 */ /* 0x000fca0000000000 */
[----:B------:R-:W-:-:S13]  /*63f0*/  ISETP.NE.AND P0, PT, R4, 0x100, PT ;  /* 0x000001000400780c */ /* 0x000fda0003f05270 */
[----:B------:R-:W-:Y:S05]  /*6400*/  @!P0 BRA `(.L_x_555) ;  /* 0x0000004000308947 */ /* 0x000fea0003800000 */
[----:B------:R-:W1:Y:S01]  /*6410*/  LDCU UR5, c[0x3][0x58] ;  /* 0x00c00b00ff0577ac */ /* 0x000e620008000800 */
[----:B------:R-:W2:Y:S01]  /*6420*/  LDCU UR8, c[0x3][0x8] ;  /* 0x00c00100ff0877ac */ /* 0x000ea20008000800 */
[----:B------:R-:W3:Y:S02]  /*6430*/  LDCU.64 UR6, c[0x3][0x50] ;  /* 0x00c00a00ff0677ac */ /* 0x000ee40008000a00 */
.L_x_620:
[----:B------:R-:W4:Y:S01]  /*6440*/  LDC.64 R6, c[0x3][RZ] ;  /* 0x00c00000ff067b82 */ /* 0x000f220000000a00 */
[----:B0-----:R-:W-:-:S04]  /*6450*/  IMAD R15, R4, 0x80, R11 ;  /* 0x00000080040f7824 */ /* 0x001fc800078e020b */
[----:B----4-:R-:W-:-:S06]  /*6460*/  IMAD.WIDE.U32 R6, R15, 0x4, R6 ;  /* 0x000000040f067825 */ /* 0x010fcc00078e0006 */
[----:B------:R-:W4:Y:S01]  /*6470*/  LDG.E R6, desc[UR10][R6.64] ;  /* 0x0000000a06067981 */ /* 0x000f22000c1e1900 */
[C---:B------:R-:W-:Y:S01]  /*6480*/  IMAD.SHL.U32 R21, R19.reuse, 0x2, RZ ;  /* 0x0000000213157824 */ /* 0x040fe200078e00ff */
[----:B------:R-:W-:Y:S01]  /*6490*/  SHF.L.U64.HI R17, R19, 0x1, R12 ;  /* 0x0000000113117819 */ /* 0x000fe2000001020c */
[C---:B------:R-:W-:Y:S01]  /*64a0*/  IMAD.SHL.U32 R23, R10.reuse, 0x2, RZ ;  /* 0x000000020a177824 */ /* 0x040fe200078e00ff */
[----:B------:R-:W-:Y:S01]  /*64b0*/  SHF.L.U64.HI R22, R10, 0x1, R13 ;  /* 0x000000010a167819 */ /* 0x000fe2000001020d */
[----:B------:R-:W-:Y:S01]  /*64c0*/  BSSY.RECONVERGENT B0, `(.L_x_588) ;  /* 0x000003b000007945 */ /* 0x000fe20003800200 */
[----:B------:R-:W-:Y:S01]  /*64d0*/  SHF.L.U64.HI R25, R20, 0x1, R25 ;  /* 0x0000000114197819 */ /* 0x000fe20000010219 */
        /* <DEDUP_REMOVED lines=57> */
.L_x_589:
[----:B-12---:R-:W-:Y:S05]  /*6870*/  BSYNC.RECONVERGENT B0 ;  /* 0x0000000000007941 */ /* 0x006fea0003800200 */
.L_x_588:
        /* <DEDUP_REMOVED lines=64> */
.L_x_591:
[----:B------:R-:W-:Y:S05]  /*6c80*/  BSYNC.RECONVERGENT B0 ;  /* 0x0000000000007941 */ /* 0x000fea0003800200 */
.L_x_590:
        /* <DEDUP_REMOVED lines=63> */
.L_x_593:
[----:B------:R-:W-:Y:S05]  /*7080*/  BSYNC.RECONVERGENT B0 ;  /* 0x0000000000007941 */ /* 0x000fea0003800200 */
.L_x_592:
        /* <DEDUP_REMOVED lines=63> */
.L_x_595:
[----:B------:R-:W-:Y:S05]  /*7480*/  BSYNC.RECONVERGENT B0 ;  /* 0x0000000000007941 */ /* 0x000fea0003800200 */
.L_x_594:
[----:B0-----:R-:W-:Y:S01]  /*7490*/  SHF.R.U32.HI R7, RZ, 0x5, R6 ;  /* 0x00000005ff077819 */ /* 0x001fe20000011606 */
[----:B------:R-:W-:Y:S01]  /*74a0*/  IMAD.SHL.U32 R19, R18, 0x2, RZ ;  /* 0x0000000212137824 */ /* 0x000fe200078e00ff */
[----:B------:R-:W-:Y:S01]  /*74b0*/  BSSY.RECONVERGENT B0, `(.L_x_596) ;  /* 0x000003d000007945 */ /* 0x000fe20003800200 */
[----:B------:R-:W-:Y:S01]  /*74c0*/  IMAD.SHL.U32 R20, R16, 0x2, RZ ;  /* 0x0000000210147824 */ /* 0x000fe200078e00ff */
[----:B------:R-:W-:Y:S02]  /*74d0*/  LOP3.LUT R12, R7, 0x18, RZ, 0xc0, !PT ;  /* 0x00000018070c7812 */ /* 0x000fe400078ec0ff */
        /* <DEDUP_REMOVED lines=58> */
.L_x_597:
[----:B------:R-:W-:Y:S05]  /*7880*/  BSYNC.RECONVERGENT B0 ;  /* 0x0000000000007941 */ /* 0x000fea0003800200 */
.L_x_596:
        /* <DEDUP_REMOVED lines=63> */
.L_x_599:
[----:B------:R-:W-:Y:S05]  /*7c80*/  BSYNC.RECONVERGENT B0 ;  /* 0x0000000000007941 */ /* 0x000fea0003800200 */
.L_x_598:
        /* <DEDUP_REMOVED lines=63> */
.L_x_601:
[----:B------:R-:W-:Y:S05]  /*8080*/  BSYNC.RECONVERGENT B0 ;  /* 0x0000000000007941 */ /* 0x000fea0003800200 */
.L_x_600:
[----:B0-----:R-:W-:Y:S01]  /*8090*/  SHF.R.U32.HI R7, RZ, 0xb, R6 ;  /* 0x0000000bff077819 */ /* 0x001fe20000011606 */
[----:B------:R-:W-:Y:S01]  /*80a0*/  IMAD.SHL.U32 R20, R17, 0x2, RZ ;  /* 0x0000000211147824 */ /* 0x000fe200078e00ff */
[----:B------:R-:W-:Y:S01]  /*80b0*/  SHF.L.U64.HI R15, R19, 0x1, R14 ;  /* 0x00000001130f7819 */ /* 0x000fe2000001020e */
        /* <DEDUP_REMOVED lines=60> */
.L_x_603:
[----:B------:R-:W-:Y:S05]  /*8480*/  BSYNC.RECONVERGENT B0 ;  /* 0x0000000000007941 */ /* 0x000fea0003800200 */
.L_x_602:
        /* <DEDUP_REMOVED lines=63> */
.L_x_605:
[----:B------:R-:W-:Y:S05]  /*8880*/  BSYNC.RECONVERGENT B0 ;  /* 0x0000000000007941 */ /* 0x000fea0003800200 */
.L_x_604:
        /* <DEDUP_REMOVED lines=63> */
.L_x_607:
[----:B------:R-:W-:Y:S05]  /*8c80*/  BSYNC.RECONVERGENT B0 ;  /* 0x0000000000007941 */ /* 0x000fea0003800200 */
.L_x_606:
        /* <DEDUP_REMOVED lines=63> */
.L_x_609:
[----:B------:R-:W-:Y:S05]  /*9080*/  BSYNC.RECONVERGENT B0 ;  /* 0x0000000000007941 */ /* 0x000fea0003800200 */
.L_x_608:
        /* <DEDUP_REMOVED lines=63> */
.L_x_611:
[----:B------:R-:W-:Y:S05]  /*9480*/  BSYNC.RECONVERGENT B0 ;  /* 0x0000000000007941 */ /* 0x000fea0003800200 */
.L_x_610:
        /* <DEDUP_REMOVED lines=63> */
.L_x_613:
[----:B------:R-:W-:Y:S05]  /*9880*/  BSYNC.RECONVERGENT B0 ;  /* 0x0000000000007941 */ /* 0x000fea0003800200 */
.L_x_612:
        /* <DEDUP_REMOVED lines=63> */
.L_x_615:
[----:B------:R-:W-:Y:S05]  /*9c80*/  BSYNC.RECONVERGENT B0 ;  /* 0x0000000000007941 */ /* 0x000fea0003800200 */
.L_x_614:
        /* <DEDUP_REMOVED lines=63> */
.L_x_617:
[----:B------:R-:W-:Y:S05]  /*a080*/  BSYNC.RECONVERGENT B0 ;  /* 0x0000000000007941 */ /* 0x000fea0003800200 */
.L_x_616:
[----:B------:R-:W-:Y:S01]  /*a090*/  SHF.R.U32.HI R6, RZ, 0x1e, R6 ;  /* 0x0000001eff067819 */ /* 0x000fe20000011606 */
[----:B------:R-:W-:Y:S01]  /*a0a0*/  UMOV UR4, 0x28 ;  /* 0x0000002800047882 */ /* 0x000fe20000000000 */
[C---:B------:R-:W-:Y:S01]  /*a0b0*/  IMAD.SHL.U32 R19, R21.reuse, 0x2, RZ ;  /* 0x0000000215137824 */ /* 0x040fe200078e00ff */
[----:B------:R-:W-:Y:S01]  /*a0c0*/  SHF.L.U64.HI R13, R21, 0x1, R0 ;  /* 0x00000001150d7819 */ /* 0x000fe20000010200 */
[C---:B0-----:R-:W-:Y:S01]  /*a0d0*/  IMAD.SHL.U32 R14, R3.reuse, 0x2, RZ ;  /* 0x00000002030e7824 */ /* 0x041fe200078e00ff */
[----:B------:R-:W-:Y:S01]  /*a0e0*/  LEA R6, R6, UR4, 0x3 ;  /* 0x0000000406067c11 */ /* 0x000fe2000f8e18ff */
        /* <DEDUP_REMOVED lines=58> */
.L_x_619:
[----:B------:R-:W-:Y:S05]  /*a490*/  BSYNC.RECONVERGENT B0 ;  /* 0x0000000000007941 */ /* 0x000fea0003800200 */
.L_x_618:
[----:B------:R-:W-:-:S05]  /*a4a0*/  VIADD R4, R4, 0x1 ;  /* 0x0000000104047836 */ /* 0x000fca0000000000 */
[----:B------:R-:W-:-:S13]  /*a4b0*/  ISETP.NE.AND P0, PT, R4, 0x100, PT ;  /* 0x000001000400780c */ /* 0x000fda0003f05270 */
[----:B------:R-:W-:Y:S05]  /*a4c0*/  @P0 BRA `(.L_x_620) ;  /* 0xffffffbc00dc0947 */ /* 0x000fea000383ffff */
.L_x_555:
[----:B------:R-:W1:Y:S01]  /*a4d0*/  LDCU UR5, c[0x3][0x10] ;  /* 0x00c00200ff0577ac */ /* 0x000e620008000800 */
[----:B------:R-:W-:Y:S01]  /*a4e0*/  IMAD.MOV.U32 R4, RZ, RZ, RZ ;  /* 0x000000ffff047224 */ /* 0x000fe200078e00ff */
[----:B-1----:R-:W-:-:S09]  /*a4f0*/  UISETP.NE.AND UP0, UPT, UR5, 0x1, UPT ;  /* 0x000000010500788c */ /* 0x002fd2000bf05270 */
[----:B------:R-:W-:Y:S05]  /*a500*/  BRA.U !UP0, `(.L_x_621) ;  /* 0x0000000908747547 */ /* 0x000fea000b800000 */
[----:B------:R-:W1:Y:S01]  /*a510*/  LDCU UR4, c[0x0][0x360] ;  /* 0x00006c00ff0477ac */ /* 0x000e620008000800 */
[----:B0-----:R-:W-:Y:S01]  /*a520*/  IMAD.MOV.U32 R17, RZ, RZ, RZ ;  /* 0x000000ffff117224 */ /* 0x001fe200078e00ff */
[----:B------:R-:W-:-:S06]  /*a530*/  UIADD3 UR5, UPT, UPT, UR5, -0x1, URZ ;  /* 0xffffffff05057890 */ /* 0x000fcc000fffe0ff */
[----:B------:R-:W-:Y:S01]  /*a540*/  IMAD.U32 R4, RZ, RZ, UR5 ;  /* 0x00000005ff047e24 */ /* 0x000fe2000f8e00ff */
[----:B-1----:R-:W-:-:S06]  /*a550*/  UIADD3 UR4, UPT, UPT, UR4, -0x1, URZ ;  /* 0xffffffff04047890 */ /* 0x002fcc000fffe0ff */
[----:B------:R-:W-:-:S13]  /*a560*/  ISETP.NE.AND P1, PT, R5, UR4, PT ;  /* 0x0000000405007c0c */ /* 0x000fda000bf25270 */
.L_x_627:
        /* <DEDUP_REMOVED lines=9> */
[----:B------:R-:W-:Y:S01]  /*a600*/  @P1 IMAD R14, R17, 0x200, R8 ;  /* 0x00000200110e1824 */ /* 0x000fe200078e0208 */
[----:B------:R-:W-:Y:S01]  /*a610*/  UMOV UR5, 0x1000 ;  /* 0x0000100000057882 */ /* 0x000fe20000000000 */
[----:B------:R-:W-:Y:S01]  /*a620*/  IMAD R16, R2, 0x80, R5 ;  /* 0x0000008002107824 */ /* 0x000fe200078e0205 */
[----:B------:R-:W-:-:S03]  /*a630*/  UMOV UR4, URZ ;  /* 0x000000ff00047c82 */ /* 0x000fc60008000000 */
[----:B------:R-:W-:-:S05]  /*a640*/  IMAD R16, R16, 0x100, R17 ;  /* 0x0000010010107824 */ /* 0x000fca00078e0211 */
[----:B------:R-:W-:Y:S01]  /*a650*/  LEA R9, R16, 0x1000, 0x4 ;  /* 0x0000100010097811 */ /* 0x000fe200078e20ff */
[----:B-123--:R0:W4:Y:S06]  /*a660*/  @P1 LDS R11, [R14+0x4] ;  /* 0x000004000e0b1984 */ /* 0x00e12c0000000800 */
.L_x_626:
        /* <DEDUP_REMOVED lines=61> */
.L_x_623:
[----:B------:R-:W-:Y:S05]  /*aa40*/  BSYNC.RECONVERGENT B0 ;  /* 0x0000000000007941 */ /* 0x000fea0003800200 */
.L_x_622:
[----:B------:R-:W-:Y:S01]  /*aa50*/  UIADD3 UR6, UPT, UPT, UR4, 0x2, URZ ;  /* 0x0000000204067890 */ /* 0x000fe2000fffe0ff */
[C---:B------:R-:W-:Y:S01]  /*aa60*/  IMAD.SHL.U32 R19, R14.reuse, 0x2, RZ ;  /* 0x000000020e137824 */ /* 0x040fe200078e00ff */
[----:B------:R-:W-:Y:S01]  /*aa70*/  SHF.L.U64.HI R3, R14, 0x1, R15 ;  /* 0x000000010e037819 */ /* 0x000fe2000001020f */
        /* <DEDUP_REMOVED lines=8> */
[----:B------:R-:W1:Y:S02]  /*ab00*/  LDC.64 R6, c[0x3][R6+0x28] ;  /* 0x00c00a0006067b82 */ /* 0x000e640000000a00 */
[----:B-1----:R-:W-:Y:S02]  /*ab10*/  LOP3.LUT R19, R19, R6, RZ, 0xfc, !PT ;  /* 0x0000000613137212 */ /* 0x002fe400078efcff */
[----:B0-----:R-:W-:Y:S02]  /*ab20*/  LOP3.LUT R12, R3, R7, RZ, 0xfc, !PT ;  /* 0x00000007030c7212 */ /* 0x001fe400078efcff */
        /* <DEDUP_REMOVED lines=52> */
.L_x_625:
[----:B------:R-:W-:Y:S05]  /*ae70*/  BSYNC.RECONVERGENT B0 ;  /* 0x0000000000007941 */ /* 0x000fea0003800200 */
.L_x_624:
[----:B------:R-:W-:Y:S01]  /*ae80*/  VIADD R9, R9, 0x2 ;  /* 0x0000000209097836 */ /* 0x000fe20000000000 */
[----:B------:R-:W-:Y:S01]  /*ae90*/  UIADD3 UR4, UPT, UPT, UR4, 0x4, URZ ;  /* 0x0000000404047890 */ /* 0x000fe2000fffe0ff */
[----:B------:R-:W-:Y:S11]  /*aea0*/  BRA.U UP0, `(.L_x_626) ;  /* 0xfffffff500f07547 */ /* 0x000ff6000b83ffff */
[----:B------:R-:W-:-:S05]  /*aeb0*/  VIADD R17, R17, 0x1 ;  /* 0x0000000111117836 */ /* 0x000fca0000000000 */
[----:B------:R-:W-:-:S13]  /*aec0*/  ISETP.NE.AND P0, PT, R17, R4, PT ;  /* 0x000000041100720c */ /* 0x000fda0003f05270 */
[----:B------:R-:W-:Y:S05]  /*aed0*/  @P0 BRA `(.L_x_627) ;  /* 0xfffffff400a40947 */ /* 0x000fea000383ffff */
.L_x_621:
[----:B------:R-:W1:Y:S01]  /*aee0*/  LDCU UR4, c[0x0][0x360] ;  /* 0x00006c00ff0477ac */ /* 0x000e620008000800 */
[----:B------:R-:W-:Y:S01]  /*aef0*/  BSSY.RECONVERGENT B0, `(.L_x_628) ;  /* 0x0000011000007945 */ /* 0x000fe20003800200 */
[----:B-1----:R-:W-:-:S06]  /*af00*/  UIADD3 UR4, UPT, UPT, UR4, -0x1, URZ ;  /* 0xffffffff04047890 */ /* 0x002fcc000fffe0ff */
[----:B------:R-:W-:-:S13]  /*af10*/  ISETP.NE.AND P0, PT, R5, UR4, PT ;  /* 0x0000000405007c0c */ /* 0x000fda000bf05270 */
        /* <DEDUP_REMOVED lines=8> */
.L_x_629:
[----:B0-----:R-:W0:Y:S01]  /*afa0*/  S2R R7, SR_CgaCtaId ;  /* 0x0000000000077919 */ /* 0x001e220000008800 */
[----:B------:R-:W-:-:S04]  /*afb0*/  MOV R6, 0x400 ;  /* 0x0000040000067802 */ /* 0x000fc80000000f00 */
[----:B0-----:R-:W-:-:S05]  /*afc0*/  LEA R7, R7, R6, 0x18 ;  /* 0x0000000607077211 */ /* 0x001fca00078ec0ff */
[----:B------:R-:W-:-:S04]  /*afd0*/  IMAD R6, R4, 0x200, R7 ;  /* 0x0000020004067824 */ /* 0x000fc800078e0207 */
[----:B------:R-:W-:-:S05]  /*afe0*/  IMAD R6, R5, 0x4, R6 ;  /* 0x0000000405067824 */ /* 0x000fca00078e0206 */
[----:B------:R1:W2:Y:S02]  /*aff0*/  LDS R8, [R6+0x4] ;  /* 0x0000040006087984 */ /* 0x0002a40000000800 */
.L_x_630:
[----:B------:R-:W-:Y:S05]  /*b000*/  BSYNC.RECONVERGENT B0 ;  /* 0x0000000000007941 */ /* 0x000fea0003800200 */
.L_x_628:
[----:B01----:R-:W0:Y:S01]  /*b010*/  LDC R6, c[0x3][0xc] ;  /* 0x00c00300ff067b82 */ /* 0x003e220000000800 */
[----:B------:R-:W1:Y:S02]  /*b020*/  LDCU UR4, c[0x3][0x10] ;  /* 0x00c00200ff0477ac */ /* 0x000e640008000800 */
[----:B-1----:R-:W-:Y:S01]  /*b030*/  USHF.L.U32 UR4, UR4, 0x4, URZ ;  /* 0x0000000404047899 */ /* 0x002fe200080006ff */
[----:B0-----:R-:W-:-:S05]  /*b040*/  VIADD R6, R6, 0x10 ;  /* 0x0000001006067836 */ /* 0x001fca0000000000 */
[----:B------:R-:W-:-:S13]  /*b050*/  ISETP.NE.AND P0, PT, R6, UR4, PT ;  /* 0x0000000406007c0c */ /* 0x000fda000bf05270 */
[----:B------:R-:W-:Y:S05]  /*b060*/  @!P0 EXIT ;  /* 0x000000000000894d */ /* 0x000fea0003800000 */
[----:B------:R-:W-:Y:S02]  /*b070*/  VIADD R7, R6, -UR4 ;  /* 0x8000000406077c36 */ /* 0x000fe40008000000 */
[----:B------:R-:W-:Y:S02]  /*b080*/  IMAD.SHL.U32 R14, R2, 0x8000, RZ ;  /* 0x00008000020e7824 */ /* 0x000fe400078e00ff */
[----:B------:R-:W-:Y:S01]  /*b090*/  IMAD.MOV.U32 R9, RZ, RZ, RZ ;  /* 0x000000ffff097224 */ /* 0x000fe200078e00ff */
[C---:B------:R-:W-:Y:S02]  /*b0a0*/  ISETP.GE.U32.AND P0, PT, R7.reuse, 0x2, PT ;  /* 0x000000020700780c */ /* 0x040fe40003f06070 */
        /* <DEDUP_REMOVED lines=14> */
.L_x_636:
        /* <DEDUP_REMOVED lines=61> */
.L_x_633:
[----:B01----:R-:W-:Y:S05]  /*b560*/  BSYNC.RECONVERGENT B0 ;  /* 0x0000000000007941 */ /* 0x003fea0003800200 */
.L_x_632:
[----:B------:R-:W-:Y:S01]  /*b570*/  UIADD3 UR5, UPT, UPT, UR4, 0x2, URZ ;  /* 0x0000000204057890 */ /* 0x000fe2000fffe0ff */
[C---:B------:R-:W-:Y:S01]  /*b580*/  IMAD.SHL.U32 R19, R14.reuse, 0x2, RZ ;  /* 0x000000020e137824 */ /* 0x040fe200078e00ff */
[----:B------:R-:W-:Y:S01]  /*b590*/  SHF.L.U64.HI R3, R14, 0x1, R11 ;  /* 0x000000010e037819 */ /* 0x000fe2000001020b */
[----:B------:R-:W-:Y:S01]  /*b5a0*/  IMAD.SHL.U32 R10, R15, 0x2, RZ ;  /* 0x000000020f0a7824 */ /* 0x000fe200078e00ff */
        /* <DEDUP_REMOVED lines=10> */
[----:B--2---:R-:W-:Y:S02]  /*b650*/  LOP3.LUT R12, R3, R5, RZ, 0xfc, !PT ;  /* 0x00000005030c7212 */ /* 0x004fe400078efcff */
        /* <DEDUP_REMOVED lines=51> */
.L_x_635:
[----:B------:R-:W-:Y:S05]  /*b990*/  BSYNC.RECONVERGENT B0 ;  /* 0x0000000000007941 */ /* 0x000fea0003800200 */
.L_x_634:
[----:B------:R-:W-:Y:S01]  /*b9a0*/  UIADD3 UR4, UPT, UPT, UR4, 0x4, URZ ;  /* 0x0000000404047890 */ /* 0x000fe2000fffe0ff */
[----:B------:R-:W-:Y:S01]  /*b9b0*/  VIADD R2, R2, 0x2 ;  /* 0x0000000202027836 */ /* 0x000fe20000000000 */
[----:B------:R-:W-:Y:S10]  /*b9c0*/  @P1 BRA `(.L_x_636) ;  /* 0xfffffff400f01947 */ /* 0x000ff4000383ffff */
.L_x_631:
[----:B------:R-:W-:-:S04]  /*b9d0*/  LOP3.LUT R7, R7, 0x1, RZ, 0xc0, !PT ;  /* 0x0000000107077812 */ /* 0x000fc800078ec0ff */
[----:B------:R-:W-:-:S13]  /*b9e0*/  ISETP.NE.U32.AND P0, PT, R7, 0x1, PT ;  /* 0x000000010700780c */ /* 0x000fda0003f05070 */
[----:B------:R-:W-:Y:S05]  /*b9f0*/  @P0 EXIT ;  /* 0x000000000000094d */ /* 0x000fea0003800000 */
[----:B------:R-:W-:Y:S01]  /*ba00*/  IMAD.SHL.U32 R5, R9, 0x2, RZ ;  /* 0x0000000209057824 */ /* 0x000fe200078e00ff */
[C---:B0-----:R-:W-:Y:S01]  /*ba10*/  SHF.L.U64.HI R11, R19.reuse, 0x1, R12 ;  /* 0x00000001130b7819 */ /* 0x041fe2000001020c */
[----:B------:R-:W-:Y:S01]  /*ba20*/  IMAD.SHL.U32 R7, R19, 0x2, RZ ;  /* 0x0000000213077824 */ /* 0x000fe200078e00ff */
[----:B------:R-:W0:Y:S01]  /*ba30*/  LDCU.64 UR4, c[0x3][0x50] ;  /* 0x00c00a00ff0477ac */ /* 0x000e220008000a00 */
[----:B------:R-:W-:Y:S02]  /*ba40*/  SHF.L.U64.HI R25, R20, 0x1, R25 ;  /* 0x0000000114197819 */ /* 0x000fe40000010219 */
[----:B--2--5:R-:W-:Y:S01]  /*ba50*/  SHF.R.U32.HI R5, RZ, R5, R8 ;  /* 0x00000005ff057219 */ /* 0x024fe20000011608 */
[----:B------:R-:W-:-:S04]  /*ba60*/  IMAD.SHL.U32 R8, R10, 0x2, RZ ;  /* 0x000000020a087824 */ /* 0x000fc800078e00ff */
[----:B------:R-:W-:-:S05]  /*ba70*/  IMAD.SHL.U32 R5, R5, 0x8, RZ ;  /* 0x0000000805057824 */ /* 0x000fca00078e00ff */
[----:B------:R-:W-:-:S06]  /*ba80*/  LOP3.LUT R5, R5, 0x18, RZ, 0xc0, !PT ;  /* 0x0000001805057812 */ /* 0x000fcc00078ec0ff */
[----:B------:R-:W1:Y:S02]  /*ba90*/  LDC.64 R4, c[0x3][R5+0x28] ;  /* 0x00c00a0005047b82 */ /* 0x000e640000000a00 */
[----:B-1----:R-:W-:Y:S02]  /*baa0*/  LOP3.LUT R7, R19, R7, R4, 0xe0, !PT ;  /* 0x0000000713077212 */ /* 0x002fe400078ee004 */
[----:B------:R-:W-:-:S04]  /*bab0*/  LOP3.LUT R2, R12, R11, R5, 0xe0, !PT ;  /* 0x0000000b0c027212 */ /* 0x000fc800078ee005 */
[C---:B------:R-:W-:Y:S01]  /*bac0*/  SHF.L.U64.HI R11, R7.reuse, 0x1, R2 ;  /* 0x00000001070b7819 */ /* 0x040fe20000010202 */
[----:B------:R-:W-:Y:S01]  /*bad0*/  IMAD.SHL.U32 R7, R7, 0x2, RZ ;  /* 0x0000000207077824 */ /* 0x000fe200078e00ff */
[----:B------:R-:W-:-:S04]  /*bae0*/  SHF.L.U64.HI R2, R10, 0x1, R13 ;  /* 0x000000010a027819 */ /* 0x000fc8000001020d */
[----:B------:R-:W-:Y:S02]  /*baf0*/  LOP3.LUT R7, R7, R8, R4, 0xe0, !PT ;  /* 0x0000000807077212 */ /* 0x000fe400078ee004 */
[----:B------:R-:W-:Y:S02]  /*bb00*/  LOP3.LUT R2, R11, R2, R5, 0xe0, !PT ;  /* 0x000000020b027212 */ /* 0x000fe400078ee005 */
[----:B------:R-:W-:Y:S02]  /*bb10*/  LOP3.LUT R7, R10, R7, R19, 0x80, !PT ;  /* 0x000000070a077212 */ /* 0x000fe400078e8013 */
[----:B------:R-:W-:Y:S01]  /*bb20*/  LOP3.LUT R12, R13, R2, R12, 0x80, !PT ;  /* 0x000000020d0c7212 */ /* 0x000fe200078e800c */
[C---:B------:R-:W-:Y:S01]  /*bb30*/  IMAD.SHL.U32 R2, R3.reuse, 0x2, RZ ;  /* 0x0000000203027824 */ /* 0x040fe200078e00ff */
[----:B------:R-:W-:Y:S02]  /*bb40*/  SHF.L.U64.HI R8, R3, 0x1, R0 ;  /* 0x0000000103087819 */ /* 0x000fe40000010200 */
[C---:B------:R-:W-:Y:S01]  /*bb50*/  SHF.L.U64.HI R11, R7.reuse, 0x1, R12 ;  /* 0x00000001070b7819 */ /* 0x040fe2000001020c */
[----:B------:R-:W-:-:S03]  /*bb60*/  IMAD.SHL.U32 R7, R7, 0x2, RZ ;  /* 0x0000000207077824 */ /* 0x000fc600078e00ff */
[----:B------:R-:W-:Y:S02]  /*bb70*/  LOP3.LUT R11, R11, R8, R5, 0xe0, !PT ;  /* 0x000000080b0b7212 */ /* 0x000fe400078ee005 */
[----:B------:R-:W-:Y:S02]  /*bb80*/  LOP3.LUT R2, R7, R2, R4, 0xe0, !PT ;  /* 0x0000000207027212 */ /* 0x000fe400078ee004 */
[----:B------:R-:W-:Y:S02]  /*bb90*/  LOP3.LUT R11, R0, R11, R13, 0x80, !PT ;  /* 0x0000000b000b7212 */ /* 0x000fe400078e800d */
[----:B------:R-:W-:Y:S01]  /*bba0*/  LOP3.LUT R10, R3, R2, R10, 0x80, !PT ;  /* 0x00000002030a7212 */ /* 0x000fe200078e800a */
[----:B------:R-:W-:-:S03]  /*bbb0*/  IMAD.SHL.U32 R2, R20, 0x2, RZ ;  /* 0x0000000214027824 */ /* 0x000fc600078e00ff */
[C---:B------:R-:W-:Y:S01]  /*bbc0*/  SHF.L.U64.HI R11, R10.reuse, 0x1, R11 ;  /* 0x000000010a0b7819 */ /* 0x040fe2000001020b */
[----:B------:R-:W-:-:S03]  /*bbd0*/  IMAD.SHL.U32 R7, R10, 0x2, RZ ;  /* 0x000000020a077824 */ /* 0x000fc600078e00ff */
[----:B------:R-:W-:Y:S02]  /*bbe0*/  LOP3.LUT R5, R11, R25, R5, 0xe0, !PT ;  /* 0x000000190b057212 */ /* 0x000fe400078ee005 */
[----:B------:R-:W-:Y:S02]  /*bbf0*/  LOP3.LUT R2, R7, R2, R4, 0xe0, !PT ;  /* 0x0000000207027212 */ /* 0x000fe400078ee004 */
[----:B------:R-:W-:Y:S02]  /*bc00*/  LOP3.LUT R0, R5, R0, RZ, 0xc0, !PT ;  /* 0x0000000005007212 */ /* 0x000fe400078ec0ff */
[----:B0-----:R-:W-:-:S04]  /*bc10*/  LOP3.LUT P0, RZ, R2, UR4, R3, 0x80, !PT ;  /* 0x0000000402ff7c12 */ /* 0x001fc8000f808003 */
        /* <DEDUP_REMOVED lines=26> */
.L_x_637:
        /* <DEDUP_REMOVED lines=12> */
.L_x_2052:


//--------------------- .text._Z15agrepKernel64K2v --------------------------
	.section	.text._Z15agrepKernel64K2v,"ax",@progbits
	.align	128
        .global         _Z15agrepKernel64K2v
        .type           _Z15agrepKernel64K2v,@function
        .size           _Z15agrepKernel64K2v,(.L_x_2053 - _Z15agrepKernel64K2v)
        .other          _Z15agrepKernel64K2v,@"STO_CUDA_ENTRY STV_DEFAULT"
_Z15agrepKernel64K2v:
.text._Z15agrepKernel64K2v:
[----:B------:R-:W-:Y:S01]  /*0000*/  LDC R1, c[0x0][0x37c] ;  /* 0x0000df00ff017b82 */ /* 0x000fe20000000800 */
[----:B------:R-:W0:Y:S07]  /*0010*/  S2R R0, SR_CTAID.X ;  /* 0x0000000000007919 */ /* 0x000e2e0000002500 */
[----:B------:R-:W1:Y:S01]  /*0020*/  LDC R12, c[0x3][0x10] ;  /* 0x00c00400ff0c7b82 */ /* 0x000e620000000800 */
[----:B------:R-:W2:Y:S01]  /*0030*/  LDCU.64 UR8, c[0x0][0x358] ;  /* 0x00006b00ff0877ac */ /* 0x000ea20008000a00 */
[----:B------:R-:W-:Y:S01]  /*0040*/  IMAD.MOV.U32 R17, RZ, RZ, RZ ;  /* 0x000000ffff117224 */ /* 0x000fe200078e00ff */
[----:B------:R-:W3:Y:S01]  /*0050*/  S2R R7, SR_TID.X ;  /* 0x0000000000077919 */ /* 0x000ee20000002100 */
[----:B------:R-:W-:-:S02]  /*0060*/  IMAD.MOV.U32 R6, RZ, RZ, -0x1 ;  /* 0xffffffffff067424 */ /* 0x000fc400078e00ff */
[----:B------:R-:W-:Y:S02]  /*0070*/  IMAD.MOV.U32 R9, RZ, RZ, -0x1 ;  /* 0xffffffffff097424 */ /* 0x000fe400078e00ff */
[----:B------:R-:W-:Y:S02]  /*0080*/  IMAD.MOV.U32 R8, RZ, RZ, -0x2 ;  /* 0xfffffffeff087424 */ /* 0x000fe400078e00ff */
[----:B------:R-:W-:Y:S02]  /*0090*/  IMAD.MOV.U32 R11, RZ, RZ, -0x1 ;  /* 0xffffffffff0b7424 */ /* 0x000fe400078e00ff */
[----:B------:R-:W-:Y:S02]  /*00a0*/  IMAD.MOV.U32 R10, RZ, RZ, -0x4 ;  /* 0xfffffffcff0a7424 */ /* 0x000fe400078e00ff */
[----:B------:R-:W-:Y:S01]  /*00b0*/  IMAD.MOV.U32 R13, RZ, RZ, -0x1 ;  /* 0xffffffffff0d7424 */ /* 0x000fe200078e00ff */
[----:B-1----:R-:W-:Y:S01]  /*00c0*/  ISETP.NE.AND P0, PT, R12, 0x1, PT ;  /* 0x000000010c00780c */ /* 0x002fe20003f05270 */
[----:B0-----:R-:W-:-:S05]  /*00d0*/  IMAD.SHL.U32 R18, R0, 0x8000, RZ ;  /* 0x0000800000127824 */ /* 0x001fca00078e00ff */
[----:B---3--:R-:W-:-:S05]  /*00e0*/  LOP3.LUT R18, R18, R7, RZ, 0xfc, !PT ;  /* 0x0000000712127212 */ /* 0x008fca00078efcff */
[----:B------:R-:W-:Y:S02]  /*00f0*/  IMAD R14, R7, 0xff, R18 ;  /* 0x000000ff070e7824 */ /* 0x000fe400078e0212 */
[----:B--2---:R-:W-:Y:S05]  /*0100*/  @!P0 BRA `(.L_x_638) ;  /* 0x0000000800388947 */ /* 0x004fea0003800000 */
[----:B------:R-:W-:Y:S02]  /*0110*/  IMAD.MOV.U32 R19, RZ, RZ, RZ ;  /* 0x000000ffff137224 */ /* 0x000fe400078e00ff */
[----:B------:R-:W-:Y:S02]  /*0120*/  IMAD.MOV.U32 R6, RZ, RZ, -0x1 ;  /* 0xffffffffff067424 */ /* 0x000fe400078e00ff */
[----:B------:R-:W-:Y:S02]  /*0130*/  IMAD.MOV.U32 R9, RZ, RZ, -0x1 ;  /* 0xffffffffff097424 */ /* 0x000fe400078e00ff */
[----:B------:R-:W-:Y:S02]  /*0140*/  IMAD.MOV.U32 R8, RZ, RZ, -0x2 ;  /* 0xfffffffeff087424 */ /* 0x000fe400078e00ff */
[----:B------:R-:W-:Y:S02]  /*0150*/  IMAD.MOV.U32 R11, RZ, RZ, -0x1 ;  /* 0xffffffffff0b7424 */ /* 0x000fe400078e00ff */
[----:B------:R-:W-:-:S02]  /*0160*/  IMAD.MOV.U32 R10, RZ, RZ, -0x4 ;  /* 0xfffffffcff0a7424 */ /* 0x000fc400078e00ff */
[----:B------:R-:W-:-:S07]  /*0170*/  IMAD.MOV.U32 R13, RZ, RZ, -0x1 ;  /* 0xffffffffff0d7424 */ /* 0x000fce00078e00ff */
.L_x_640:
[----:B------:R-:W0:Y:S01]  /*0180*/  LDC.64 R2, c[0x3][RZ] ;  /* 0x00c00000ff027b82 */ /* 0x000e220000000a00 */
[----:B------:R-:W-:-:S04]  /*0190*/  IMAD R5, R19, 0x80, R18 ;  /* 0x0000008013057824 */ /* 0x000fc800078e0212 */
[----:B0-----:R-:W-:-:S05]  /*01a0*/  IMAD.WIDE.U32 R2, R5, 0x4, R2 ;  /* 0x0000000405027825 */ /* 0x001fca00078e0002 */
[----:B------:R0:W5:Y:S01]  /*01b0*/  LDG.E R15, desc[UR8][R2.64] ;  /* 0x00000008020f7981 */ /* 0x000162000c1e1900 */
[----:B------:R-:W-:-:S05]  /*01c0*/  UMOV UR4, URZ ;  /* 0x000000ff00047c82 */ /* 0x000fca0008000000 */
.L_x_639:
[----:B------:R-:W-:Y:S01]  /*01d0*/  USHF.L.U32 UR5, UR4, 0x1, URZ ;  /* 0x0000000104057899 */ /* 0x000fe200080006ff */
[C---:B------:R-:W-:Y:S01]  /*01e0*/  IMAD.SHL.U32 R23, R6.reuse, 0x2, RZ ;  /* 0x0000000206177824 */ /* 0x040fe200078e00ff */
[----:B------:R-:W-:Y:S01]  /*01f0*/  SHF.L.U64.HI R17, R6, 0x1, R9 ;  /* 0x0000000106117819 */ /* 0x000fe20000010209 */
[C---:B------:R-:W-:Y:S01]  /*0200*/  IMAD.SHL.U32 R20, R8.reuse, 0x2, RZ ;  /* 0x0000000208147824 */ /* 0x040fe200078e00ff */
[----:B------:R-:W-:Y:S01]  /*0210*/  UIADD3 UR6, UPT, UPT, UR5, 0x2, URZ ;  /* 0x0000000205067890 */ /* 0x000fe2000fffe0ff */
[----:B------:R-:W-:Y:S02]  /*0220*/  SHF.L.U64.HI R24, R8, 0x1, R11 ;  /* 0x0000000108187819 */ /* 0x000fe4000001020b */
[----:B0----5:R-:W-:Y:S02]  /*0230*/  SHF.R.U32.HI R2, RZ, UR5, R15 ;  /* 0x00000005ff027c19 */ /* 0x021fe4000801160f */
[----:B------:R-:W-:Y:S02]  /*0240*/  SHF.L.U64.HI R27, R10, 0x1, R13 ;  /* 0x000000010a1b7819 */ /* 0x000fe4000001020d */
[----:B------:R-:W-:Y:S01]  /*0250*/  SHF.R.U32.HI R4, RZ, UR6, R15 ;  /* 0x00000006ff047c19 */ /* 0x000fe2000801160f */
[----:B------:R-:W-:Y:S01]  /*0260*/  IMAD.SHL.U32 R2, R2, 0x8, RZ ;  /* 0x0000000802027824 */ /* 0x000fe200078e00ff */
[----:B------:R-:W-:-:S02]  /*0270*/  UIADD3 UR6, UPT, UPT, UR5, 0x4, URZ ;  /* 0x0000000405067890 */ /* 0x000fc4000fffe0ff */
[----:B------:R-:W-:Y:S01]  /*0280*/  UIADD3 UR5, UPT, UPT, UR5, 0x6, URZ ;  /* 0x0000000605057890 */ /* 0x000fe2000fffe0ff */
[----:B------:R-:W-:Y:S01]  /*0290*/  IMAD.SHL.U32 R4, R4, 0x8, RZ ;  /* 0x0000000804047824 */ /* 0x000fe200078e00ff */
[----:B------:R-:W-:Y:S01]  /*02a0*/  LOP3.LUT R2, R2, 0x18, RZ, 0xc0, !PT ;  /* 0x0000001802027812 */ /* 0x000fe200078ec0ff */
[----:B------:R-:W-:Y:S02]  /*02b0*/  UIADD3 UR4, UPT, UPT, UR6, -UR4, URZ ;  /* 0x8000000406047290 */ /* 0x000fe4000fffe0ff */
[----:B------:R-:W-:Y:S02]  /*02c0*/  SHF.R.U32.HI R12, RZ, UR6, R15 ;  /* 0x00000006ff0c7c19 */ /* 0x000fe4000801160f */
[----:B------:R-:W-:Y:S01]  /*02d0*/  LOP3.LUT R4, R4, 0x18, RZ, 0xc0, !PT ;  /* 0x0000001804047812 */ /* 0x000fe200078ec0ff */
[----:B------:R-:W-:Y:S01]  /*02e0*/  UISETP.NE.AND UP0, UPT, UR4, 0x10, UPT ;  /* 0x000000100400788c */ /* 0x000fe2000bf05270 */
[----:B------:R-:W0:Y:S01]  /*02f0*/  LDC.64 R2, c[0x3][R2+0x28] ;  /* 0x00c00a0002027b82 */ /* 0x000e220000000a00 */
[----:B------:R-:W-:-:S07]  /*0300*/  IMAD.SHL.U32 R12, R12, 0x8, RZ ;  /* 0x000000080c0c7824 */ /* 0x000fce00078e00ff */
[----:B------:R-:W1:Y:S01]  /*0310*/  LDC.64 R4, c[0x3][R4+0x28] ;  /* 0x00c00a0004047b82 */ /* 0x000e620000000a00 */
[----:B0-----:R-:W-:Y:S02]  /*0320*/  LOP3.LUT R23, R23, R2, RZ, 0xfc, !PT ;  /* 0x0000000217177212 */ /* 0x001fe400078efcff */
[----:B------:R-:W-:Y:S02]  /*0330*/  LOP3.LUT R22, R17, R3, RZ, 0xfc, !PT ;  /* 0x0000000311167212 */ /* 0x000fe400078efcff */
[----:B------:R-:W-:Y:S02]  /*0340*/  LOP3.LUT R21, R6, R23, RZ, 0xc0, !PT ;  /* 0x0000001706157212 */ /* 0x000fe400078ec0ff */
[----:B------:R-:W-:Y:S02]  /*0350*/  LOP3.LUT R16, R9, R22, RZ, 0xc0, !PT ;  /* 0x0000001609107212 */ /* 0x000fe400078ec0ff */
[----:B------:R-:W-:Y:S02]  /*0360*/  SHF.L.U64.HI R29, R23, 0x1, R22 ;  /* 0x00000001171d7819 */ /* 0x000fe40000010216 */
[C---:B------:R-:W-:Y:S01]  /*0370*/  SHF.L.U64.HI R17, R21.reuse, 0x1, R16 ;  /* 0x0000000115117819 */ /* 0x040fe20000010210 */
[----:B------:R-:W-:Y:S01]  /*0380*/  IMAD.SHL.U32 R21, R21, 0x2, RZ ;  /* 0x0000000215157824 */ /* 0x000fe200078e00ff */
[----:B------:R-:W-:-:S02]  /*0390*/  LOP3.LUT R16, R12, 0x18, RZ, 0xc0, !PT ;  /* 0x000000180c107812 */ /* 0x000fc400078ec0ff */
[----:B------:R-:W-:Y:S02]  /*03a0*/  LOP3.LUT R12, R17, R24, R3, 0xe0, !PT ;  /* 0x00000018110c7212 */ /* 0x000fe400078ee003 */
[----:B------:R-:W-:Y:S01]  /*03b0*/  LOP3.LUT R21, R21, R20, R2, 0xe0, !PT ;  /* 0x0000001415157212 */ /* 0x000fe200078ee002 */
[----:B------:R-:W-:Y:S01]  /*03c0*/  IMAD.SHL.U32 R20, R10, 0x2, RZ ;  /* 0x000000020a147824 */ /* 0x000fe200078e00ff */
[----:B------:R-:W0:Y:S02]  /*03d0*/  LDC.64 R16, c[0x3][R16+0x28] ;  /* 0x00c00a0010107b82 */ /* 0x000e240000000a00 */
[----:B------:R-:W-:Y:S02]  /*03e0*/  LOP3.LUT R6, R21, R6, RZ, 0xc0, !PT ;  /* 0x0000000615067212 */ /* 0x000fe400078ec0ff */
[----:B------:R-:W-:Y:S02]  /*03f0*/  LOP3.LUT R21, R12, R9, RZ, 0xc0, !PT ;  /* 0x000000090c157212 */ /* 0x000fe400078ec0ff */
[----:B------:R-:W-:-:S02]  /*0400*/  SHF.R.U32.HI R9, RZ, UR5, R15 ;  /* 0x00000005ff097c19 */ /* 0x000fc4000801160f */
[----:B------:R-:W-:Y:S02]  /*0410*/  LOP3.LUT R12, R8, R6, RZ, 0xc0, !PT ;  /* 0x00000006080c7212 */ /* 0x000fe400078ec0ff */
[----:B------:R-:W-:Y:S01]  /*0420*/  LOP3.LUT R13, R11, R21, RZ, 0xc0, !PT ;  /* 0x000000150b0d7212 */ /* 0x000fe200078ec0ff */
[----:B------:R-:W-:Y:S01]  /*0430*/  IMAD.SHL.U32 R9, R9, 0x8, RZ ;  /* 0x0000000809097824 */ /* 0x000fe200078e00ff */
[----:B------:R-:W-:Y:S01]  /*0440*/  SHF.L.U64.HI R24, R6, 0x1, R21 ;  /* 0x0000000106187819 */ /* 0x000fe20000010215 */
[C---:B------:R-:W-:Y:S01]  /*0450*/  IMAD.SHL.U32 R25, R12.reuse, 0x2, RZ ;  /* 0x000000020c197824 */ /* 0x040fe200078e00ff */
[----:B------:R-:W-:Y:S02]  /*0460*/  SHF.L.U64.HI R10, R12, 0x1, R13 ;  /* 0x000000010c0a7819 */ /* 0x000fe4000001020d */
[----:B------:R-:W-:Y:S01]  /*0470*/  LOP3.LUT R12, R9, 0x18, RZ, 0xc0, !PT ;  /* 0x00000018090c7812 */ /* 0x000fe200078ec0ff */
[----:B------:R-:W-:Y:S01]  /*0480*/  IMAD.SHL.U32 R9, R23, 0x2, RZ ;  /* 0x0000000217097824 */ /* 0x000fe200078e00ff */
[----:B------:R-:W-:-:S02]  /*0490*/  LOP3.LUT R25, R25, R20, R2, 0xe0, !PT ;  /* 0x0000001419197212 */ /* 0x000fc400078ee002 */
[----:B------:R-:W-:Y:S02]  /*04a0*/  LOP3.LUT R2, R10, R27, R3, 0xe0, !PT ;  /* 0x0000001b0a027212 */ /* 0x000fe400078ee003 */
[----:B------:R-:W2:Y:S01]  /*04b0*/  LDC.64 R12, c[0x3][R12+0x28] ;  /* 0x00c00a000c0c7b82 */ /* 0x000ea20000000a00 */
[----:B-1----:R-:W-:Y:S02]  /*04c0*/  LOP3.LUT R20, R9, R4, RZ, 0xfc, !PT ;  /* 0x0000000409147212 */ /* 0x002fe400078efcff */
[----:B------:R-:W-:Y:S02]  /*04d0*/  LOP3.LUT R9, R29, R5, RZ, 0xfc, !PT ;  /* 0x000000051d097212 */ /* 0x000fe400078efcff */
[----:B------:R-:W-:Y:S02]  /*04e0*/  LOP3.LUT R3, R23, R20, RZ, 0xc0, !PT ;  /* 0x0000001417037212 */ /* 0x000fe400078ec0ff */
[----:B------:R-:W-:Y:S02]  /*04f0*/  LOP3.LUT R10, R22, R9, RZ, 0xc0, !PT ;  /* 0x00000009160a7212 */ /* 0x000fe400078ec0ff */
[----:B------:R-:W-:-:S02]  /*0500*/  LOP3.LUT R8, R25, R8, RZ, 0xc0, !PT ;  /* 0x0000000819087212 */ /* 0x000fc400078ec0ff */
[C---:B------:R-:W-:Y:S01]  /*0510*/  SHF.L.U64.HI R27, R3.reuse, 0x1, R10 ;  /* 0x00000001031b7819 */ /* 0x040fe2000001020a */
[----:B------:R-:W-:Y:S01]  /*0520*/  IMAD.SHL.U32 R3, R3, 0x2, RZ ;  /* 0x0000000203037824 */ /* 0x000fe200078e00ff */
[----:B------:R-:W-:Y:S01]  /*0530*/  SHF.L.U64.HI R25, R20, 0x1, R9 ;  /* 0x0000000114197819 */ /* 0x000fe20000010209 */
[----:B------:R-:W-:Y:S01]  /*0540*/  IMAD.SHL.U32 R10, R6, 0x2, RZ ;  /* 0x00000002060a7824 */ /* 0x000fe200078e00ff */
[----:B------:R-:W-:Y:S02]  /*0550*/  LOP3.LUT R27, R27, R24, R5, 0xe0, !PT ;  /* 0x000000181b1b7212 */ /* 0x000fe400078ee005 */
[----:B------:R-:W-:Y:S01]  /*0560*/  LOP3.LUT R24, R2, R11, RZ, 0xc0, !PT ;  /* 0x0000000b02187212 */ /* 0x000fe200078ec0ff */
[----:B------:R-:W-:Y:S01]  /*0570*/  IMAD.SHL.U32 R11, R20, 0x2, RZ ;  /* 0x00000002140b7824 */ /* 0x000fe200078e00ff */
[----:B------:R-:W-:Y:S02]  /*0580*/  LOP3.LUT R10, R3, R10, R4, 0xe0, !PT ;  /* 0x0000000a030a7212 */ /* 0x000fe400078ee004 */
[----:B------:R-:W-:-:S02]  /*0590*/  LOP3.LUT R2, R27, R22, RZ, 0xc0, !PT ;  /* 0x000000161b027212 */ /* 0x000fc400078ec0ff */
[----:B------:R-:W-:Y:S02]  /*05a0*/  LOP3.LUT R3, R10, R23, RZ, 0xc0, !PT ;  /* 0x000000170a037212 */ /* 0x000fe400078ec0ff */
[C---:B------:R-:W-:Y:S01]  /*05b0*/  SHF.L.U64.HI R23, R8.reuse, 0x1, R24 ;  /* 0x0000000108177819 */ /* 0x040fe20000010218 */
[----:B------:R-:W-:Y:S01]  /*05c0*/  IMAD.SHL.U32 R8, R8, 0x2, RZ ;  /* 0x0000000208087824 */ /* 0x000fe200078e00ff */
[----:B------:R-:W-:Y:S02]  /*05d0*/  LOP3.LUT R22, R6, R3, RZ, 0xc0, !PT ;  /* 0x0000000306167212 */ /* 0x000fe400078ec0ff */
[----:B------:R-:W-:Y:S02]  /*05e0*/  LOP3.LUT R29, R21, R2, RZ, 0xc0, !PT ;  /* 0x00000002151d7212 */ /* 0x000fe400078ec0ff */
[----:B0-----:R-:W-:Y:S01]  /*05f0*/  LOP3.LUT R11, R11, R16, RZ, 0xfc, !PT ;  /* 0x000000100b0b7212 */ /* 0x001fe200078efcff */
[----:B------:R-:W-:Y:S01]  /*0600*/  IMAD.SHL.U32 R27, R22, 0x2, RZ ;  /* 0x00000002161b7824 */ /* 0x000fe200078e00ff */
[----:B------:R-:W-:-:S02]  /*0610*/  LOP3.LUT R10, R25, R17, RZ, 0xfc, !PT ;  /* 0x00000011190a7212 */ /* 0x000fc400078efcff */
[----:B------:R-:W-:Y:S02]  /*0620*/  SHF.L.U64.HI R22, R22, 0x1, R29 ;  /* 0x0000000116167819 */ /* 0x000fe4000001021d */
[----:B------:R-:W-:Y:S02]  /*0630*/  LOP3.LUT R27, R27, R8, R4, 0xe0, !PT ;  /* 0x000000081b1b7212 */ /* 0x000fe400078ee004 */
[----:B------:R-:W-:Y:S02]  /*0640*/  LOP3.LUT R25, R20, R11, RZ, 0xc0, !PT ;  /* 0x0000000b14197212 */ /* 0x000fe400078ec0ff */
[----:B------:R-:W-:Y:S02]  /*0650*/  LOP3.LUT R4, R9, R10, RZ, 0xc0, !PT ;  /* 0x0000000a09047212 */ /* 0x000fe400078ec0ff */
[----:B------:R-:W-:Y:S01]  /*0660*/  LOP3.LUT R22, R22, R23, R5, 0xe0, !PT ;  /* 0x0000001716167212 */ /* 0x000fe200078ee005 */
[----:B------:R-:W-:Y:S01]  /*0670*/  IMAD.SHL.U32 R5, R11, 0x2, RZ ;  /* 0x000000020b057824 */ /* 0x000fe200078e00ff */
[C---:B------:R-:W-:Y:S01]  /*0680*/  SHF.L.U64.HI R23, R25.reuse, 0x1, R4 ;  /* 0x0000000119177819 */ /* 0x040fe20000010204 */
[----:B------:R-:W-:Y:S01]  /*0690*/  IMAD.SHL.U32 R25, R25, 0x2, RZ ;  /* 0x0000000219197824 */ /* 0x000fe200078e00ff */
[----:B------:R-:W-:Y:S01]  /*06a0*/  LOP3.LUT R8, R27, R6, RZ, 0xc0, !PT ;  /* 0x000000061b087212 */ /* 0x000fe200078ec0ff */
[C---:B------:R-:W-:Y:S01]  /*06b0*/  IMAD.SHL.U32 R4, R3.reuse, 0x2, RZ ;  /* 0x0000000203047824 */ /* 0x040fe200078e00ff */
[----:B------:R-:W-:-:S02]  /*06c0*/  SHF.L.U64.HI R6, R3, 0x1, R2 ;  /* 0x0000000103067819 */ /* 0x000fc40000010202 */
[----:B------:R-:W-:Y:S02]  /*06d0*/  LOP3.LUT R21, R22, R21, RZ, 0xc0, !PT ;  /* 0x0000001516157212 */ /* 0x000fe400078ec0ff */
[----:B------:R-:W-:Y:S02]  /*06e0*/  LOP3.LUT R25, R25, R4, R16, 0xe0, !PT ;  /* 0x0000000419197212 */ /* 0x000fe400078ee010 */
[----:B------:R-:W-:Y:S02]  /*06f0*/  LOP3.LUT R4, R23, R6, R17, 0xe0, !PT ;  /* 0x0000000617047212 */ /* 0x000fe400078ee011 */
[----:B--2---:R-:W-:Y:S02]  /*0700*/  LOP3.LUT R6, R5, R12, RZ, 0xfc, !PT ;  /* 0x0000000c05067212 */ /* 0x004fe400078efcff */
[----:B------:R-:W-:Y:S02]  /*0710*/  LOP3.LUT R5, R25, R20, RZ, 0xc0, !PT ;  /* 0x0000001419057212 */ /* 0x000fe400078ec0ff */
[----:B------:R-:W-:-:S02]  /*0720*/  SHF.L.U64.HI R23, R11, 0x1, R10 ;  /* 0x000000010b177819 */ /* 0x000fc4000001020a */
[----:B------:R-:W-:Y:S02]  /*0730*/  LOP3.LUT R20, R3, R5, RZ, 0xc0, !PT ;  /* 0x0000000503147212 */ /* 0x000fe400078ec0ff */
[----:B------:R-:W-:Y:S02]  /*0740*/  LOP3.LUT R4, R4, R9, RZ, 0xc0, !PT ;  /* 0x0000000904047212 */ /* 0x000fe400078ec0ff */
[----:B------:R-:W-:Y:S01]  /*0750*/  LOP3.LUT R9, R23, R13, RZ, 0xfc, !PT ;  /* 0x0000000d17097212 */ /* 0x000fe200078efcff */
[----:B------:R-:W-:Y:S01]  /*0760*/  IMAD.SHL.U32 R23, R20, 0x2, RZ ;  /* 0x0000000214177824 */ /* 0x000fe200078e00ff */
[C---:B------:R-:W-:Y:S01]  /*0770*/  SHF.L.U64.HI R21, R8.reuse, 0x1, R21 ;  /* 0x0000000108157819 */ /* 0x040fe20000010215 */
[----:B------:R-:W-:Y:S01]  /*0780*/  IMAD.SHL.U32 R8, R8, 0x2, RZ ;  /* 0x0000000208087824 */ /* 0x000fe200078e00ff */
[----:B------:R-:W-:Y:S02]  /*0790*/  LOP3.LUT R22, R11, R6, RZ, 0xc0, !PT ;  /* 0x000000060b167212 */ /* 0x000fe400078ec0ff */
[----:B------:R-:W-:-:S02]  /*07a0*/  LOP3.LUT R25, R10, R9, RZ, 0xc0, !PT ;  /* 0x000000090a197212 */ /* 0x000fc400078ec0ff */
[----:B------:R-:W-:Y:S01]  /*07b0*/  LOP3.LUT R8, R23, R8, R16, 0xe0, !PT ;  /* 0x0000000817087212 */ /* 0x000fe200078ee010 */
[----:B------:R-:W-:Y:S01]  /*07c0*/  IMAD.SHL.U32 R23, R22, 0x2, RZ ;  /* 0x0000000216177824 */ /* 0x000fe200078e00ff */
[----:B------:R-:W-:Y:S01]  /*07d0*/  LOP3.LUT R27, R2, R4, RZ, 0xc0, !PT ;  /* 0x00000004021b7212 */ /* 0x000fe200078ec0ff */
[C---:B------:R-:W-:Y:S01]  /*07e0*/  IMAD.SHL.U32 R16, R5.reuse, 0x2, RZ ;  /* 0x0000000205107824 */ /* 0x040fe200078e00ff */
[----:B------:R-:W-:Y:S02]  /*07f0*/  SHF.L.U64.HI R25, R22, 0x1, R25 ;  /* 0x0000000116197819 */ /* 0x000fe40000010219 */
[----:B------:R-:W-:Y:S02]  /*0800*/  SHF.L.U64.HI R22, R5, 0x1, R4 ;  /* 0x0000000105167819 */ /* 0x000fe40000010204 */
[----:B------:R-:W-:Y:S02]  /*0810*/  SHF.L.U64.HI R20, R20, 0x1, R27 ;  /* 0x0000000114147819 */ /* 0x000fe4000001021b */
[----:B------:R-:W-:-:S02]  /*0820*/  LOP3.LUT R16, R23, R16, R12, 0xe0, !PT ;  /* 0x0000001017107212 */ /* 0x000fc400078ee00c */
[----:B------:R-:W-:Y:S02]  /*0830*/  LOP3.LUT R23, R25, R22, R13, 0xe0, !PT ;  /* 0x0000001619177212 */ /* 0x000fe400078ee00d */
[----:B------:R-:W-:Y:S02]  /*0840*/  LOP3.LUT R3, R8, R3, RZ, 0xc0, !PT ;  /* 0x0000000308037212 */ /* 0x000fe400078ec0ff */
[----:B------:R-:W-:Y:S02]  /*0850*/  LOP3.LUT R21, R20, R21, R17, 0xe0, !PT ;  /* 0x0000001514157212 */ /* 0x000fe400078ee011 */
[----:B------:R-:W-:Y:S02]  /*0860*/  LOP3.LUT R8, R16, R11, RZ, 0xc0, !PT ;  /* 0x0000000b10087212 */ /* 0x000fe400078ec0ff */
        /* <DEDUP_REMOVED lines=14> */
[----:B------:R-:W-:-:S07]  /*0950*/  UMOV UR4, 0x400 ;  /* 0x0000040000047882 */ /* 0x000fce0000000000 */
[----:B------:R-:W1:Y:S01]  /*0960*/  LDC R12, c[0x3][0x10] ;  /* 0x00c00400ff0c7b82 */ /* 0x000e620000000800 */
[----:B0-----:R-:W-:-:S06]  /*0970*/  ULEA UR4, UR5, UR4, 0x18 ;  /* 0x0000000405047291 */ /* 0x001fcc000f8ec0ff */
[----:B------:R-:W-:Y:S01]  /*0980*/  LEA R2, R7, UR4, 0x2 ;  /* 0x0000000407027c11 */ /* 0x000fe2000f8e10ff */
[----:B-1----:R-:W-:-:S04]  /*0990*/  VIADD R17, R12, 0xffffffff ;  /* 0xffffffff0c117836 */ /* 0x002fc80000000000 */
[C---:B------:R-:W-:Y:S02]  /*09a0*/  IMAD R2, R19.reuse, 0x200, R2 ;  /* 0x0000020013027824 */ /* 0x040fe400078e0202 */
[----:B------:R-:W-:-:S03]  /*09b0*/  VIADD R19, R19, 0x1 ;  /* 0x0000000113137836 */ /* 0x000fc60000000000 */
[----:B------:R0:W-:Y:S02]  /*09c0*/  STS [R2], R15 ;  /* 0x0000000f02007388 */ /* 0x0001e40000000800 */
[----:B------:R-:W-:-:S13]  /*09d0*/  ISETP.NE.AND P0, PT, R19, R17, PT ;  /* 0x000000111300720c */ /* 0x000fda0003f05270 */
[----:B0-----:R-:W-:Y:S05]  /*09e0*/  @P0 BRA `(.L_x_640) ;  /* 0xfffffff400e40947 */ /* 0x001fea000383ffff */
.L_x_638:
[----:B------:R-:W0:Y:S01]  /*09f0*/  LDC.64 R2, c[0x3][RZ] ;  /* 0x00c00000ff027b82 */ /* 0x000e220000000a00 */
[----:B------:R-:W-:-:S07]  /*0a00*/  IMAD R5, R17, 0x80, R18 ;  /* 0x0000008011057824 */ /* 0x000fce00078e0212 */
[----:B------:R-:W1:Y:S01]  /*0a10*/  LDC R15, c[0x3][0xc] ;  /* 0x00c00300ff0f7b82 */ /* 0x000e620000000800 */
[----:B0-----:R-:W-:-:S05]  /*0a20*/  IMAD.WIDE.U32 R2, R5, 0x4, R2 ;  /* 0x0000000405027825 */ /* 0x001fca00078e0002 */
[----:B------:R0:W5:Y:S01]  /*0a30*/  LDG.E R16, desc[UR8][R2.64] ;  /* 0x0000000802107981 */ /* 0x000162000c1e1900 */
[----:B------:R-:W-:Y:S02]  /*0a40*/  IMAD.SHL.U32 R12, R12, 0x10, RZ ;  /* 0x000000100c0c7824 */ /* 0x000fe400078e00ff */
[----:B-1----:R-:W-:Y:S02]  /*0a50*/  VIADD R15, R15, 0x10 ;  /* 0x000000100f0f7836 */ /* 0x002fe40000000000 */
[----:B------:R-:W-:-:S03]  /*0a60*/  IMAD.MOV.U32 R18, RZ, RZ, RZ ;  /* 0x000000ffff127224 */ /* 0x000fc600078e00ff */
[----:B------:R-:W-:-:S13]  /*0a70*/  ISETP.NE.AND P0, PT, R15, R12, PT ;  /* 0x0000000c0f00720c */ /* 0x000fda0003f05270 */
[----:B0-----:R-:W-:Y:S05]  /*0a80*/  @!P0 BRA `(.L_x_641) ;  /* 0x0000000800ac8947 */ /* 0x001fea0003800000 */
[----:B------:R-:W-:Y:S02]  /*0a90*/  IMAD.IADD R3, R15, 0x1, -R12 ;  /* 0x000000010f037824 */ /* 0x000fe400078e0a0c */
[----:B------:R-:W-:-:S03]  /*0aa0*/  IMAD.MOV.U32 R18, RZ, RZ, RZ ;  /* 0x000000ffff127224 */ /* 0x000fc600078e00ff */
[C---:B------:R-:W-:Y:S02]  /*0ab0*/  ISETP.GE.U32.AND P0, PT, R3.reuse, 0x4, PT ;  /* 0x000000040300780c */ /* 0x040fe40003f06070 */
[----:B------:R-:W-:-:S04]  /*0ac0*/  VIMNMX.U32 R2, PT, PT, R3, 0x1, !PT ;  /* 0x0000000103027848 */ /* 0x000fc80007fe0000 */
[----:B------:R-:W-:-:S04]  /*0ad0*/  LOP3.LUT R21, R2, 0x3, RZ, 0xc0, !PT ;  /* 0x0000000302157812 */ /* 0x000fc800078ec0ff */
[----:B------:R-:W-:-:S03]  /*0ae0*/  ISETP.NE.AND P1, PT, R21, RZ, PT ;  /* 0x000000ff1500720c */ /* 0x000fc60003f25270 */
[----:B------:R-:W-:Y:S10]  /*0af0*/  @!P0 BRA `(.L_x_642) ;  /* 0x0000000400e48947 */ /* 0x000ff40003800000 */
[----:B------:R-:W-:Y:S01]  /*0b00*/  LOP3.LUT R18, R2, 0xfffffffc, RZ, 0xc0, !PT ;  /* 0xfffffffc02127812 */ /* 0x000fe200078ec0ff */
[----:B------:R-:W-:-:S06]  /*0b10*/  UMOV UR4, URZ ;  /* 0x000000ff00047c82 */ /* 0x000fcc0008000000 */
.L_x_643:
[----:B------:R-:W-:Y:S01]  /*0b20*/  USHF.L.U32 UR5, UR4, 0x1, URZ ;  /* 0x0000000104057899 */ /* 0x000fe200080006ff */
[C---:B------:R-:W-:Y:S01]  /*0b30*/  IMAD.SHL.U32 R23, R6.reuse, 0x2, RZ ;  /* 0x0000000206177824 */ /* 0x040fe200078e00ff */
[----:B------:R-:W-:Y:S01]  /*0b40*/  SHF.L.U64.HI R19, R6, 0x1, R9 ;  /* 0x0000000106137819 */ /* 0x000fe20000010209 */
[----:B------:R-:W-:Y:S01]  /*0b50*/  IMAD.SHL.U32 R24, R8, 0x2, RZ ;  /* 0x0000000208187824 */ /* 0x000fe200078e00ff */
[----:B------:R-:W-:Y:S02]  /*0b60*/  UIADD3 UR6, UPT, UPT, UR5, 0x2, URZ ;  /* 0x0000000205067890 */ /* 0x000fe4000fffe0ff */
[----:B-----5:R-:W-:-:S05]  /*0b70*/  SHF.R.U32.HI R2, RZ, UR5, R16 ;  /* 0x00000005ff027c19 */ /* 0x020fca0008011610 */
        /* <DEDUP_REMOVED lines=8> */
[----:B------:R-:W-:Y:S02]  /*0c00*/  LOP3.LUT R2, R2, 0x18, RZ, 0xc0, !PT ;  /* 0x0000001802027812 */ /* 0x000fe400078ec0ff */
[----:B------:R-:W-:-:S04]  /*0c10*/  ISETP.NE.AND P0, PT, R18, UR4, PT ;  /* 0x0000000412007c0c */ /* 0x000fc8000bf05270 */
[----:B------:R-:W1:Y:S01]  /*0c20*/  LDC.64 R2, c[0x3][R2+0x28] ;  /* 0x00c00a0002027b82 */ /* 0x000e620000000a00 */
[----:B0-----:R-:W-:Y:S02]  /*0c30*/  LOP3.LUT R23, R23, R4, RZ, 0xfc, !PT ;  /* 0x0000000417177212 */ /* 0x001fe400078efcff */
[----:B------:R-:W-:Y:S02]  /*0c40*/  LOP3.LUT R20, R19, R5, RZ, 0xfc, !PT ;  /* 0x0000000513147212 */ /* 0x000fe400078efcff */
[----:B------:R-:W-:Y:S02]  /*0c50*/  LOP3.LUT R25, R6, R23, RZ, 0xc0, !PT ;  /* 0x0000001706197212 */ /* 0x000fe400078ec0ff */
[----:B------:R-:W-:Y:S02]  /*0c60*/  LOP3.LUT R22, R9, R20, RZ, 0xc0, !PT ;  /* 0x0000001409167212 */ /* 0x000fe400078ec0ff */
[----:B------:R-:W-:Y:S01]  /*0c70*/  SHF.L.U64.HI R27, R23, 0x1, R20 ;  /* 0x00000001171b7819 */ /* 0x000fe20000010214 */
[C---:B------:R-:W-:Y:S01]  /*0c80*/  IMAD.SHL.U32 R19, R25.reuse, 0x2, RZ ;  /* 0x0000000219137824 */ /* 0x040fe200078e00ff */
[----:B------:R-:W-:-:S02]  /*0c90*/  SHF.L.U64.HI R25, R25, 0x1, R22 ;  /* 0x0000000119197819 */ /* 0x000fc40000010216 */
[----:B------:R-:W-:Y:S02]  /*0ca0*/  SHF.L.U64.HI R22, R8, 0x1, R11 ;  /* 0x0000000108167819 */ /* 0x000fe4000001020b */
[----:B------:R-:W-:Y:S02]  /*0cb0*/  LOP3.LUT R19, R19, R24, R4, 0xe0, !PT ;  /* 0x0000001813137212 */ /* 0x000fe400078ee004 */
[----:B------:R-:W-:Y:S02]  /*0cc0*/  LOP3.LUT R22, R25, R22, R5, 0xe0, !PT ;  /* 0x0000001619167212 */ /* 0x000fe400078ee005 */
[----:B------:R-:W-:Y:S02]  /*0cd0*/  LOP3.LUT R19, R19, R6, RZ, 0xc0, !PT ;  /* 0x0000000613137212 */ /* 0x000fe400078ec0ff */
[----:B------:R-:W-:Y:S02]  /*0ce0*/  LOP3.LUT R6, R22, R9, RZ, 0xc0, !PT ;  /* 0x0000000916067212 */ /* 0x000fe400078ec0ff */
[----:B------:R-:W-:-:S02]  /*0cf0*/  LOP3.LUT R22, R8, R19, RZ, 0xc0, !PT ;  /* 0x0000001308167212 */ /* 0x000fc400078ec0ff */
[----:B------:R-:W-:Y:S02]  /*0d00*/  LOP3.LUT R25, R11, R6, RZ, 0xc0, !PT ;  /* 0x000000060b197212 */ /* 0x000fe400078ec0ff */
[C---:B------:R-:W-:Y:S01]  /*0d10*/  SHF.L.U64.HI R9, R10.reuse, 0x1, R13 ;  /* 0x000000010a097819 */ /* 0x040fe2000001020d */
[----:B------:R-:W-:Y:S02]  /*0d20*/  IMAD.SHL.U32 R10, R10, 0x2, RZ ;  /* 0x000000020a0a7824 */ /* 0x000fe400078e00ff */
[C---:B------:R-:W-:Y:S01]  /*0d30*/  IMAD.SHL.U32 R13, R22.reuse, 0x2, RZ ;  /* 0x00000002160d7824 */ /* 0x040fe200078e00ff */
[----:B------:R-:W-:Y:S01]  /*0d40*/  SHF.L.U64.HI R22, R22, 0x1, R25 ;  /* 0x0000000116167819 */ /* 0x000fe20000010219 */
[----:B------:R-:W-:-:S03]  /*0d50*/  IMAD.SHL.U32 R25, R23, 0x2, RZ ;  /* 0x0000000217197824 */ /* 0x000fc600078e00ff */
[----:B------:R-:W-:Y:S02]  /*0d60*/  LOP3.LUT R13, R13, R10, R4, 0xe0, !PT ;  /* 0x0000000a0d0d7212 */ /* 0x000fe400078ee004 */
[----:B------:R-:W-:Y:S02]  /*0d70*/  SHF.R.U32.HI R4, RZ, UR6, R16 ;  /* 0x00000006ff047c19 */ /* 0x000fe40008011610 */
[----:B------:R-:W-:Y:S02]  /*0d80*/  LOP3.LUT R22, R22, R9, R5, 0xe0, !PT ;  /* 0x0000000916167212 */ /* 0x000fe400078ee005 */
[----:B-1----:R-:W-:Y:S01]  /*0d90*/  LOP3.LUT R10, R25, R2, RZ, 0xfc, !PT ;  /* 0x00000002190a7212 */ /* 0x002fe200078efcff */
[----:B------:R-:W-:Y:S01]  /*0da0*/  IMAD.SHL.U32 R4, R4, 0x8, RZ ;  /* 0x0000000804047824 */ /* 0x000fe200078e00ff */
[----:B------:R-:W-:Y:S02]  /*0db0*/  LOP3.LUT R9, R27, R3, RZ, 0xfc, !PT ;  /* 0x000000031b097212 */ /* 0x000fe400078efcff */
[----:B------:R-:W-:-:S02]  /*0dc0*/  LOP3.LUT R25, R23, R10, RZ, 0xc0, !PT ;  /* 0x0000000a17197212 */ /* 0x000fc400078ec0ff */
[----:B------:R-:W-:Y:S02]  /*0dd0*/  LOP3.LUT R24, R20, R9, RZ, 0xc0, !PT ;  /* 0x0000000914187212 */ /* 0x000fe400078ec0ff */
[----:B------:R-:W-:Y:S02]  /*0de0*/  LOP3.LUT R4, R4, 0x18, RZ, 0xc0, !PT ;  /* 0x0000001804047812 */ /* 0x000fe400078ec0ff */
[C---:B------:R-:W-:Y:S01]  /*0df0*/  SHF.L.U64.HI R5, R25.reuse, 0x1, R24 ;  /* 0x0000000119057819 */ /* 0x040fe20000010218 */
[----:B------:R-:W-:Y:S01]  /*0e00*/  IMAD.SHL.U32 R25, R25, 0x2, RZ ;  /* 0x0000000219197824 */ /* 0x000fe200078e00ff */
[C---:B------:R-:W-:Y:S01]  /*0e10*/  SHF.L.U64.HI R27, R19.reuse, 0x1, R6 ;  /* 0x00000001131b7819 */ /* 0x040fe20000010206 */
[----:B------:R-:W-:Y:S01]  /*0e20*/  IMAD.SHL.U32 R24, R19, 0x2, RZ ;  /* 0x0000000213187824 */ /* 0x000fe200078e00ff */
[----:B------:R-:W-:Y:S02]  /*0e30*/  LOP3.LUT R22, R22, R11, RZ, 0xc0, !PT ;  /* 0x0000000b16167212 */ /* 0x000fe400078ec0ff */
[----:B------:R-:W-:-:S02]  /*0e40*/  LOP3.LUT R27, R5, R27, R3, 0xe0, !PT ;  /* 0x0000001b051b7212 */ /* 0x000fc400078ee003 */
[----:B------:R-:W0:Y:S01]  /*0e50*/  LDC.64 R4, c[0x3][R4+0x28] ;  /* 0x00c00a0004047b82 */ /* 0x000e220000000a00 */
[----:B------:R-:W-:Y:S02]  /*0e60*/  LOP3.LUT R24, R25, R24, R2, 0xe0, !PT ;  /* 0x0000001819187212 */ /* 0x000fe400078ee002 */
[----:B------:R-:W-:Y:S02]  /*0e70*/  LOP3.LUT R25, R13, R8, RZ, 0xc0, !PT ;  /* 0x000000080d197212 */ /* 0x000fe400078ec0ff */
[----:B------:R-:W-:Y:S02]  /*0e80*/  LOP3.LUT R8, R24, R23, RZ, 0xc0, !PT ;  /* 0x0000001718087212 */ /* 0x000fe400078ec0ff */
[----:B------:R-:W-:Y:S02]  /*0e90*/  LOP3.LUT R13, R27, R20, RZ, 0xc0, !PT ;  /* 0x000000141b0d7212 */ /* 0x000fe400078ec0ff */
[----:B------:R-:W-:Y:S02]  /*0ea0*/  LOP3.LUT R20, R19, R8, RZ, 0xc0, !PT ;  /* 0x0000000813147212 */ /* 0x000fe400078ec0ff */
[C---:B------:R-:W-:Y:S01]  /*0eb0*/  SHF.L.U64.HI R23, R25.reuse, 0x1, R22 ;  /* 0x0000000119177819 */ /* 0x040fe20000010216 */
[----:B------:R-:W-:Y:S01]  /*0ec0*/  IMAD.SHL.U32 R22, R25, 0x2, RZ ;  /* 0x0000000219167824 */ /* 0x000fe200078e00ff */
[----:B------:R-:W-:Y:S01]  /*0ed0*/  LOP3.LUT R27, R6, R13, RZ, 0xc0, !PT ;  /* 0x0000000d061b7212 */ /* 0x000fe200078ec0ff */
[----:B------:R-:W-:Y:S01]  /*0ee0*/  IMAD.SHL.U32 R11, R20, 0x2, RZ ;  /* 0x00000002140b7824 */ /* 0x000fe200078e00ff */
[----:B------:R-:W-:-:S02]  /*0ef0*/  SHF.L.U64.HI R25, R10, 0x1, R9 ;  /* 0x000000010a197819 */ /* 0x000fc40000010209 */
[----:B------:R-:W-:Y:S02]  /*0f00*/  SHF.L.U64.HI R20, R20, 0x1, R27 ;  /* 0x0000000114147819 */ /* 0x000fe4000001021b */
[----:B------:R-:W-:Y:S01]  /*0f10*/  LOP3.LUT R22, R11, R22, R2, 0xe0, !PT ;  /* 0x000000160b167212 */ /* 0x000fe200078ee002 */
[----:B------:R-:W-:Y:S01]  /*0f20*/  IMAD.SHL.U32 R11, R10, 0x2, RZ ;  /* 0x000000020a0b7824 */ /* 0x000fe200078e00ff */
[----:B------:R-:W-:Y:S02]  /*0f30*/  SHF.R.U32.HI R2, RZ, UR5, R16 ;  /* 0x00000005ff027c19 */ /* 0x000fe40008011610 */
[----:B------:R-:W-:Y:S02]  /*0f40*/  LOP3.LUT R23, R20, R23, R3, 0xe0, !PT ;  /* 0x0000001714177212 */ /* 0x000fe400078ee003 */
[----:B------:R-:W-:Y:S01]  /*0f50*/  SHF.L.U64.HI R26, R8, 0x1, R13 ;  /* 0x00000001081a7819 */ /* 0x000fe2000001020d */
[----:B------:R-:W-:Y:S01]  /*0f60*/  IMAD.SHL.U32 R2, R2, 0x8, RZ ;  /* 0x0000000802027824 */ /* 0x000fe200078e00ff */
[----:B------:R-:W-:-:S04]  /*0f70*/  LOP3.LUT R23, R23, R6, RZ, 0xc0, !PT ;  /* 0x0000000617177212 */ /* 0x000fc800078ec0ff */
[----:B------:R-:W-:Y:S02]  /*0f80*/  LOP3.LUT R2, R2, 0x18, RZ, 0xc0, !PT ;  /* 0x0000001802027812 */ /* 0x000fe400078ec0ff */
[----:B0-----:R-:W-:Y:S02]  /*0f90*/  LOP3.LUT R11, R11, R4, RZ, 0xfc, !PT ;  /* 0x000000040b0b7212 */ /* 0x001fe400078efcff */
[----:B------:R-:W-:Y:S02]  /*0fa0*/  LOP3.LUT R20, R25, R5, RZ, 0xfc, !PT ;  /* 0x0000000519147212 */ /* 0x000fe400078efcff */
[----:B------:R-:W-:Y:S02]  /*0fb0*/  LOP3.LUT R25, R10, R11, RZ, 0xc0, !PT ;  /* 0x0000000b0a197212 */ /* 0x000fe400078ec0ff */
[----:B------:R-:W-:Y:S02]  /*0fc0*/  LOP3.LUT R24, R9, R20, RZ, 0xc0, !PT ;  /* 0x0000001409187212 */ /* 0x000fe400078ec0ff */
[----:B------:R-:W-:-:S02]  /*0fd0*/  SHF.L.U64.HI R27, R11, 0x1, R20 ;  /* 0x000000010b1b7819 */ /* 0x000fc40000010214 */
[C---:B------:R-:W-:Y:S01]  /*0fe0*/  SHF.L.U64.HI R3, R25.reuse, 0x1, R24 ;  /* 0x0000000119037819 */ /* 0x040fe20000010218 */
[----:B------:R-:W-:Y:S02]  /*0ff0*/  IMAD.SHL.U32 R25, R25, 0x2, RZ ;  /* 0x0000000219197824 */ /* 0x000fe400078e00ff */
[----:B------:R-:W-:Y:S01]  /*1000*/  IMAD.SHL.U32 R24, R8, 0x2, RZ ;  /* 0x0000000208187824 */ /* 0x000fe200078e00ff */
[----:B------:R-:W-:Y:S02]  /*1010*/  LOP3.LUT R26, R3, R26, R5, 0xe0, !PT ;  /* 0x0000001a031a7212 */ /* 0x000fe400078ee005 */
[----:B------:R-:W0:Y:S02]  /*1020*/  LDC.64 R2, c[0x3][R2+0x28] ;  /* 0x00c00a0002027b82 */ /* 0x000e240000000a00 */
[----:B------:R-:W-:Y:S02]  /*1030*/  LOP3.LUT R25, R25, R24, R4, 0xe0, !PT ;  /* 0x0000001819197212 */ /* 0x000fe400078ee004 */
[----:B------:R-:W-:-:S02]  /*1040*/  LOP3.LUT R24, R22, R19, RZ, 0xc0, !PT ;  /* 0x0000001316187212 */ /* 0x000fc400078ec0ff */
[----:B------:R-:W-:Y:S02]  /*1050*/  LOP3.LUT R19, R25, R10, RZ, 0xc0, !PT ;  /* 0x0000000a19137212 */ /* 0x000fe400078ec0ff */
[----:B------:R-:W-:Y:S02]  /*1060*/  LOP3.LUT R22, R26, R9, RZ, 0xc0, !PT ;  /* 0x000000091a167212 */ /* 0x000fe400078ec0ff */
[----:B------:R-:W-:Y:S02]  /*1070*/  LOP3.LUT R10, R8, R19, RZ, 0xc0, !PT ;  /* 0x00000013080a7212 */ /* 0x000fe400078ec0ff */
[----:B------:R-:W-:Y:S02]  /*1080*/  LOP3.LUT R9, R13, R22, RZ, 0xc0, !PT ;  /* 0x000000160d097212 */ /* 0x000fe400078ec0ff */
[----:B------:R-:W-:Y:S01]  /*1090*/  SHF.L.U64.HI R25, R24, 0x1, R23 ;  /* 0x0000000118197819 */ /* 0x000fe20000010217 */
[C---:B------:R-:W-:Y:S01]  /*10a0*/  IMAD.SHL.U32 R23, R10.reuse, 0x2, RZ ;  /* 0x000000020a177824 */ /* 0x040fe200078e00ff */
[----:B------:R-:W-:Y:S01]  /*10b0*/  SHF.L.U64.HI R10, R10, 0x1, R9 ;  /* 0x000000010a0a7819 */ /* 0x000fe20000010209 */
[----:B------:R-:W-:-:S02]  /*10c0*/  IMAD.SHL.U32 R9, R11, 0x2, RZ ;  /* 0x000000020b097824 */ /* 0x000fc400078e00ff */
[----:B------:R-:W-:-:S05]  /*10d0*/  IMAD.SHL.U32 R24, R24, 0x2, RZ ;  /* 0x0000000218187824 */ /* 0x000fca00078e00ff */
[----:B------:R-:W-:Y:S02]  /*10e0*/  LOP3.LUT R23, R23, R24, R4, 0xe0, !PT ;  /* 0x0000001817177212 */ /* 0x000fe400078ee004 */
[----:B------:R-:W-:Y:S02]  /*10f0*/  LOP3.LUT R4, R10, R25, R5, 0xe0, !PT ;  /* 0x000000190a047212 */ /* 0x000fe400078ee005 */
[----:B------:R-:W-:Y:S02]  /*1100*/  SHF.L.U64.HI R24, R19, 0x1, R22 ;  /* 0x0000000113187819 */ /* 0x000fe40000010216 */
[----:B------:R-:W-:Y:S02]  /*1110*/  LOP3.LUT R23, R23, R8, RZ, 0xc0, !PT ;  /* 0x0000000817177212 */ /* 0x000fe400078ec0ff */
[----:B0-----:R-:W-:Y:S02]  /*1120*/  LOP3.LUT R6, R9, R2, RZ, 0xfc, !PT ;  /* 0x0000000209067212 */ /* 0x001fe400078efcff */
[----:B------:R-:W-:-:S02]  /*1130*/  LOP3.LUT R9, R27, R3, RZ, 0xfc, !PT ;  /* 0x000000031b097212 */ /* 0x000fc400078efcff */
[----:B------:R-:W-:Y:S02]  /*1140*/  LOP3.LUT R5, R11, R6, RZ, 0xc0, !PT ;  /* 0x000000060b057212 */ /* 0x000fe400078ec0ff */
[----:B------:R-:W-:-:S04]  /*1150*/  LOP3.LUT R10, R20, R9, RZ, 0xc0, !PT ;  /* 0x00000009140a7212 */ /* 0x000fc800078ec0ff */
        /* <DEDUP_REMOVED lines=18> */
[----:B------:R-:W-:Y:S06]  /*1280*/  @P0 BRA `(.L_x_643) ;  /* 0xfffffff800240947 */ /* 0x000fec000383ffff */
.L_x_642:
[----:B------:R-:W-:Y:S05]  /*1290*/  @!P1 BRA `(.L_x_641) ;  /* 0x0000000000a89947 */ /* 0x000fea0003800000 */
[----:B------:R-:W-:Y:S01]  /*12a0*/  IMAD.MOV.U32 R19, RZ, RZ, R6 ;  /* 0x000000ffff137224 */ /* 0x000fe200078e0006 */
[----:B------:R-:W-:Y:S01]  /*12b0*/  UMOV UR4, URZ ;  /* 0x000000ff00047c82 */ /* 0x000fe20008000000 */
[----:B------:R-:W-:-:S07]  /*12c0*/  IMAD.MOV.U32 R20, RZ, RZ, R9 ;  /* 0x000000ffff147224 */ /* 0x000fce00078e0009 */
.L_x_644:
[----:B------:R-:W-:Y:S01]  /*12d0*/  IMAD.SHL.U32 R3, R18, 0x2, RZ ;  /* 0x0000000212037824 */ /* 0x000fe200078e00ff */
[C---:B------:R-:W-:Y:S01]  /*12e0*/  SHF.L.U64.HI R9, R19.reuse, 0x1, R20 ;  /* 0x0000000113097819 */ /* 0x040fe20000010214 */
[----:B------:R-:W-:Y:S01]  /*12f0*/  IMAD.SHL.U32 R5, R19, 0x2, RZ ;  /* 0x0000000213057824 */ /* 0x000fe200078e00ff */
[C---:B------:R-:W-:Y:S01]  /*1300*/  SHF.L.U64.HI R24, R8.reuse, 0x1, R11 ;  /* 0x0000000108187819 */ /* 0x040fe2000001020b */
[----:B------:R-:W-:Y:S01]  /*1310*/  IMAD.SHL.U32 R22, R8, 0x2, RZ ;  /* 0x0000000208167824 */ /* 0x000fe200078e00ff */
[----:B-----5:R-:W-:Y:S01]  /*1320*/  SHF.R.U32.HI R3, RZ, R3, R16 ;  /* 0x00000003ff037219 */ /* 0x020fe20000011610 */
[----:B------:R-:W-:Y:S01]  /*1330*/  UIADD3 UR4, UPT, UPT, UR4, 0x1, URZ ;  /* 0x0000000104047890 */ /* 0x000fe2000fffe0ff */
[----:B------:R-:W-:-:S03]  /*1340*/  VIADD R18, R18, 0x1 ;  /* 0x0000000112127836 */ /* 0x000fc60000000000 */
[----:B------:R-:W-:Y:S02]  /*1350*/  IMAD.SHL.U32 R3, R3, 0x8, RZ ;  /* 0x0000000803037824 */ /* 0x000fe400078e00ff */
[----:B------:R-:W-:-:S03]  /*1360*/  ISETP.NE.AND P0, PT, R21, UR4, PT ;  /* 0x0000000415007c0c */ /* 0x000fc6000bf05270 */
        /* <DEDUP_REMOVED lines=10> */
[C---:B------:R-:W-:Y:S01]  /*1410*/  SHF.L.U64.HI R22, R10.reuse, 0x1, R13 ;  /* 0x000000010a167819 */ /* 0x040fe2000001020d */
[----:B------:R-:W-:Y:S01]  /*1420*/  IMAD.SHL.U32 R10, R10, 0x2, RZ ;  /* 0x000000020a0a7824 */ /* 0x000fe200078e00ff */
[----:B------:R-:W-:Y:S02]  /*1430*/  LOP3.LUT R5, R4, R19, RZ, 0xc0, !PT ;  /* 0x0000001304057212 */ /* 0x000fe400078ec0ff */
[----:B------:R-:W-:Y:S02]  /*1440*/  LOP3.LUT R4, R23, R20, RZ, 0xc0, !PT ;  /* 0x0000001417047212 */ /* 0x000fe400078ec0ff */
[----:B------:R-:W-:-:S02]  /*1450*/  LOP3.LUT R20, R8, R5, RZ, 0xc0, !PT ;  /* 0x0000000508147212 */ /* 0x000fc400078ec0ff */
[----:B------:R-:W-:-:S03]  /*1460*/  LOP3.LUT R19, R11, R4, RZ, 0xc0, !PT ;  /* 0x000000040b137212 */ /* 0x000fc600078ec0ff */
        /* <DEDUP_REMOVED lines=12> */
[----:B------:R-:W-:-:S07]  /*1530*/  IMAD.MOV.U32 R11, RZ, RZ, R4 ;  /* 0x000000ffff0b7224 */ /* 0x000fce00078e0004 */
.L_x_641:
[----:B------:R-:W-:Y:S01]  /*1540*/  ISETP.GT.U32.AND P0, PT, R18, 0xf, PT ;  /* 0x0000000f1200780c */ /* 0x000fe20003f04070 */
[----:B------:R-:W0:Y:S01]  /*1550*/  LDCU UR5, c[0x3][0x58] ;  /* 0x00c00b00ff0577ac */ /* 0x000e220008000800 */
[----:B------:R-:W1:Y:S01]  /*1560*/  LDCU UR10, c[0x3][0x8] ;  /* 0x00c00100ff0a77ac */ /* 0x000e620008000800 */
[----:B------:R-:W2:Y:S10]  /*1570*/  LDCU.64 UR6, c[0x3][0x50] ;  /* 0x00c00a00ff0677ac */ /* 0x000eb40008000a00 */
[----:B------:R-:W-:Y:S05]  /*1580*/  @P0 BRA `(.L_x_645) ;  /* 0x0000000000fc0947 */ /* 0x000fea0003800000 */
.L_x_648:
[----:B------:R-:W-:Y:S01]  /*1590*/  IMAD.SHL.U32 R3, R18, 0x2, RZ ;  /* 0x0000000212037824 */ /* 0x000fe200078e00ff */
[C---:B--2---:R-:W-:Y:S01]  /*15a0*/  SHF.L.U64.HI R19, R6.reuse, 0x1, R9 ;  /* 0x0000000106137819 */ /* 0x044fe20000010209 */
[----:B------:R-:W-:Y:S01]  /*15b0*/  IMAD.SHL.U32 R5, R6, 0x2, RZ ;  /* 0x0000000206057824 */ /* 0x000fe200078e00ff */
[----:B------:R-:W-:Y:S01]  /*15c0*/  BSSY.RECONVERGENT B0, `(.L_x_646) ;  /* 0x0000038000007945 */ /* 0x000fe20003800200 */
[----:B------:R-:W-:Y:S01]  /*15d0*/  IMAD.SHL.U32 R22, R8, 0x2, RZ ;  /* 0x0000000208167824 */ /* 0x000fe200078e00ff */
[----:B-----5:R-:W-:-:S05]  /*15e0*/  SHF.R.U32.HI R3, RZ, R3, R16 ;  /* 0x00000003ff037219 */ /* 0x020fca0000011610 */
[----:B------:R-:W-:-:S05]  /*15f0*/  IMAD.SHL.U32 R3, R3, 0x8, RZ ;  /* 0x0000000803037824 */ /* 0x000fca00078e00ff */
[----:B------:R-:W-:-:S06]  /*1600*/  LOP3.LUT R3, R3, 0x18, RZ, 0xc0, !PT ;  /* 0x0000001803037812 */ /* 0x000fcc00078ec0ff */
[----:B------:R-:W3:Y:S02]  /*1610*/  LDC.64 R2, c[0x3][R3+0x28] ;  /* 0x00c00a0003027b82 */ /* 0x000ee40000000a00 */
[----:B---3--:R-:W-:Y:S02]  /*1620*/  LOP3.LUT R5, R5, R2, RZ, 0xfc, !PT ;  /* 0x0000000205057212 */ /* 0x008fe400078efcff */
        /* <DEDUP_REMOVED lines=15> */
[----:B------:R-:W-:Y:S01]  /*1720*/  SHF.L.U64.HI R13, R6, 0x1, R19 ;  /* 0x00000001060d7819 */ /* 0x000fe20000010213 */
[----:B------:R-:W-:-:S03]  /*1730*/  IMAD.MOV.U32 R6, RZ, RZ, R5 ;  /* 0x000000ffff067224 */ /* 0x000fc600078e0005 */
[----:B------:R-:W-:Y:S02]  /*1740*/  LOP3.LUT R9, R9, R22, R2, 0xe0, !PT ;  /* 0x0000001609097212 */ /* 0x000fe400078ee002 */
[----:B------:R-:W-:Y:S02]  /*1750*/  LOP3.LUT R2, R13, R10, R3, 0xe0, !PT ;  /* 0x0000000a0d027212 */ /* 0x000fe400078ee003 */
        /* <DEDUP_REMOVED lines=12> */
[----:B------:R-:W-:-:S04]  /*1820*/  IMAD.IADD R19, R14, 0x1, R17 ;  /* 0x000000010e137824 */ /* 0x000fc800078e0211 */
[----:B------:R-:W-:-:S05]  /*1830*/  IMAD R19, R19, 0x10, R18 ;  /* 0x0000001013137824 */ /* 0x000fca00078e0212 */
        /* <DEDUP_REMOVED lines=16> */
.L_x_647:
[----:B01----:R-:W-:Y:S05]  /*1940*/  BSYNC.RECONVERGENT B0 ;  /* 0x0000000000007941 */ /* 0x003fea0003800200 */
.L_x_646:
[----:B------:R-:W-:-:S05]  /*1950*/  VIADD R18, R18, 0x1 ;  /* 0x0000000112127836 */ /* 0x000fca0000000000 */
[----:B------:R-:W-:-:S13]  /*1960*/  ISETP.NE.AND P0, PT, R18, 0x10, PT ;  /* 0x000000101200780c */ /* 0x000fda0003f05270 */
[----:B------:R-:W-:Y:S05]  /*1970*/  @P0 BRA `(.L_x_648) ;  /* 0xfffffffc00040947 */ /* 0x000fea000383ffff */
.L_x_645:
[----:B------:R-:W3:Y:S01]  /*1980*/  S2R R3, SR_CgaCtaId ;  /* 0x0000000000037919 */ /* 0x000ee20000008800 */
[----:B------:R-:W-:Y:S01]  /*1990*/  MOV R2, 0x400 ;  /* 0x0000040000027802 */ /* 0x000fe20000000f00 */
[----:B--2---:R-:W-:-:S05]  /*19a0*/  VIADD R19, R17, 0x1 ;  /* 0x0000000111137836 */ /* 0x004fca0000000000 */
[----:B------:R-:W-:Y:S02]  /*19b0*/  ISETP.GT.U32.AND P0, PT, R19, 0xff, PT ;  /* 0x000000ff1300780c */ /* 0x000fe40003f04070 */
[----:B---3--:R-:W-:-:S05]  /*19c0*/  LEA R2, R3, R2, 0x18 ;  /* 0x0000000203027211 */ /* 0x008fca00078ec0ff */
[----:B------:R-:W-:-:S04]  /*19d0*/  IMAD R2, R17, 0x200, R2 ;  /* 0x0000020011027824 */ /* 0x000fc800078e0202 */
[----:B------:R-:W-:-:S05]  /*19e0*/  IMAD R3, R7, 0x4, R2 ;  /* 0x0000000407037824 */ /* 0x000fca00078e0202 */
[----:B-----5:R2:W-:Y:S01]  /*19f0*/  STS [R3], R16 ;  /* 0x0000001003007388 */ /* 0x0205e20000000800 */
[----:B------:R-:W-:Y:S06]  /*1a00*/  BAR.SYNC.DEFER_BLOCKING 0x0 ;  /* 0x0000000000007b1d */ /* 0x000fec0000010000 */
[----:B------:R-:W-:Y:S05]  /*1a10*/  @P0 BRA `(.L_x_649) ;  /* 0x0000006c00dc0947 */ /* 0x000fea0003800000 */
[----:B--2---:R-:W2:Y:S01]  /*1a20*/  LDC.64 R2, c[0x3][RZ] ;  /* 0x00c00000ff027b82 */ /* 0x004ea20000000a00 */
[----:B------:R-:W-:Y:S02]  /*1a30*/  IMAD.SHL.U32 R16, R0, 0x8000, RZ ;  /* 0x0000800000107824 */ /* 0x000fe400078e00ff */
[C---:B------:R-:W-:Y:S01]  /*1a40*/  IMAD.SHL.U32 R21, R6.reuse, 0x2, RZ ;  /* 0x0000000206157824 */ /* 0x040fe200078e00ff */
[----:B------:R-:W-:Y:S01]  /*1a50*/  SHF.L.U64.HI R23, R6, 0x1, R9 ;  /* 0x0000000106177819 */ /* 0x000fe20000010209 */
[----:B------:R-:W-:Y:S01]  /*1a60*/  IMAD.SHL.U32 R22, R8, 0x2, RZ ;  /* 0x0000000208167824 */ /* 0x000fe200078e00ff */
[----:B------:R-:W-:Y:S01]  /*1a70*/  LOP3.LUT R16, R16, R7, RZ, 0xfc, !PT ;  /* 0x0000000710107212 */ /* 0x000fe200078efcff */
[----:B0-----:R-:W0:Y:S04]  /*1a80*/  LDCU.64 UR4, c[0x3][0x50] ;  /* 0x00c00a00ff0477ac */ /* 0x001e280008000a00 */
[----:B------:R-:W-:-:S04]  /*1a90*/  IMAD R5, R19, 0x80, R16 ;  /* 0x0000008013057824 */ /* 0x000fc800078e0210 */
[----:B--2---:R-:W-:-:S06]  /*1aa0*/  IMAD.WIDE.U32 R2, R5, 0x4, R2 ;  /* 0x0000000405027825 */ /* 0x004fcc00078e0002 */
[----:B------:R-:W2:Y:S01]  /*1ab0*/  LDG.E R2, desc[UR8][R2.64] ;  /* 0x0000000802027981 */ /* 0x000ea2000c1e1900 */
[----:B------:R-:W-:Y:S01]  /*1ac0*/  BSSY.RECONVERGENT B0, `(.L_x_650) ;  /* 0x0000034000007945 */ /* 0x000fe20003800200 */
[----:B--2---:R-:W-:-:S05]  /*1ad0*/  IMAD.SHL.U32 R4, R2, 0x8, RZ ;  /* 0x0000000802047824 */ /* 0x004fca00078e00ff */
[----:B------:R-:W-:-:S06]  /*1ae0*/  LOP3.LUT R4, R4, 0x18, RZ, 0xc0, !PT ;  /* 0x0000001804047812 */ /* 0x000fcc00078ec0ff */
[----:B------:R-:W2:Y:S02]  /*1af0*/  LDC.64 R4, c[0x3][R4+0x28] ;  /* 0x00c00a0004047b82 */ /* 0x000ea40000000a00 */
[----:B--2---:R-:W-:Y:S02]  /*1b00*/  LOP3.LUT R21, R21, R4, RZ, 0xfc, !PT ;  /* 0x0000000415157212 */ /* 0x004fe400078efcff */
        /* <DEDUP_REMOVED lines=36> */
[----:B------:R-:W2:Y:S01]  /*1d50*/  POPC R25, UR6 ;  /* 0x0000000600197d09 */ /* 0x000ea20008000000 */
[----:B0-----:R-:W-:Y:S01]  /*1d60*/  ISETP.EQ.U32.AND P0, PT, R10, R9, PT ;  /* 0x000000090a00720c */ /* 0x001fe20003f02070 */
[----:B------:R-:W0:Y:S01]  /*1d70*/  S2R R22, SR_LTMASK ;  /* 0x0000000000167919 */ /* 0x000e220000003900 */
[----:B------:R-:W3:Y:S11]  /*1d80*/  LDC.64 R8, c[0x3][0x60] ;  /* 0x00c01800ff087b82 */ /* 0x000ef60000000a00 */
[----:B--2---:R-:W2:Y:S01]  /*1d90*/  @P0 ATOMG.E.ADD.STRONG.GPU PT, R25, desc[UR8][R4.64], R25 ;  /* 0x80000019041909a8 */ /* 0x004ea200081ef108 */
[----:B0-----:R-:W-:-:S06]  /*1da0*/  LOP3.LUT R22, R22, UR6, RZ, 0xc0, !PT ;  /* 0x0000000616167c12 */ /* 0x001fcc000f8ec0ff */
[----:B------:R-:W0:Y:S01]  /*1db0*/  POPC R22, R22 ;  /* 0x0000001600167309 */ /* 0x000e220000000000 */
[----:B--2---:R-:W0:Y:S02]  /*1dc0*/  SHFL.IDX PT, R23, R25, R10, 0x1f ;  /* 0x00001f0a19177589 */ /* 0x004e2400000e0000 */
[----:B0-----:R-:W-:-:S04]  /*1dd0*/  IMAD.IADD R23, R23, 0x1, R22 ;  /* 0x0000000117177824 */ /* 0x001fc800078e0216 */
[----:B---3--:R-:W-:-:S05]  /*1de0*/  IMAD.WIDE.U32 R8, R23, 0x4, R8 ;  /* 0x0000000417087825 */ /* 0x008fca00078e0008 */
[----:B------:R0:W-:Y:S02]  /*1df0*/  STG.E desc[UR8][R8.64], R11 ;  /* 0x0000000b08007986 */ /* 0x0001e4000c101908 */
.L_x_651:
[----:B-1----:R-:W-:Y:S05]  /*1e00*/  BSYNC.RECONVERGENT B0 ;  /* 0x0000000000007941 */ /* 0x002fea0003800200 */
.L_x_650:
        /* <DEDUP_REMOVED lines=56> */
.L_x_653:
[----:B------:R-:W-:Y:S05]  /*2190*/  BSYNC.RECONVERGENT B0 ;  /* 0x0000000000007941 */ /* 0x000fea0003800200 */
.L_x_652:
        /* <DEDUP_REMOVED lines=55> */
.L_x_655:
[----:B------:R-:W-:Y:S05]  /*2510*/  BSYNC.RECONVERGENT B0 ;  /* 0x0000000000007941 */ /* 0x000fea0003800200 */
.L_x_654:
        /* <DEDUP_REMOVED lines=55> */
.L_x_657:
[----:B------:R-:W-:Y:S05]  /*2890*/  BSYNC.RECONVERGENT B0 ;  /* 0x0000000000007941 */ /* 0x000fea0003800200 */
.L_x_656:
        /* <DEDUP_REMOVED lines=55> */
.L_x_659:
[----:B------:R-:W-:Y:S05]  /*2c10*/  BSYNC.RECONVERGENT B0 ;  /* 0x0000000000007941 */ /* 0x000fea0003800200 */
.L_x_658:
        /* <DEDUP_REMOVED lines=55> */
.L_x_661:
[----:B------:R-:W-:Y:S05]  /*2f90*/  BSYNC.RECONVERGENT B0 ;  /* 0x0000000000007941 */ /* 0x000fea0003800200 */
.L_x_660:
        /* <DEDUP_REMOVED lines=55> */
.L_x_663:
[----:B------:R-:W-:Y:S05]  /*3310*/  BSYNC.RECONVERGENT B0 ;  /* 0x0000000000007941 */ /* 0x000fea0003800200 */
.L_x_662:
        /* <DEDUP_REMOVED lines=55> */
.L_x_665:
[----:B------:R-:W-:Y:S05]  /*3690*/  BSYNC.RECONVERGENT B0 ;  /* 0x0000000000007941 */ /* 0x000fea0003800200 */
.L_x_664:
        /* <DEDUP_REMOVED lines=55> */
.L_x_667:
[----:B------:R-:W-:Y:S05]  /*3a10*/  BSYNC.RECONVERGENT B0 ;  /* 0x0000000000007941 */ /* 0x000fea0003800200 */
.L_x_666:
        /* <DEDUP_REMOVED lines=55> */
.L_x_669:
[----:B------:R-:W-:Y:S05]  /*3d90*/  BSYNC.RECONVERGENT B0 ;  /* 0x0000000000007941 */ /* 0x000fea0003800200 */
.L_x_668:
        /* <DEDUP_REMOVED lines=55> */
.L_x_671:
[----:B------:R-:W-:Y:S05]  /*4110*/  BSYNC.RECONVERGENT B0 ;  /* 0x0000000000007941 */ /* 0x000fea0003800200 */
.L_x_670:
        /* <DEDUP_REMOVED lines=55> */
.L_x_673:
[----:B------:R-:W-:Y:S05]  /*4490*/  BSYNC.RECONVERGENT B0 ;  /* 0x0000000000007941 */ /* 0x000fea0003800200 */
.L_x_672:
        /* <DEDUP_REMOVED lines=55> */
.L_x_675:
[----:B------:R-:W-:Y:S05]  /*4810*/  BSYNC.RECONVERGENT B0 ;  /* 0x0000000000007941 */ /* 0x000fea0003800200 */
.L_x_674:
        /* <DEDUP_REMOVED lines=55> */
.L_x_677:
[----:B------:R-:W-:Y:S05]  /*4b90*/  BSYNC.RECONVERGENT B0 ;  /* 0x0000000000007941 */ /* 0x000fea0003800200 */
.L_x_676:
        /* <DEDUP_REMOVED lines=55> */
.L_x_679:
[----:B------:R-:W-:Y:S05]  /*4f10*/  BSYNC.RECONVERGENT B0 ;  /* 0x0000000000007941 */ /* 0x000fea0003800200 */
.L_x_678:
[----:B------:R-:W-:Y:S01]  /*4f20*/  SHF.R.U32.HI R2, RZ, 0x1e, R2 ;  /* 0x0000001eff027819 */ /* 0x000fe20000011602 */
[----:B------:R-:W-:Y:S01]  /*4f30*/  UMOV UR6, 0x28 ;  /* 0x0000002800067882 */ /* 0x000fe20000000000 */
[C---:B------:R-:W-:Y:S01]  /*4f40*/  IMAD.SHL.U32 R5, R21.reuse, 0x2, RZ ;  /* 0x0000000215057824 */ /* 0x040fe200078e00ff */
[----:B0-----:R-:W-:Y:S01]  /*4f50*/  SHF.L.U64.HI R9, R21, 0x1, R10 ;  /* 0x0000000115097819 */ /* 0x001fe2000001020a */
[----:B------:R-:W-:Y:S01]  /*4f60*/  IMAD.SHL.U32 R8, R13, 0x2, RZ ;  /* 0x000000020d087824 */ /* 0x000fe200078e00ff */
[----:B------:R-:W-:Y:S01]  /*4f70*/  LEA R2, R2, UR6, 0x3 ;  /* 0x0000000602027c11 */ /* 0x000fe2000f8e18ff */
        /* <DEDUP_REMOVED lines=50> */
.L_x_681:
[----:B------:R-:W-:Y:S05]  /*52a0*/  BSYNC.RECONVERGENT B0 ;  /* 0x0000000000007941 */ /* 0x000fea0003800200 */
.L_x_680:
[----:B------:R-:W-:-:S05]  /*52b0*/  VIADD R17, R17, 0x2 ;  /* 0x0000000211117836 */ /* 0x000fca0000000000 */
[----:B------:R-:W-:-:S13]  /*52c0*/  ISETP.NE.AND P0, PT, R17, 0x100, PT ;  /* 0x000001001100780c */ /* 0x000fda0003f05270 */
[----:B------:R-:W-:Y:S05]  /*52d0*/  @!P0 BRA `(.L_x_649) ;  /* 0x0000003400ac8947 */ /* 0x000fea0003800000 */
[----:B------:R-:W1:Y:S01]  /*52e0*/  LDCU UR5, c[0x3][0x58] ;  /* 0x00c00b00ff0577ac */ /* 0x000e620008000800 */
[----:B------:R-:W2:Y:S01]  /*52f0*/  LDCU UR10, c[0x3][0x8] ;  /* 0x00c00100ff0a77ac */ /* 0x000ea20008000800 */
[----:B------:R-:W3:Y:S02]  /*5300*/  LDCU.64 UR6, c[0x3][0x50] ;  /* 0x00c00a00ff0677ac */ /* 0x000ee40008000a00 */
.L_x_714:
[----:B01----:R-:W4:Y:S01]  /*5310*/  LDC.64 R2, c[0x3][RZ] ;  /* 0x00c00000ff027b82 */ /* 0x003f220000000a00 */
[----:B------:R-:W-:-:S04]  /*5320*/  IMAD R21, R17, 0x80, R16 ;  /* 0x0000008011157824 */ /* 0x000fc800078e0210 */
[----:B----4-:R-:W-:-:S05]  /*5330*/  IMAD.WIDE.U32 R20, R21, 0x4, R2 ;  /* 0x0000000415147825 */ /* 0x010fca00078e0002 */
[----:B0-----:R0:W4:Y:S01]  /*5340*/  LDG.E R4, desc[UR8][R20.64] ;  /* 0x0000000814047981 */ /* 0x001122000c1e1900 */
[C---:B------:R-:W-:Y:S01]  /*5350*/  IMAD.SHL.U32 R5, R6.reuse, 0x2, RZ ;  /* 0x0000000206057824 */ /* 0x040fe200078e00ff */
[----:B------:R-:W-:Y:S01]  /*5360*/  SHF.L.U64.HI R19, R6, 0x1, R9 ;  /* 0x0000000106137819 */ /* 0x000fe20000010209 */
[C---:B------:R-:W-:Y:S01]  /*5370*/  IMAD.SHL.U32 R24, R8.reuse, 0x2, RZ ;  /* 0x0000000208187824 */ /* 0x040fe200078e00ff */
[----:B------:R-:W-:Y:S01]  /*5380*/  BSSY.RECONVERGENT B0, `(.L_x_682) ;  /* 0x0000032000007945 */ /* 0x000fe20003800200 */
[----:B0-----:R-:W-:Y:S01]  /*5390*/  SHF.L.U64.HI R20, R8, 0x1, R11 ;  /* 0x0000000108147819 */ /* 0x001fe2000001020b */
        /* <DEDUP_REMOVED lines=48> */
.L_x_683:
[----:B-12---:R-:W-:Y:S05]  /*56a0*/  BSYNC.RECONVERGENT B0 ;  /* 0x0000000000007941 */ /* 0x006fea0003800200 */
.L_x_682:
        /* <DEDUP_REMOVED lines=54> */
.L_x_685:
[----:B------:R-:W-:Y:S05]  /*5a10*/  BSYNC.RECONVERGENT B0 ;  /* 0x0000000000007941 */ /* 0x000fea0003800200 */
.L_x_684:
        /* <DEDUP_REMOVED lines=53> */
.L_x_687:
[----:B------:R-:W-:Y:S05]  /*5d70*/  BSYNC.RECONVERGENT B0 ;  /* 0x0000000000007941 */ /* 0x000fea0003800200 */
.L_x_686:
        /* <DEDUP_REMOVED lines=53> */
.L_x_689:
[----:B------:R-:W-:Y:S05]  /*60d0*/  BSYNC.RECONVERGENT B0 ;  /* 0x0000000000007941 */ /* 0x000fea0003800200 */
.L_x_688:
        /* <DEDUP_REMOVED lines=53> */
.L_x_691:
[----:B------:R-:W-:Y:S05]  /*6430*/  BSYNC.RECONVERGENT B0 ;  /* 0x0000000000007941 */ /* 0x000fea0003800200 */
.L_x_690:
        /* <DEDUP_REMOVED lines=53> */
.L_x_693:
[----:B------:R-:W-:Y:S05]  /*6790*/  BSYNC.RECONVERGENT B0 ;  /* 0x0000000000007941 */ /* 0x000fea0003800200 */
.L_x_692:
        /* <DEDUP_REMOVED lines=53> */
.L_x_695:
[----:B------:R-:W-:Y:S05]  /*6af0*/  BSYNC.RECONVERGENT B0 ;  /* 0x0000000000007941 */ /* 0x000fea0003800200 */
.L_x_694:
        /* <DEDUP_REMOVED lines=53> */
.L_x_697:
[----:B------:R-:W-:Y:S05]  /*6e50*/  BSYNC.RECONVERGENT B0 ;  /* 0x0000000000007941 */ /* 0x000fea0003800200 */
.L_x_696:
        /* <DEDUP_REMOVED lines=53> */
.L_x_699:
[----:B------:R-:W-:Y:S05]  /*71b0*/  BSYNC.RECONVERGENT B0 ;  /* 0x0000000000007941 */ /* 0x000fea0003800200 */
.L_x_698:
        /* <DEDUP_REMOVED lines=53> */
.L_x_701:
[----:B------:R-:W-:Y:S05]  /*7510*/  BSYNC.RECONVERGENT B0 ;  /* 0x0000000000007941 */ /* 0x000fea0003800200 */
.L_x_700:
        /* <DEDUP_REMOVED lines=53> */
.L_x_703:
[----:B------:R-:W-:Y:S05]  /*7870*/  BSYNC.RECONVERGENT B0 ;  /* 0x0000000000007941 */ /* 0x000fea0003800200 */
.L_x_702:
        /* <DEDUP_REMOVED lines=53> */
.L_x_705:
[----:B------:R-:W-:Y:S05]  /*7bd0*/  BSYNC.RECONVERGENT B0 ;  /* 0x0000000000007941 */ /* 0x000fea0003800200 */
.L_x_704:
        /* <DEDUP_REMOVED lines=53> */
.L_x_707:
[----:B------:R-:W-:Y:S05]  /*7f30*/  BSYNC.RECONVERGENT B0 ;  /* 0x0000000000007941 */ /* 0x000fea0003800200 */
.L_x_706:
        /* <DEDUP_REMOVED lines=53> */
.L_x_709:
[----:B------:R-:W-:Y:S05]  /*8290*/  BSYNC.RECONVERGENT B0 ;  /* 0x0000000000007941 */ /* 0x000fea0003800200 */
.L_x_708:
        /* <DEDUP_REMOVED lines=26> */
[----:B------:R-:W0:Y:S01]  /*8440*/  LDC.64 R2, c[0x3][0x60] ;  /* 0x00c01800ff027b82 */ /* 0x000e220000000a00 */
[----:B------:R-:W-:Y:S02]  /*8450*/  LOP3.LUT R19, R8, R5, RZ, 0xc0, !PT ;  /* 0x0000000508137212 */ /* 0x000fe400078ec0ff */
[----:B------:R-:W-:Y:S02]  /*8460*/  LOP3.LUT R22, R9, R6, RZ, 0xc0, !PT ;  /* 0x0000000609167212 */ /* 0x000fe400078ec0ff */
[----:B------:R-:W-:-:S04]  /*8470*/  LOP3.LUT P0, RZ, R19, UR6, RZ, 0xc0, !PT ;  /* 0x0000000613ff7c12 */ /* 0x000fc8000f80c0ff */
[----:B------:R-:W-:-:S13]  /*8480*/  LOP3.LUT P0, RZ, R22, UR7, RZ, 0xc0, P0 ;  /* 0x0000000716ff7c12 */ /* 0x000fda000800c0ff */
[----:B------:R-:W-:Y:S05]  /*8490*/  @P0 BRA `(.L_x_711) ;  /* 0x0000000000540947 */ /* 0x000fea0003800000 */
[----:B------:R-:W1:Y:S02]  /*84a0*/  LDC.64 R8, c[0x4][RZ] ;  /* 0x01000000ff087b82 */ /* 0x000e640000000a00 */
[----:B-1----:R-:W2:Y:S02]  /*84b0*/  LDG.E.STRONG.SYS R5, desc[UR8][R8.64] ;  /* 0x0000000808057981 */ /* 0x002ea4000c1f5900 */
[----:B--2---:R-:W-:-:S13]  /*84c0*/  ISETP.GE.U32.AND P0, PT, R5, UR5, PT ;  /* 0x0000000505007c0c */ /* 0x004fda000bf06070 */
[----:B------:R-:W-:Y:S05]  /*84d0*/  @P0 BRA `(.L_x_711) ;  /* 0x0000000000440947 */ /* 0x000fea0003800000 */
[----:B------:R-:W-:-:S05]  /*84e0*/  IMAD.IADD R5, R14, 0x1, R17 ;  /* 0x000000010e057824 */ /* 0x000fca00078e0211 */
[----:B------:R-:W-:-:S04]  /*84f0*/  LEA R5, R5, 0xe, 0x4 ;  /* 0x0000000e05057811 */ /* 0x000fc800078e20ff */
[----:B------:R-:W-:-:S13]  /*8500*/  ISETP.GT.U32.AND P0, PT, R5, UR10, PT ;  /* 0x0000000a05007c0c */ /* 0x000fda000bf04070 */
[----:B------:R-:W-:Y:S05]  /*8510*/  @P0 BRA `(.L_x_711) ;  /* 0x0000000000340947 */ /* 0x000fea0003800000 */
[----:B------:R-:W1:Y:S01]  /*8520*/  S2R R21, SR_LANEID ;  /* 0x0000000000157919 */ /* 0x000e620000000000 */
[----:B------:R-:W-:Y:S02]  /*8530*/  VOTEU.ANY UR4, UPT, PT ;  /* 0x0000000000047886 */ /* 0x000fe400038e0100 */
[----:B------:R-:W1:Y:S08]  /*8540*/  FLO.U32 R6, UR4 ;  /* 0x0000000400067d00 */ /* 0x000e7000080e0000 */
[----:B------:R-:W2:Y:S01]  /*8550*/  POPC R23, UR4 ;  /* 0x0000000400177d09 */ /* 0x000ea20008000000 */
[----:B-1----:R-:W-:-:S13]  /*8560*/  ISETP.EQ.U32.AND P0, PT, R6, R21, PT ;  /* 0x000000150600720c */ /* 0x002fda0003f02070 */
[----:B--2---:R-:W2:Y:S01]  /*8570*/  @P0 ATOMG.E.ADD.STRONG.GPU PT, R23, desc[UR8][R8.64], R23 ;  /* 0x80000017081709a8 */ /* 0x004ea200081ef108 */
[----:B------:R-:W1:Y:S02]  /*8580*/  S2R R24, SR_LTMASK ;  /* 0x0000000000187919 */ /* 0x000e640000003900 */
[----:B-1----:R-:W-:-:S06]  /*8590*/  LOP3.LUT R24, R24, UR4, RZ, 0xc0, !PT ;  /* 0x0000000418187c12 */ /* 0x002fcc000f8ec0ff */
[----:B------:R-:W1:Y:S01]  /*85a0*/  POPC R24, R24 ;  /* 0x0000001800187309 */ /* 0x000e620000000000 */
[----:B--2---:R-:W1:Y:S02]  /*85b0*/  SHFL.IDX PT, R21, R23, R6, 0x1f ;  /* 0x00001f0617157589 */ /* 0x004e6400000e0000 */
[----:B-1----:R-:W-:-:S04]  /*85c0*/  IMAD.IADD R21, R21, 0x1, R24 ;  /* 0x0000000115157824 */ /* 0x002fc800078e0218 */
[----:B0-----:R-:W-:-:S05]  /*85d0*/  IMAD.WIDE.U32 R20, R21, 0x4, R2 ;  /* 0x0000000415147825 */ /* 0x001fca00078e0002 */
[----:B------:R1:W-:Y:S02]  /*85e0*/  STG.E desc[UR8][R20.64], R5 ;  /* 0x0000000514007986 */ /* 0x0003e4000c101908 */
.L_x_711:
[----:B------:R-:W-:Y:S05]  /*85f0*/  BSYNC.RECONVERGENT B0 ;  /* 0x0000000000007941 */ /* 0x000fea0003800200 */
.L_x_710:
[----:B------:R-:W-:Y:S01]  /*8600*/  SHF.R.U32.HI R4, RZ, 0x1e, R4 ;  /* 0x0000001eff047819 */ /* 0x000fe20000011604 */
[----:B------:R-:W-:Y:S01]  /*8610*/  UMOV UR4, 0x28 ;  /* 0x0000002800047882 */ /* 0x000fe20000000000 */
[C---:B------:R-:W-:Y:S01]  /*8620*/  IMAD.SHL.U32 R9, R11.reuse, 0x2, RZ ;  /* 0x000000020b097824 */ /* 0x040fe200078e00ff */
[----:B-1----:R-:W-:Y:S01]  /*8630*/  SHF.L.U64.HI R21, R11, 0x1, R18 ;  /* 0x000000010b157819 */ /* 0x002fe20000010212 */
[----:B------:R-:W-:Y:S01]  /*8640*/  IMAD.SHL.U32 R20, R10, 0x2, RZ ;  /* 0x000000020a147824 */ /* 0x000fe200078e00ff */
[----:B------:R-:W-:Y:S01]  /*8650*/  LEA R4, R4, UR4, 0x3 ;  /* 0x0000000404047c11 */ /* 0x000fe2000f8e18ff */
[----:B------:R-:W-:Y:S01]  /*8660*/  BSSY.RECONVERGENT B0, `(.L_x_712) ;  /* 0x000002f000007945 */ /* 0x000fe20003800200 */
[----:B------:R-:W-:Y:S02]  /*8670*/  SHF.L.U64.HI R24, R10, 0x1, R13 ;  /* 0x000000010a187819 */ /* 0x000fe4000001020d */
[----:B------:R-:W-:Y:S02]  /*8680*/  SHF.L.U64.HI R22, R19, 0x1, R22 ;  /* 0x0000000113167819 */ /* 0x000fe40000010216 */
[----:B------:R-:W1:Y:S02]  /*8690*/  LDC.64 R4, c[0x3][R4] ;  /* 0x00c0000004047b82 */ /* 0x000e640000000a00 */
        /* <DEDUP_REMOVED lines=43> */
.L_x_713:
[----:B------:R-:W-:Y:S05]  /*8950*/  BSYNC.RECONVERGENT B0 ;  /* 0x0000000000007941 */ /* 0x000fea0003800200 */
.L_x_712:
[----:B------:R-:W-:-:S05]  /*8960*/  VIADD R17, R17, 0x1 ;  /* 0x0000000111117836 */ /* 0x000fca0000000000 */
[----:B------:R-:W-:-:S13]  /*8970*/  ISETP.NE.AND P0, PT, R17, 0x100, PT ;  /* 0x000001001100780c */ /* 0x000fda0003f05270 */
[----:B------:R-:W-:Y:S05]  /*8980*/  @P0 BRA `(.L_x_714) ;  /* 0xffffffc800600947 */ /* 0x000fea000383ffff */
.L_x_649:
[----:B01----:R-:W0:Y:S01]  /*8990*/  LDC R2, c[0x3][0x10] ;  /* 0x00c00400ff027b82 */ /* 0x003e220000000800 */
[----:B------:R-:W-:Y:S01]  /*89a0*/  IMAD.MOV.U32 R14, RZ, RZ, RZ ;  /* 0x000000ffff0e7224 */ /* 0x000fe200078e00ff */
[----:B0-----:R-:W-:-:S13]  /*89b0*/  ISETP.NE.AND P0, PT, R2, 0x1, PT ;  /* 0x000000010200780c */ /* 0x001fda0003f05270 */
[----:B------:R-:W-:Y:S05]  /*89c0*/  @!P0 BRA `(.L_x_715) ;  /* 0x0000003400d08947 */ /* 0x000fea0003800000 */
[----:B------:R-:W0:Y:S01]  /*89d0*/  LDCU UR4, c[0x0][0x360] ;  /* 0x00006c00ff0477ac */ /* 0x000e220008000800 */
[----:B------:R-:W-:Y:S02]  /*89e0*/  VIADD R14, R2, 0xffffffff ;  /* 0xffffffff020e7836 */ /* 0x000fe40000000000 */
[----:B------:R-:W-:Y:S01]  /*89f0*/  IMAD.MOV.U32 R17, RZ, RZ, RZ ;  /* 0x000000ffff117224 */ /* 0x000fe200078e00ff */
[----:B------:R-:W1:Y:S01]  /*8a00*/  LDCU UR5, c[0x3][0x58] ;  /* 0x00c00b00ff0577ac */ /* 0x000e620008000800 */
[----:B------:R-:W3:Y:S01]  /*8a10*/  LDCU UR10, c[0x3][0x8] ;  /* 0x00c00100ff0a77ac */ /* 0x000ee20008000800 */
[----:B------:R-:W4:Y:S01]  /*8a20*/  LDCU.64 UR6, c[0x3][0x50] ;  /* 0x00c00a00ff0677ac */ /* 0x000f220008000a00 */
[----:B0-----:R-:W-:-:S06]  /*8a30*/  UIADD3 UR4, UPT, UPT, UR4, -0x1, URZ ;  /* 0xffffffff04047890 */ /* 0x001fcc000fffe0ff */
[----:B-1-34-:R-:W-:-:S13]  /*8a40*/  ISETP.NE.AND P1, PT, R7, UR4, PT ;  /* 0x0000000407007c0c */ /* 0x01afda000bf25270 */
.L_x_748:
[----:B0-2---:R-:W0:Y:S01]  /*8a50*/  @!P1 LDC.64 R2, c[0x3][RZ] ;  /* 0x00c00000ff029b82 */ /* 0x005e220000000a00 */
[----:B------:R-:W-:-:S05]  /*8a60*/  @!P1 IMAD R5, R0, 0x100, R17 ;  /* 0x0000010000059824 */ /* 0x000fca00078e0211 */
[----:B------:R-:W-:-:S05]  /*8a70*/  @!P1 LEA R5, R5, 0x8000, 0x7 ;  /* 0x0000800005059811 */ /* 0x000fca00078e38ff */
[----:B0-----:R-:W-:-:S05]  /*8a80*/  @!P1 IMAD.WIDE.U32 R4, R5, 0x4, R2 ;  /* 0x0000000405049825 */ /* 0x001fca00078e0002 */
[----:B------:R-:W2:Y:S01]  /*8a90*/  @!P1 LDG.E R16, desc[UR8][R4.64] ;  /* 0x0000000804109981 */ /* 0x000ea2000c1e1900 */
[----:B------:R-:W-:Y:S01]  /*8aa0*/  @P1 MOV R2, 0x400 ;  /* 0x0000040000021802 */ /* 0x000fe20000000f00 */
[----:B------:R-:W-:Y:S01]  /*8ab0*/  IMAD.SHL.U32 R21, R6, 0x2, RZ ;  /* 0x0000000206157824 */ /* 0x000fe200078e00ff */
[----:B------:R-:W-:Y:S01]  /*8ac0*/  BSSY.RECONVERGENT B0, `(.L_x_716) ;  /* 0x0000058000007945 */ /* 0x000fe20003800200 */
[----:B------:R-:W0:Y:S01]  /*8ad0*/  @P1 S2R R3, SR_CgaCtaId ;  /* 0x0000000000031919 */ /* 0x000e220000008800 */
[----:B------:R-:W-:Y:S02]  /*8ae0*/  IMAD.SHL.U32 R22, R8, 0x2, RZ ;  /* 0x0000000208167824 */ /* 0x000fe400078e00ff */
[----:B------:R-:W-:Y:S01]  /*8af0*/  IMAD.SHL.U32 R24, R10, 0x2, RZ ;  /* 0x000000020a187824 */ /* 0x000fe200078e00ff */
[----:B0-----:R-:W-:-:S05]  /*8b00*/  @P1 LEA R2, R3, R2, 0x18 ;  /* 0x0000000203021211 */ /* 0x001fca00078ec0ff */
[----:B------:R-:W-:-:S04]  /*8b10*/  @P1 IMAD R2, R7, 0x4, R2 ;  /* 0x0000000407021824 */ /* 0x000fc800078e0202 */
[----:B------:R-:W-:-:S05]  /*8b20*/  @P1 IMAD R18, R17, 0x200, R2 ;  /* 0x0000020011121824 */ /* 0x000fca00078e0202 */
[----:B------:R-:W2:Y:S02]  /*8b30*/  @P1 LDS R16, [R18+0x4] ;  /* 0x0000040012101984 */ /* 0x000ea40000000800 */
[----:B--2---:R-:W-:Y:S01]  /*8b40*/  IMAD.SHL.U32 R2, R16, 0x8, RZ ;  /* 0x0000000810027824 */ /* 0x004fe200078e00ff */
[----:B------:R-:W-:-:S04]  /*8b50*/  SHF.R.U32.HI R19, RZ, 0x2, R16 ;  /* 0x00000002ff137819 */ /* 0x000fc80000011610 */
[----:B------:R-:W-:Y:S01]  /*8b60*/  LOP3.LUT R2, R2, 0x18, RZ, 0xc0, !PT ;  /* 0x0000001802027812 */ /* 0x000fe200078ec0ff */
[----:B------:R-:W-:-:S05]  /*8b70*/  IMAD.SHL.U32 R19, R19, 0x8, RZ ;  /* 0x0000000813137824 */ /* 0x000fca00078e00ff */
[----:B------:R-:W0:Y:S01]  /*8b80*/  LDC.64 R2, c[0x3][R2+0x28] ;  /* 0x00c00a0002027b82 */ /* 0x000e220000000a00 */
[----:B------:R-:W-:Y:S02]  /*8b90*/  LOP3.LUT R4, R19, 0x18, RZ, 0xc0, !PT ;  /* 0x0000001813047812 */ /* 0x000fe400078ec0ff */
[----:B------:R-:W-:-:S05]  /*8ba0*/  SHF.L.U64.HI R19, R6, 0x1, R9 ;  /* 0x0000000106137819 */ /* 0x000fca0000010209 */
        /* <DEDUP_REMOVED lines=12> */
[----:B------:R-:W-:Y:S01]  /*8c70*/  LOP3.LUT R18, R18, R9, RZ, 0xc0, !PT ;  /* 0x0000000912127212 */ /* 0x000fe200078ec0ff */
[----:B------:R-:W-:Y:S01]  /*8c80*/  IMAD.SHL.U32 R9, R21, 0x2, RZ ;  /* 0x0000000215097824 */ /* 0x000fe200078e00ff */
[----:B------:R-:W-:-:S02]  /*8c90*/  LOP3.LUT R22, R8, R19, RZ, 0xc0, !PT ;  /* 0x0000001308167212 */ /* 0x000fc400078ec0ff */
[----:B------:R-:W-:Y:S02]  /*8ca0*/  SHF.L.U64.HI R23, R10, 0x1, R13 ;  /* 0x000000010a177819 */ /* 0x000fe4000001020d */
[----:B-1----:R-:W-:Y:S01]  /*8cb0*/  LOP3.LUT R6, R9, R4, RZ, 0xfc, !PT ;  /* 0x0000000409067212 */ /* 0x002fe200078efcff */
[----:B------:R-:W-:Y:S01]  /*8cc0*/  IMAD.SHL.U32 R27, R22, 0x2, RZ ;  /* 0x00000002161b7824 */ /* 0x000fe200078e00ff */
[----:B------:R-:W-:Y:S02]  /*8cd0*/  LOP3.LUT R9, R25, R5, RZ, 0xfc, !PT ;  /* 0x0000000519097212 */ /* 0x000fe400078efcff */
[----:B------:R-:W-:Y:S02]  /*8ce0*/  LOP3.LUT R25, R21, R6, RZ, 0xc0, !PT ;  /* 0x0000000615197212 */ /* 0x000fe400078ec0ff */
[----:B------:R-:W-:Y:S02]  /*8cf0*/  LOP3.LUT R13, R27, R24, R2, 0xe0, !PT ;  /* 0x000000181b0d7212 */ /* 0x000fe400078ee002 */
[----:B------:R-:W-:-:S02]  /*8d00*/  LOP3.LUT R27, R11, R18, RZ, 0xc0, !PT ;  /* 0x000000120b1b7212 */ /* 0x000fc400078ec0ff */
[----:B------:R-:W-:Y:S02]  /*8d10*/  LOP3.LUT R2, R20, R9, RZ, 0xc0, !PT ;  /* 0x0000000914027212 */ /* 0x000fe400078ec0ff */
[----:B------:R-:W-:Y:S02]  /*8d20*/  SHF.L.U64.HI R10, R22, 0x1, R27 ;  /* 0x00000001160a7819 */ /* 0x000fe4000001021b */
[C---:B------:R-:W-:Y:S01]  /*8d30*/  SHF.L.U64.HI R27, R25.reuse, 0x1, R2 ;  /* 0x00000001191b7819 */ /* 0x040fe20000010202 */
[----:B------:R-:W-:Y:S01]  /*8d40*/  IMAD.SHL.U32 R25, R25, 0x2, RZ ;  /* 0x0000000219197824 */ /* 0x000fe200078e00ff */
[----:B------:R-:W-:Y:S01]  /*8d50*/  LOP3.LUT R10, R10, R23, R3, 0xe0, !PT ;  /* 0x000000170a0a7212 */ /* 0x000fe200078ee003 */
[----:B------:R-:W-:-:S03]  /*8d60*/  IMAD.SHL.U32 R2, R19, 0x2, RZ ;  /* 0x0000000213027824 */ /* 0x000fc600078e00ff */
[----:B------:R-:W-:Y:S02]  /*8d70*/  LOP3.LUT R22, R10, R11, RZ, 0xc0, !PT ;  /* 0x0000000b0a167212 */ /* 0x000fe400078ec0ff */
[----:B------:R-:W-:Y:S02]  /*8d80*/  LOP3.LUT R2, R25, R2, R4, 0xe0, !PT ;  /* 0x0000000219027212 */ /* 0x000fe400078ee004 */
[----:B------:R-:W-:Y:S02]  /*8d90*/  SHF.L.U64.HI R25, R19, 0x1, R18 ;  /* 0x0000000113197819 */ /* 0x000fe40000010212 */
[----:B------:R-:W-:Y:S02]  /*8da0*/  LOP3.LUT R2, R2, R21, RZ, 0xc0, !PT ;  /* 0x0000001502027212 */ /* 0x000fe400078ec0ff */
[----:B------:R-:W-:Y:S02]  /*8db0*/  LOP3.LUT R25, R27, R25, R5, 0xe0, !PT ;  /* 0x000000191b197212 */ /* 0x000fe400078ee005 */
[----:B------:R-:W-:-:S02]  /*8dc0*/  LOP3.LUT R21, R13, R8, RZ, 0xc0, !PT ;  /* 0x000000080d157212 */ /* 0x000fc400078ec0ff */
[----:B------:R-:W-:Y:S02]  /*8dd0*/  LOP3.LUT R13, R19, R2, RZ, 0xc0, !PT ;  /* 0x00000002130d7212 */ /* 0x000fe400078ec0ff */
[----:B------:R-:W-:Y:S01]  /*8de0*/  LOP3.LUT R3, R25, R20, RZ, 0xc0, !PT ;  /* 0x0000001419037212 */ /* 0x000fe200078ec0ff */
[C---:B------:R-:W-:Y:S01]  /*8df0*/  IMAD.SHL.U32 R10, R21.reuse, 0x2, RZ ;  /* 0x00000002150a7824 */ /* 0x040fe200078e00ff */
[----:B------:R-:W-:Y:S01]  /*8e00*/  LOP3.LUT P0, RZ, R21, UR6, RZ, 0xc0, !PT ;  /* 0x0000000615ff7c12 */ /* 0x000fe2000f80c0ff */
[C---:B------:R-:W-:Y:S01]  /*8e10*/  IMAD.SHL.U32 R11, R13.reuse, 0x2, RZ ;  /* 0x000000020d0b7824 */ /* 0x040fe200078e00ff */
[----:B------:R-:W-:Y:S02]  /*8e20*/  LOP3.LUT R8, R18, R3, RZ, 0xc0, !PT ;  /* 0x0000000312087212 */ /* 0x000fe400078ec0ff */
[----:B------:R-:W-:Y:S02]  /*8e30*/  LOP3.LUT P0, RZ, R22, UR7, RZ, 0xc0, P0 ;  /* 0x0000000716ff7c12 */ /* 0x000fe4000800c0ff */
[----:B------:R-:W-:-:S02]  /*8e40*/  SHF.L.U64.HI R13, R13, 0x1, R8 ;  /* 0x000000010d0d7819 */ /* 0x000fc40000010208 */
[----:B------:R-:W-:Y:S02]  /*8e50*/  SHF.L.U64.HI R20, R21, 0x1, R22 ;  /* 0x0000000115147819 */ /* 0x000fe40000010216 */
[----:B------:R-:W-:Y:S01]  /*8e60*/  LOP3.LUT R8, R11, R10, R4, 0xe0, !PT ;  /* 0x0000000a0b087212 */ /* 0x000fe200078ee004 */
[----:B------:R-:W-:Y:S01]  /*8e70*/  IMAD R4, R0, 0x80, R7 ;  /* 0x0000008000047824 */ /* 0x000fe200078e0207 */
[----:B------:R-:W-:Y:S02]  /*8e80*/  LOP3.LUT R5, R13, R20, R5, 0xe0, !PT ;  /* 0x000000140d057212 */ /* 0x000fe400078ee005 */
[----:B------:R-:W-:Y:S01]  /*8e90*/  LOP3.LUT R8, R8, R19, RZ, 0xc0, !PT ;  /* 0x0000001308087212 */ /* 0x000fe200078ec0ff */
[----:B------:R-:W-:Y:S01]  /*8ea0*/  IMAD R4, R4, 0x100, R17 ;  /* 0x0000010004047824 */ /* 0x000fe200078e0211 */
[----:B------:R-:W-:Y:S02]  /*8eb0*/  LOP3.LUT R5, R5, R18, RZ, 0xc0, !PT ;  /* 0x0000001205057212 */ /* 0x000fe400078ec0ff */
[----:B------:R-:W-:Y:S01]  /*8ec0*/  LOP3.LUT P2, RZ, R8, UR6, RZ, 0xc0, !PT ;  /* 0x0000000608ff7c12 */ /* 0x000fe2000f84c0ff */
[----:B------:R-:W-:-:S03]  /*8ed0*/  IMAD.SHL.U32 R4, R4, 0x10, RZ ;  /* 0x0000001004047824 */ /* 0x000fc600078e00ff */
[----:B------:R-:W-:Y:S01]  /*8ee0*/  LOP3.LUT P2, RZ, R5, UR7, RZ, 0xc0, P2 ;  /* 0x0000000705ff7c12 */ /* 0x000fe2000904c0ff */
[----:B------:R-:W-:-:S12]  /*8ef0*/  @P0 BRA `(.L_x_717) ;  /* 0x0000000000500947 */ /* 0x000fd80003800000 */
[----:B------:R-:W0:Y:S02]  /*8f00*/  LDC.64 R10, c[0x4][RZ] ;  /* 0x01000000ff0a7b82 */ /* 0x000e240000000a00 */
[----:B0-----:R-:W2:Y:S01]  /*8f10*/  LDG.E.STRONG.SYS R18, desc[UR8][R10.64] ;  /* 0x000000080a127981 */ /* 0x001ea2000c1f5900 */
[----:B------:R-:W-:-:S05]  /*8f20*/  VIADD R13, R4, 0x1000 ;  /* 0x00001000040d7836 */ /* 0x000fca0000000000 */
        /* <DEDUP_REMOVED lines=17> */
.L_x_717:
[----:B------:R-:W-:Y:S05]  /*9040*/  BSYNC.RECONVERGENT B0 ;  /* 0x0000000000007941 */ /* 0x000fea0003800200 */
.L_x_716:
[----:B------:R-:W-:Y:S04]  /*9050*/  BSSY.RECONVERGENT B0, `(.L_x_718) ;  /* 0x0000017000007945 */ /* 0x000fe80003800200 */
        /* <DEDUP_REMOVED lines=22> */
.L_x_719:
[----:B------:R-:W-:Y:S05]  /*91c0*/  BSYNC.RECONVERGENT B0 ;  /* 0x0000000000007941 */ /* 0x000fea0003800200 */
.L_x_718:
[----:B------:R-:W-:Y:S01]  /*91d0*/  SHF.R.U32.HI R10, RZ, 0x4, R16 ;  /* 0x00000004ff0a7819 */ /* 0x000fe20000011610 */
[C---:B01----:R-:W-:Y:S01]  /*91e0*/  IMAD.SHL.U32 R13, R6.reuse, 0x2, RZ ;  /* 0x00000002060d7824 */ /* 0x043fe200078e00ff */
[----:B------:R-:W-:Y:S01]  /*91f0*/  SHF.L.U64.HI R19, R6, 0x1, R9 ;  /* 0x0000000106137819 */ /* 0x000fe20000010209 */
[----:B------:R-:W-:Y:S01]  /*9200*/  IMAD.SHL.U32 R22, R2, 0x2, RZ ;  /* 0x0000000202167824 */ /* 0x000fe200078e00ff */
[----:B------:R-:W-:Y:S01]  /*9210*/  BSSY.RECONVERGENT B0, `(.L_x_720) ;  /* 0x0000031000007945 */ /* 0x000fe20003800200 */
[----:B------:R-:W-:-:S05]  /*9220*/  IMAD.SHL.U32 R10, R10, 0x8, RZ ;  /* 0x000000080a0a7824 */ /* 0x000fca00078e00ff */
        /* <DEDUP_REMOVED lines=47> */
.L_x_721:
[----:B------:R-:W-:Y:S05]  /*9520*/  BSYNC.RECONVERGENT B0 ;  /* 0x0000000000007941 */ /* 0x000fea0003800200 */
.L_x_720:
[----:B------:R-:W-:Y:S01]  /*9530*/  SHF.R.U32.HI R2, RZ, 0x6, R16 ;  /* 0x00000006ff027819 */ /* 0x000fe20000011610 */
[C---:B0-----:R-:W-:Y:S01]  /*9540*/  IMAD.SHL.U32 R5, R13.reuse, 0x2, RZ ;  /* 0x000000020d057824 */ /* 0x041fe200078e00ff */
        /* <DEDUP_REMOVED lines=51> */
.L_x_723:
[----:B------:R-:W-:Y:S05]  /*9880*/  BSYNC.RECONVERGENT B0 ;  /* 0x0000000000007941 */ /* 0x000fea0003800200 */
.L_x_722:
[----:B------:R-:W-:Y:S01]  /*9890*/  SHF.R.U32.HI R2, RZ, 0x8, R16 ;  /* 0x00000008ff027819 */ /* 0x000fe20000011610 */
[C---:B------:R-:W-:Y:S01]  /*98a0*/  IMAD.SHL.U32 R3, R20.reuse, 0x2, RZ ;  /* 0x0000000214037824 */ /* 0x040fe200078e00ff */
[----:B------:R-:W-:Y:S01]  /*98b0*/  SHF.L.U64.HI R21, R20, 0x1, R5 ;  /* 0x0000000114157819 */ /* 0x000fe20000010205 */
[----:B------:R-:W-:Y:S01]  /*98c0*/  IMAD.SHL.U32 R24, R13, 0x2, RZ ;  /* 0x000000020d187824 */ /* 0x000fe200078e00ff */
[----:B------:R-:W-:Y:S01]  /*98d0*/  SHF.L.U64.HI R19, R6, 0x1, R19 ;  /* 0x0000000106137819 */ /* 0x000fe20000010213 */
[----:B------:R-:W-:Y:S01]  /*98e0*/  IMAD.SHL.U32 R2, R2, 0x8, RZ ;  /* 0x0000000802027824 */ /* 0x000fe200078e00ff */
[----:B------:R-:W-:Y:S04]  /*98f0*/  BSSY.RECONVERGENT B0, `(.L_x_724) ;  /* 0x000004c000007945 */ /* 0x000fe80003800200 */
[----:B------:R-:W-:-:S02]  /*9900*/  LOP3.LUT R10, R2, 0x18, RZ, 0xc0, !PT ;  /* 0x00000018020a7812 */ /* 0x000fc400078ec0ff */
[----:B------:R-:W-:-:S04]  /*9910*/  SHF.R.U32.HI R2, RZ, 0xa, R16 ;  /* 0x0000000aff027819 */ /* 0x000fc80000011610 */
[----:B0-----:R-:W0:Y:S01]  /*9920*/  LDC.64 R10, c[0x3][R10+0x28] ;  /* 0x00c00a000a0a7b82 */ /* 0x001e220000000a00 */
[----:B------:R-:W-:-:S05]  /*9930*/  IMAD.SHL.U32 R2, R2, 0x8, RZ ;  /* 0x0000000802027824 */ /* 0x000fca00078e00ff */
[----:B------:R-:W-:-:S06]  /*9940*/  LOP3.LUT R8, R2, 0x18, RZ, 0xc0, !PT ;  /* 0x0000001802087812 */ /* 0x000fcc00078ec0ff */
[----:B------:R-:W1:Y:S01]  /*9950*/  LDC.64 R8, c[0x3][R8+0x28] ;  /* 0x00c00a0008087b82 */ /* 0x000e620000000a00 */
[----:B0-----:R-:W-:Y:S02]  /*9960*/  LOP3.LUT R22, R3, R10, RZ, 0xfc, !PT ;  /* 0x0000000a03167212 */ /* 0x001fe400078efcff */
[----:B------:R-:W-:Y:S02]  /*9970*/  LOP3.LUT R21, R21, R11, RZ, 0xfc, !PT ;  /* 0x0000000b15157212 */ /* 0x000fe400078efcff */
        /* <DEDUP_REMOVED lines=10> */
[----:B------:R-:W-:Y:S01]  /*9a20*/  LOP3.LUT R23, R24, R5, RZ, 0xc0, !PT ;  /* 0x0000000518177212 */ /* 0x000fe200078ec0ff */
[----:B------:R-:W-:Y:S01]  /*9a30*/  IMAD.SHL.U32 R24, R6, 0x2, RZ ;  /* 0x0000000206187824 */ /* 0x000fe200078e00ff */
[----:B-1----:R-:W-:Y:S01]  /*9a40*/  LOP3.LUT R3, R3, R8, RZ, 0xfc, !PT ;  /* 0x0000000803037212 */ /* 0x002fe200078efcff */
[----:B------:R-:W-:Y:S01]  /*9a50*/  IMAD.SHL.U32 R5, R2, 0x2, RZ ;  /* 0x0000000202057824 */ /* 0x000fe200078e00ff */
[----:B------:R-:W-:-:S04]  /*9a60*/  LOP3.LUT R25, R18, R23, RZ, 0xc0, !PT ;  /* 0x0000001712197212 */ /* 0x000fc800078ec0ff */
[----:B------:R-:W-:Y:S01]  /*9a70*/  LOP3.LUT R10, R5, R24, R10, 0xe0, !PT ;  /* 0x00000018050a7212 */ /* 0x000fe200078ee00a */
[----:B------:R-:W-:Y:S01]  /*9a80*/  IMAD.SHL.U32 R24, R20, 0x2, RZ ;  /* 0x0000000214187824 */ /* 0x000fe200078e00ff */
[----:B------:R-:W-:Y:S02]  /*9a90*/  SHF.L.U64.HI R6, R2, 0x1, R25 ;  /* 0x0000000102067819 */ /* 0x000fe40000010219 */
[----:B------:R-:W-:Y:S02]  /*9aa0*/  SHF.L.U64.HI R5, R22, 0x1, R21 ;  /* 0x0000000116057819 */ /* 0x000fe40000010215 */
[----:B------:R-:W-:Y:S02]  /*9ab0*/  LOP3.LUT R11, R6, R19, R11, 0xe0, !PT ;  /* 0x00000013060b7212 */ /* 0x000fe400078ee00b */
[----:B------:R-:W-:Y:S02]  /*9ac0*/  LOP3.LUT R2, R5, R9, RZ, 0xfc, !PT ;  /* 0x0000000905027212 */ /* 0x000fe400078efcff */
[----:B------:R-:W-:-:S02]  /*9ad0*/  LOP3.LUT R19, R22, R3, RZ, 0xc0, !PT ;  /* 0x0000000316137212 */ /* 0x000fc400078ec0ff */
[----:B------:R-:W-:Y:S02]  /*9ae0*/  LOP3.LUT R6, R21, R2, RZ, 0xc0, !PT ;  /* 0x0000000215067212 */ /* 0x000fe400078ec0ff */
[----:B------:R-:W-:Y:S01]  /*9af0*/  LOP3.LUT R10, R10, R13, RZ, 0xc0, !PT ;  /* 0x0000000d0a0a7212 */ /* 0x000fe200078ec0ff */
[C---:B------:R-:W-:Y:S01]  /*9b00*/  IMAD.SHL.U32 R5, R19.reuse, 0x2, RZ ;  /* 0x0000000213057824 */ /* 0x040fe200078e00ff */
[----:B------:R-:W-:Y:S02]  /*9b10*/  SHF.L.U64.HI R19, R19, 0x1, R6 ;  /* 0x0000000113137819 */ /* 0x000fe40000010206 */
[----:B------:R-:W-:Y:S02]  /*9b20*/  SHF.L.U64.HI R6, R20, 0x1, R23 ;  /* 0x0000000114067819 */ /* 0x000fe40000010217 */
[----:B------:R-:W-:Y:S02]  /*9b30*/  LOP3.LUT R5, R5, R24, R8, 0xe0, !PT ;  /* 0x0000001805057212 */ /* 0x000fe400078ee008 */
[----:B------:R-:W-:Y:S01]  /*9b40*/  LOP3.LUT R24, R19, R6, R9, 0xe0, !PT ;  /* 0x0000000613187212 */ /* 0x000fe200078ee009 */
[----:B------:R-:W-:Y:S01]  /*9b50*/  IMAD.SHL.U32 R19, R10, 0x2, RZ ;  /* 0x000000020a137824 */ /* 0x000fe200078e00ff */
[----:B------:R-:W-:-:S02]  /*9b60*/  LOP3.LUT R6, R5, R22, RZ, 0xc0, !PT ;  /* 0x0000001605067212 */ /* 0x000fc400078ec0ff */
[----:B------:R-:W-:Y:S02]  /*9b70*/  LOP3.LUT R5, R24, R21, RZ, 0xc0, !PT ;  /* 0x0000001518057212 */ /* 0x000fe400078ec0ff */
[----:B------:R-:W-:Y:S02]  /*9b80*/  LOP3.LUT R13, R20, R6, RZ, 0xc0, !PT ;  /* 0x00000006140d7212 */ /* 0x000fe400078ec0ff */
[----:B------:R-:W-:Y:S02]  /*9b90*/  LOP3.LUT R21, R11, R18, RZ, 0xc0, !PT ;  /* 0x000000120b157212 */ /* 0x000fe400078ec0ff */
[----:B------:R-:W-:Y:S01]  /*9ba0*/  LOP3.LUT P0, RZ, R10, UR6, RZ, 0xc0, !PT ;  /* 0x000000060aff7c12 */ /* 0x000fe2000f80c0ff */
[----:B------:R-:W-:Y:S01]  /*9bb0*/  IMAD.SHL.U32 R11, R13, 0x2, RZ ;  /* 0x000000020d0b7824 */ /* 0x000fe200078e00ff */
[----:B------:R-:W-:Y:S02]  /*9bc0*/  LOP3.LUT R18, R23, R5, RZ, 0xc0, !PT ;  /* 0x0000000517127212 */ /* 0x000fe400078ec0ff */
[----:B------:R-:W-:-:S02]  /*9bd0*/  LOP3.LUT P0, RZ, R21, UR7, RZ, 0xc0, P0 ;  /* 0x0000000715ff7c12 */ /* 0x000fc4000800c0ff */
[----:B------:R-:W-:Y:S02]  /*9be0*/  SHF.L.U64.HI R13, R13, 0x1, R18 ;  /* 0x000000010d0d7819 */ /* 0x000fe40000010212 */
[----:B------:R-:W-:Y:S02]  /*9bf0*/  SHF.L.U64.HI R18, R10, 0x1, R21 ;  /* 0x000000010a127819 */ /* 0x000fe40000010215 */
[----:B------:R-:W-:Y:S02]  /*9c00*/  LOP3.LUT R11, R11, R19, R8, 0xe0, !PT ;  /* 0x000000130b0b7212 */ /* 0x000fe400078ee008 */
[----:B------:R-:W-:Y:S02]  /*9c10*/  LOP3.LUT R8, R13, R18, R9, 0xe0, !PT ;  /* 0x000000120d087212 */ /* 0x000fe400078ee009 */
[----:B------:R-:W-:Y:S02]  /*9c20*/  LOP3.LUT R18, R11, R20, RZ, 0xc0, !PT ;  /* 0x000000140b127212 */ /* 0x000fe400078ec0ff */
[----:B------:R-:W-:-:S02]  /*9c30*/  LOP3.LUT R13, R8, R23, RZ, 0xc0, !PT ;  /* 0x00000017080d7212 */ /* 0x000fc400078ec0ff */
[----:B------:R-:W-:-:S04]  /*9c40*/  LOP3.LUT P2, RZ, R18, UR6, RZ, 0xc0, !PT ;  /* 0x0000000612ff7c12 */ /* 0x000fc8000f84c0ff */
        /* <DEDUP_REMOVED lines=22> */
.L_x_725:
[----:B------:R-:W-:Y:S05]  /*9db0*/  BSYNC.RECONVERGENT B0 ;  /* 0x0000000000007941 */ /* 0x000fea0003800200 */
.L_x_724:
        /* <DEDUP_REMOVED lines=23> */
.L_x_727:
[----:B------:R-:W-:Y:S05]  /*9f30*/  BSYNC.RECONVERGENT B0 ;  /* 0x0000000000007941 */ /* 0x000fea0003800200 */
.L_x_726:
[----:B------:R-:W-:Y:S01]  /*9f40*/  SHF.R.U32.HI R8, RZ, 0xc, R16 ;  /* 0x0000000cff087819 */ /* 0x000fe20000011610 */
[C---:B01----:R-:W-:Y:S01]  /*9f50*/  IMAD.SHL.U32 R11, R3.reuse, 0x2, RZ ;  /* 0x00000002030b7824 */ /* 0x043fe200078e00ff */
[----:B------:R-:W-:Y:S01]  /*9f60*/  SHF.L.U64.HI R19, R3, 0x1, R2 ;  /* 0x0000000103137819 */ /* 0x000fe20000010202 */
[C---:B------:R-:W-:Y:S01]  /*9f70*/  IMAD.SHL.U32 R22, R6.reuse, 0x2, RZ ;  /* 0x0000000206167824 */ /* 0x040fe200078e00ff */
[----:B------:R-:W-:Y:S01]  /*9f80*/  SHF.L.U64.HI R23, R6, 0x1, R5 ;  /* 0x0000000106177819 */ /* 0x000fe20000010205 */
[----:B------:R-:W-:Y:S01]  /*9f90*/  IMAD.SHL.U32 R8, R8, 0x8, RZ ;  /* 0x0000000808087824 */ /* 0x000fe200078e00ff */
[----:B------:R-:W-:Y:S01]  /*9fa0*/  SHF.L.U64.HI R13, R18, 0x1, R13 ;  /* 0x00000001120d7819 */ /* 0x000fe2000001020d */
[----:B------:R-:W-:Y:S03]  /*9fb0*/  BSSY.RECONVERGENT B0, `(.L_x_728) ;  /* 0x000002e000007945 */ /* 0x000fe60003800200 */
        /* <DEDUP_REMOVED lines=45> */
.L_x_729:
[----:B------:R-:W-:Y:S05]  /*a290*/  BSYNC.RECONVERGENT B0 ;  /* 0x0000000000007941 */ /* 0x000fea0003800200 */
.L_x_728:
[----:B------:R-:W-:Y:S01]  /*a2a0*/  SHF.R.U32.HI R2, RZ, 0xe, R16 ;  /* 0x0000000eff027819 */ /* 0x000fe20000011610 */
[C---:B0-----:R-:W-:Y:S01]  /*a2b0*/  IMAD.SHL.U32 R5, R20.reuse, 0x2, RZ ;  /* 0x0000000214057824 */ /* 0x041fe200078e00ff */
        /* <DEDUP_REMOVED lines=51> */
.L_x_731:
[----:B------:R-:W-:Y:S05]  /*a5f0*/  BSYNC.RECONVERGENT B0 ;  /* 0x0000000000007941 */ /* 0x000fea0003800200 */
.L_x_730:
        /* <DEDUP_REMOVED lines=24> */
[----:B------:R-:W-:Y:S01]  /*a780*/  LOP3.LUT R23, R23, R6, RZ, 0xc0, !PT ;  /* 0x0000000617177212 */ /* 0x000fe200078ec0ff */
[----:B------:R-:W-:Y:S01]  /*a790*/  IMAD.SHL.U32 R6, R20, 0x2, RZ ;  /* 0x0000000214067824 */ /* 0x000fe200078e00ff */
[----:B------:R-:W-:Y:S01]  /*a7a0*/  LOP3.LUT R2, R13, R22, RZ, 0xc0, !PT ;  /* 0x000000160d027212 */ /* 0x000fe200078ec0ff */
[----:B------:R-:W-:Y:S01]  /*a7b0*/  IMAD.SHL.U32 R20, R22, 0x2, RZ ;  /* 0x0000000216147824 */ /* 0x000fe200078e00ff */
[----:B------:R-:W-:-:S02]  /*a7c0*/  LOP3.LUT R25, R18, R23, RZ, 0xc0, !PT ;  /* 0x0000001712197212 */ /* 0x000fc400078ec0ff */
[----:B-1----:R-:W-:Y:S01]  /*a7d0*/  LOP3.LUT R3, R3, R8, RZ, 0xfc, !PT ;  /* 0x0000000803037212 */ /* 0x002fe200078efcff */
[----:B------:R-:W-:-:S05]  /*a7e0*/  IMAD.SHL.U32 R5, R2, 0x2, RZ ;  /* 0x0000000202057824 */ /* 0x000fca00078e00ff */
[----:B------:R-:W-:Y:S02]  /*a7f0*/  LOP3.LUT R10, R5, R6, R10, 0xe0, !PT ;  /* 0x00000006050a7212 */ /* 0x000fe400078ee00a */
        /* <DEDUP_REMOVED lines=50> */
.L_x_733:
[----:B------:R-:W-:Y:S05]  /*ab20*/  BSYNC.RECONVERGENT B0 ;  /* 0x0000000000007941 */ /* 0x000fea0003800200 */
.L_x_732:
        /* <DEDUP_REMOVED lines=23> */
.L_x_735:
[----:B------:R-:W-:Y:S05]  /*aca0*/  BSYNC.RECONVERGENT B0 ;  /* 0x0000000000007941 */ /* 0x000fea0003800200 */
.L_x_734:
        /* <DEDUP_REMOVED lines=53> */
.L_x_737:
[----:B------:R-:W-:Y:S05]  /*b000*/  BSYNC.RECONVERGENT B0 ;  /* 0x0000000000007941 */ /* 0x000fea0003800200 */
.L_x_736:
        /* <DEDUP_REMOVED lines=53> */
.L_x_739:
[----:B------:R-:W-:Y:S05]  /*b360*/  BSYNC.RECONVERGENT B0 ;  /* 0x0000000000007941 */ /* 0x000fea0003800200 */
.L_x_738:
        /* <DEDUP_REMOVED lines=82> */
.L_x_741:
[----:B------:R-:W-:Y:S05]  /*b890*/  BSYNC.RECONVERGENT B0 ;  /* 0x0000000000007941 */ /* 0x000fea0003800200 */
.L_x_740:
        /* <DEDUP_REMOVED lines=23> */
.L_x_743:
[----:B------:R-:W-:Y:S05]  /*ba10*/  BSYNC.RECONVERGENT B0 ;  /* 0x0000000000007941 */ /* 0x000fea0003800200 */
.L_x_742:
[----:B------:R-:W-:Y:S01]  /*ba20*/  SHF.R.U32.HI R8, RZ, 0x1c, R16 ;  /* 0x0000001cff087819 */ /* 0x000fe20000011610 */
[C---:B01----:R-:W-:Y:S01]  /*ba30*/  IMAD.SHL.U32 R11, R3.reuse, 0x2, RZ ;  /* 0x00000002030b7824 */ /* 0x043fe200078e00ff */
        /* <DEDUP_REMOVED lines=51> */
.L_x_745:
[----:B------:R-:W-:Y:S05]  /*bd70*/  BSYNC.RECONVERGENT B0 ;  /* 0x0000000000007941 */ /* 0x000fea0003800200 */
.L_x_744:
[----:B------:R-:W-:Y:S01]  /*bd80*/  SHF.R.U32.HI R16, RZ, 0x1e, R16 ;  /* 0x0000001eff107819 */ /* 0x000fe20000011610 */
[C---:B0-----:R-:W-:Y:S01]  /*bd90*/  IMAD.SHL.U32 R5, R10.reuse, 0x2, RZ ;  /* 0x000000020a057824 */ /* 0x041fe200078e00ff */
[----:B------:R-:W-:Y:S01]  /*bda0*/  SHF.L.U64.HI R9, R10, 0x1, R11 ;  /* 0x000000010a097819 */ /* 0x000fe2000001020b */
[----:B------:R-:W-:Y:S01]  /*bdb0*/  BSSY.RECONVERGENT B0, `(.L_x_746) ;  /* 0x0000032000007945 */ /* 0x000fe20003800200 */
[----:B------:R-:W-:Y:S01]  /*bdc0*/  SHF.L.U64.HI R18, R13, 0x1, R18 ;  /* 0x000000010d127819 */ /* 0x000fe20000010212 */
[----:B------:R-:W-:-:S05]  /*bdd0*/  IMAD.SHL.U32 R16, R16, 0x8, RZ ;  /* 0x0000000810107824 */ /* 0x000fca00078e00ff */
[----:B------:R-:W-:Y:S01]  /*bde0*/  LOP3.LUT R2, R16, 0x18, RZ, 0xc0, !PT ;  /* 0x0000001810027812 */ /* 0x000fe200078ec0ff */
[----:B------:R-:W-:-:S05]  /*bdf0*/  IMAD.SHL.U32 R16, R19, 0x2, RZ ;  /* 0x0000000213107824 */ /* 0x000fca00078e00ff */
        /* <DEDUP_REMOVED lines=45> */
.L_x_747:
[----:B------:R-:W-:Y:S05]  /*c0d0*/  BSYNC.RECONVERGENT B0 ;  /* 0x0000000000007941 */ /* 0x000fea0003800200 */
.L_x_746:
[----:B------:R-:W-:-:S05]  /*c0e0*/  VIADD R17, R17, 0x1 ;  /* 0x0000000111117836 */ /* 0x000fca0000000000 */
[----:B------:R-:W-:-:S13]  /*c0f0*/  ISETP.NE.AND P0, PT, R17, R14, PT ;  /* 0x0000000e1100720c */ /* 0x000fda0003f05270 */
[----:B------:R-:W-:Y:S05]  /*c100*/  @P0 BRA `(.L_x_748) ;  /* 0xffffffc800500947 */ /* 0x000fea000383ffff */
.L_x_715:
[----:B------:R-:W1:Y:S01]  /*c110*/  LDCU UR4, c[0x0][0x360] ;  /* 0x00006c00ff0477ac */ /* 0x000e620008000800 */
[----:B------:R-:W-:Y:S01]  /*c120*/  BSSY.RECONVERGENT B0, `(.L_x_749) ;  /* 0x0000010000007945 */ /* 0x000fe20003800200 */
[----:B-1----:R-:W-:-:S06]  /*c130*/  UIADD3 UR4, UPT, UPT, UR4, -0x1, URZ ;  /* 0xffffffff04047890 */ /* 0x002fcc000fffe0ff */
[----:B------:R-:W-:-:S13]  /*c140*/  ISETP.NE.AND P0, PT, R7, UR4, PT ;  /* 0x0000000407007c0c */ /* 0x000fda000bf05270 */
[----:B------:R-:W-:Y:S05]  /*c150*/  @P0 BRA `(.L_x_750) ;  /* 0x0000000000180947 */ /* 0x000fea0003800000 */
[----:B--2---:R-:W1:Y:S01]  /*c160*/  LDC.64 R2, c[0x3][RZ] ;  /* 0x00c00000ff027b82 */ /* 0x004e620000000a00 */
[----:B0-----:R-:W-:-:S05]  /*c170*/  IMAD R5, R0, 0x100, R14 ;  /* 0x0000010000057824 */ /* 0x001fca00078e020e */
[----:B------:R-:W-:-:S05]  /*c180*/  LEA R5, R5, 0x8000, 0x7 ;  /* 0x0000800005057811 */ /* 0x000fca00078e38ff */
[----:B-1----:R-:W-:-:S06]  /*c190*/  IMAD.WIDE.U32 R2, R5, 0x4, R2 ;  /* 0x0000000405027825 */ /* 0x002fcc00078e0002 */
[----:B------:R2:W5:Y:S01]  /*c1a0*/  LDG.E R2, desc[UR8][R2.64] ;  /* 0x0000000802027981 */ /* 0x000562000c1e1900 */
[----:B------:R-:W-:Y:S05]  /*c1b0*/  BRA `(.L_x_751) ;  /* 0x0000000000187947 */ /* 0x000fea0003800000 */
.L_x_750:
[----:B--2---:R-:W1:Y:S01]  /*c1c0*/  S2R R3, SR_CgaCtaId ;  /* 0x0000000000037919 */ /* 0x004e620000008800 */
[----:B------:R-:W-:-:S04]  /*c1d0*/  MOV R2, 0x400 ;  /* 0x0000040000027802 */ /* 0x000fc80000000f00 */
[----:B-1----:R-:W-:-:S05]  /*c1e0*/  LEA R3, R3, R2, 0x18 ;  /* 0x0000000203037211 */ /* 0x002fca00078ec0ff */
[----:B------:R-:W-:-:S04]  /*c1f0*/  IMAD R2, R14, 0x200, R3 ;  /* 0x000002000e027824 */ /* 0x000fc800078e0203 */
[----:B------:R-:W-:-:S06]  /*c200*/  IMAD R2, R7, 0x4, R2 ;  /* 0x0000000407027824 */ /* 0x000fcc00078e0202 */
[----:B------:R-:W1:Y:S02]  /*c210*/  LDS R2, [R2+0x4] ;  /* 0x0000040002027984 */ /* 0x000e640000000800 */
.L_x_751:
[----:B------:R-:W-:Y:S05]  /*c220*/  BSYNC.RECONVERGENT B0 ;  /* 0x0000000000007941 */ /* 0x000fea0003800200 */
.L_x_749:
[----:B------:R-:W-:-:S13]  /*c230*/  ISETP.NE.AND P0, PT, R15, R12, PT ;  /* 0x0000000c0f00720c */ /* 0x000fda0003f05270 */
[----:B------:R-:W-:Y:S05]  /*c240*/  @!P0 EXIT ;  /* 0x000000000000894d */ /* 0x000fea0003800000 */
[----:B------:R-:W-:Y:S02]  /*c250*/  IMAD.IADD R12, R15, 0x1, -R12 ;  /* 0x000000010f0c7824 */ /* 0x000fe400078e0a0c */
[----:B------:R-:W-:-:S03]  /*c260*/  IMAD.MOV.U32 R15, RZ, RZ, RZ ;  /* 0x000000ffff0f7224 */ /* 0x000fc600078e00ff */
[C---:B------:R-:W-:Y:S02]  /*c270*/  ISETP.GE.U32.AND P0, PT, R12.reuse, 0x4, PT ;  /* 0x000000040c00780c */ /* 0x040fe40003f06070 */
[----:B--2---:R-:W-:-:S04]  /*c280*/  VIMNMX.U32 R3, PT, PT, R12, 0x1, !PT ;  /* 0x000000010c037848 */ /* 0x004fc80007fe0000 */
[----:B------:R-:W-:-:S07]  /*c290*/  LOP3.LUT R12, R3, 0x3, RZ, 0xc0, !PT ;  /* 0x00000003030c7812 */ /* 0x000fce00078ec0ff */
[----:B------:R-:W-:Y:S05]  /*c2a0*/  @!P0 BRA `(.L_x_752) ;  /* 0x0000000c009c8947 */ /* 0x000fea0003800000 */
[----:B0-----:R-:W-:Y:S01]  /*c2b0*/  IMAD R5, R0, 0x80, R7 ;  /* 0x0000008000057824 */ /* 0x001fe200078e0207 */
[----:B------:R-:W-:Y:S01]  /*c2c0*/  LOP3.LUT R15, R3, 0xfffffffc, RZ, 0xc0, !PT ;  /* 0xfffffffc030f7812 */ /* 0x000fe200078ec0ff */
[----:B------:R-:W0:Y:S02]  /*c2d0*/  LDCU UR10, c[0x3][0x58] ;  /* 0x00c00b00ff0a77ac */ /* 0x000e240008000800 */
[----:B------:R-:W-:Y:S02]  /*c2e0*/  IMAD R3, R5, 0x100, R14 ;  /* 0x0000010005037824 */ /* 0x000fe400078e020e */
[----:B------:R-:W-:Y:S01]  /*c2f0*/  IMAD.MOV R18, RZ, RZ, -R15 ;  /* 0x000000ffff127224 */ /* 0x000fe200078e0a0f */
[----:B------:R-:W2:Y:S02]  /*c300*/  LDCU UR11, c[0x3][0x8] ;  /* 0x00c00100ff0b77ac */ /* 0x000ea40008000800 */
[----:B------:R-:W-:Y:S01]  /*c310*/  LEA R3, R3, 0x1000, 0x4 ;  /* 0x0000100003037811 */ /* 0x000fe200078e20ff */
[----:B------:R-:W3:Y:S01]  /*c320*/  LDCU.64 UR6, c[0x3][0x50] ;  /* 0x00c00a00ff0677ac */ /* 0x000ee20008000a00 */
[----:B------:R-:W-:-:S05]  /*c330*/  UMOV UR4, 0x4 ;  /* 0x0000000400047882 */ /* 0x000fca0000000000 */
.L_x_761:
[----:B------:R-:W-:Y:S01]  /*c340*/  UIADD3 UR5, UPT, UPT, UR4, -0x4, URZ ;  /* 0xfffffffc04057890 */ /* 0x000fe2000fffe0ff */
[C---:B0-----:R-:W-:Y:S01]  /*c350*/  IMAD.SHL.U32 R17, R6.reuse, 0x2, RZ ;  /* 0x0000000206117824 */ /* 0x041fe200078e00ff */
[----:B------:R-:W-:Y:S01]  /*c360*/  SHF.L.U64.HI R19, R6, 0x1, R9 ;  /* 0x0000000106137819 */ /* 0x000fe20000010209 */
[----:B------:R-:W-:Y:S01]  /*c370*/  IMAD.SHL.U32 R22, R8, 0x2, RZ ;  /* 0x0000000208167824 */ /* 0x000fe200078e00ff */
[----:B------:R-:W-:Y:S02]  /*c380*/  BSSY.RECONVERGENT B0, `(.L_x_753) ;  /* 0x0000030000007945 */ /* 0x000fe40003800200 */
[----:B-1---5:R-:W-:-:S05]  /*c390*/  SHF.R.U32.HI R4, RZ, UR5, R2 ;  /* 0x00000005ff047c19 */ /* 0x022fca0008011602 */
[----:B------:R-:W-:-:S05]  /*c3a0*/  IMAD.SHL.U32 R4, R4, 0x8, RZ ;  /* 0x0000000804047824 */ /* 0x000fca00078e00ff */
[----:B------:R-:W-:-:S06]  /*c3b0*/  LOP3.LUT R4, R4, 0x18, RZ, 0xc0, !PT ;  /* 0x0000001804047812 */ /* 0x000fcc00078ec0ff */
[----:B------:R-:W1:Y:S02]  /*c3c0*/  LDC.64 R4, c[0x3][R4+0x28] ;  /* 0x00c00a0004047b82 */ /* 0x000e640000000a00 */
[----:B-1----:R-:W-:Y:S02]  /*c3d0*/  LOP3.LUT R17, R17, R4, RZ, 0xfc, !PT ;  /* 0x0000000411117212 */ /* 0x002fe400078efcff */
        /* <DEDUP_REMOVED lines=23> */
[----:B------:R-:W1:Y:S02]  /*c550*/  LDC.64 R4, c[0x4][RZ] ;  /* 0x01000000ff047b82 */ /* 0x000e640000000a00 */
[----:B-1----:R-:W0:Y:S01]  /*c560*/  LDG.E.STRONG.SYS R8, desc[UR8][R4.64] ;  /* 0x0000000804087981 */ /* 0x002e22000c1f5900 */
[----:B--2---:R-:W-:-:S04]  /*c570*/  ISETP.GT.U32.AND P0, PT, R3, UR11, PT ;  /* 0x0000000b03007c0c */ /* 0x004fc8000bf04070 */
        /* <DEDUP_REMOVED lines=16> */
.L_x_754:
[----:B0-2---:R-:W-:Y:S05]  /*c680*/  BSYNC.RECONVERGENT B0 ;  /* 0x0000000000007941 */ /* 0x005fea0003800200 */
.L_x_753:
[----:B------:R-:W-:Y:S01]  /*c690*/  UIADD3 UR5, UPT, UPT, UR4, -0x2, URZ ;  /* 0xfffffffe04057890 */ /* 0x000fe2000fffe0ff */
[C---:B-1----:R-:W-:Y:S01]  /*c6a0*/  IMAD.SHL.U32 R9, R17.reuse, 0x2, RZ ;  /* 0x0000000211097824 */ /* 0x042fe200078e00ff */
        /* <DEDUP_REMOVED lines=54> */
.L_x_756:
[----:B------:R-:W-:Y:S05]  /*ca10*/  BSYNC.RECONVERGENT B0 ;  /* 0x0000000000007941 */ /* 0x000fea0003800200 */
.L_x_755:
[----:B------:R-:W-:Y:S01]  /*ca20*/  SHF.R.U32.HI R4, RZ, UR4, R2 ;  /* 0x00000004ff047c19 */ /* 0x000fe20008011602 */
[C---:B0-----:R-:W-:Y:S01]  /*ca30*/  IMAD.SHL.U32 R17, R10.reuse, 0x2, RZ ;  /* 0x000000020a117824 */ /* 0x041fe200078e00ff */
[----:B------:R-:W-:Y:S01]  /*ca40*/  SHF.L.U64.HI R13, R10, 0x1, R9 ;  /* 0x000000010a0d7819 */ /* 0x000fe20000010209 */
[----:B------:R-:W-:Y:S01]  /*ca50*/  IMAD.SHL.U32 R22, R8, 0x2, RZ ;  /* 0x0000000208167824 */ /* 0x000fe200078e00ff */
        /* <DEDUP_REMOVED lines=49> */
.L_x_758:
[----:B------:R-:W-:Y:S05]  /*cd70*/  BSYNC.RECONVERGENT B0 ;  /* 0x0000000000007941 */ /* 0x000fea0003800200 */
.L_x_757:
[----:B------:R-:W-:Y:S01]  /*cd80*/  UIADD3 UR5, UPT, UPT, UR4, 0x2, URZ ;  /* 0x0000000204057890 */ /* 0x000fe2000fffe0ff */
[C---:B0-----:R-:W-:Y:S01]  /*cd90*/  IMAD.SHL.U32 R9, R17.reuse, 0x2, RZ ;  /* 0x0000000211097824 */ /* 0x041fe200078e00ff */
        /* <DEDUP_REMOVED lines=52> */
.L_x_760:
[----:B------:R-:W-:Y:S05]  /*d0e0*/  BSYNC.RECONVERGENT B0 ;  /* 0x0000000000007941 */ /* 0x000fea0003800200 */
.L_x_759:
[----:B------:R-:W-:Y:S01]  /*d0f0*/  UIADD3 UR4, UPT, UPT, UR4, 0x8, URZ ;  /* 0x0000000804047890 */ /* 0x000fe2000fffe0ff */
[----:B------:R-:W-:Y:S01]  /*d100*/  VIADD R3, R3, 0x4 ;  /* 0x0000000403037836 */ /* 0x000fe20000000000 */
[----:B------:R-:W-:Y:S10]  /*d110*/  @P1 BRA `(.L_x_761) ;  /* 0xfffffff000881947 */ /* 0x000ff4000383ffff */
.L_x_752:
[----:B------:R-:W-:-:S13]  /*d120*/  ISETP.NE.AND P0, PT, R12, RZ, PT ;  /* 0x000000ff0c00720c */ /* 0x000fda0003f05270 */
[----:B------:R-:W-:Y:S05]  /*d130*/  @!P0 EXIT ;  /* 0x000000000000894d */ /* 0x000fea0003800000 */
[----:B0-----:R-:W0:Y:S01]  /*d140*/  LDC.64 R4, c[0x3][0x60] ;  /* 0x00c01800ff047b82 */ /* 0x001e220000000a00 */
[----:B------:R-:W-:Y:S01]  /*d150*/  IMAD R0, R0, 0x80000, R15 ;  /* 0x0008000000007824 */ /* 0x000fe200078e020f */
[----:B------:R-:W2:Y:S01]  /*d160*/  LDCU UR5, c[0x3][0x58] ;  /* 0x00c00b00ff0577ac */ /* 0x000ea20008000800 */
[----:B------:R-:W-:Y:S02]  /*d170*/  IMAD.SHL.U32 R15, R15, 0x2, RZ ;  /* 0x000000020f0f7824 */ /* 0x000fe400078e00ff */
[----:B------:R-:W-:Y:S01]  /*d180*/  IMAD R7, R7, 0x1000, R0 ;  /* 0x0000100007077824 */ /* 0x000fe200078e0200 */
[----:B------:R-:W3:Y:S01]  /*d190*/  LDCU UR10, c[0x3][0x8] ;  /* 0x00c00100ff0a77ac */ /* 0x000ee20008000800 */
[----:B------:R-:W-:Y:S02]  /*d1a0*/  IMAD.MOV R12, RZ, RZ, -R12 ;  /* 0x000000ffff0c7224 */ /* 0x000fe400078e0a0c */
[----:B------:R-:W-:Y:S01]  /*d1b0*/  IMAD R14, R14, 0x10, R7 ;  /* 0x000000100e0e7824 */ /* 0x000fe200078e0207 */
[----:B------:R-:W4:Y:S06]  /*d1c0*/  LDCU.64 UR6, c[0x3][0x50] ;  /* 0x00c00a00ff0677ac */ /* 0x000f2c0008000a00 */
.L_x_764:
[----:B-1---5:R-:W-:Y:S01]  /*d1d0*/  SHF.R.U32.HI R0, RZ, R15, R2 ;  /* 0x0000000fff007219 */ /* 0x022fe20000011602 */
[C---:B------:R-:W-:Y:S01]  /*d1e0*/  IMAD.SHL.U32 R3, R6.reuse, 0x2, RZ ;  /* 0x0000000206037824 */ /* 0x040fe200078e00ff */
[----:B------:R-:W-:Y:S01]  /*d1f0*/  SHF.L.U64.HI R7, R6, 0x1, R9 ;  /* 0x0000000106077819 */ /* 0x000fe20000010209 */
[----:B------:R-:W-:Y:S01]  /*d200*/  IMAD.SHL.U32 R20, R8, 0x2, RZ ;  /* 0x0000000208147824 */ /* 0x000fe200078e00ff */
[----:B------:R-:W-:Y:S01]  /*d210*/  BSSY.RECONVERGENT B0, `(.L_x_762) ;  /* 0x0000036000007945 */ /* 0x000fe20003800200 */
[----:B------:R-:W-:Y:S02]  /*d220*/  IMAD.SHL.U32 R0, R0, 0x8, RZ ;  /* 0x0000000800007824 */ /* 0x000fe400078e00ff */
[----:B------:R-:W-:-:S03]  /*d230*/  VIADD R12, R12, 0x1 ;  /* 0x000000010c0c7836 */ /* 0x000fc60000000000 */
[----:B------:R-:W-:Y:S02]  /*d240*/  LOP3.LUT R16, R0, 0x18, RZ, 0xc0, !PT ;  /* 0x0000001800107812 */ /* 0x000fe400078ec0ff */
[----:B------:R-:W-:-:S04]  /*d250*/  ISETP.NE.AND P1, PT, R12, RZ, PT ;  /* 0x000000ff0c00720c */ /* 0x000fc80003f25270 */
        /* <DEDUP_REMOVED lines=29> */
[----:B------:R-:W1:Y:S02]  /*d430*/  LDC.64 R16, c[0x4][RZ] ;  /* 0x01000000ff107b82 */ /* 0x000e640000000a00 */
[----:B-1----:R-:W2:Y:S02]  /*d440*/  LDG.E.STRONG.SYS R0, desc[UR8][R16.64] ;  /* 0x0000000810007981 */ /* 0x002ea4000c1f5900 */
[----:B--2---:R-:W-:-:S13]  /*d450*/  ISETP.GE.U32.AND P0, PT, R0, UR5, PT ;  /* 0x0000000500007c0c */ /* 0x004fda000bf06070 */
[----:B------:R-:W-:Y:S05]  /*d460*/  @P0 BRA `(.L_x_763) ;  /* 0x0000000000400947 */ /* 0x000fea0003800000 */
[----:B------:R-:W-:-:S05]  /*d470*/  VIADD R21, R14, 0x1000 ;  /* 0x000010000e157836 */ /* 0x000fca0000000000 */
[----:B---3--:R-:W-:-:S13]  /*d480*/  ISETP.GT.U32.AND P0, PT, R21, UR10, PT ;  /* 0x0000000a15007c0c */ /* 0x008fda000bf04070 */
        /* <DEDUP_REMOVED lines=8> */
[----:B-1----:R-:W-:-:S04]  /*d510*/  LOP3.LUT R7, R7, UR4, RZ, 0xc0, !PT ;  /* 0x0000000407077c12 */ /* 0x002fc8000f8ec0ff */
[----:B------:R-:W1:Y:S01]  /*d520*/  POPC R18, R7 ;  /* 0x0000000700127309 */ /* 0x000e620000000000 */
[----:B--2---:R-:W1:Y:S02]  /*d530*/  SHFL.IDX PT, R19, R3, R0, 0x1f ;  /* 0x00001f0003137589 */ /* 0x004e6400000e0000 */
[----:B-1----:R-:W-:-:S04]  /*d540*/  IMAD.IADD R19, R19, 0x1, R18 ;  /* 0x0000000113137824 */ /* 0x002fc800078e0212 */
[----:B0-----:R-:W-:-:S05]  /*d550*/  IMAD.WIDE.U32 R18, R19, 0x4, R4 ;  /* 0x0000000413127825 */ /* 0x001fca00078e0004 */
[----:B------:R1:W-:Y:S02]  /*d560*/  STG.E desc[UR8][R18.64], R21 ;  /* 0x0000001512007986 */ /* 0x0003e4000c101908 */
.L_x_763:
[----:B--23--:R-:W-:Y:S05]  /*d570*/  BSYNC.RECONVERGENT B0 ;  /* 0x0000000000007941 */ /* 0x00cfea0003800200 */
.L_x_762:
[----:B------:R-:W-:Y:S02]  /*d580*/  VIADD R14, R14, 0x1 ;  /* 0x000000010e0e7836 */ /* 0x000fe40000000000 */
[----:B------:R-:W-:Y:S01]  /*d590*/  VIADD R15, R15, 0x2 ;  /* 0x000000020f0f7836 */ /* 0x000fe20000000000 */
[----:B------:R-:W-:Y:S06]  /*d5a0*/  @P1 BRA `(.L_x_764) ;  /* 0xfffffffc00081947 */ /* 0x000fec000383ffff */
[----:B------:R-:W-:Y:S05]  /*d5b0*/  EXIT ;  /* 0x000000000000794d */ /* 0x000fea0003800000 */
.L_x_765:
        /* <DEDUP_REMOVED lines=12> */
.L_x_2053:


//--------------------- .text._Z15agrepKernel64K1v --------------------------
	.section	.text._Z15agrepKernel64K1v,"ax",@progbits
	.align	128
        .global         _Z15agrepKernel64K1v
        .type           _Z15agrepKernel64K1v,@function
        .size           _Z15agrepKernel64K1v,(.L_x_2054 - _Z15agrepKernel64K1v)
        .other          _Z15agrepKernel64K1v,@"STO_CUDA_ENTRY STV_DEFAULT"
_Z15agrepKernel64K1v:
.text._Z15agrepKernel64K1v:
[----:B------:R-:W-:Y:S08]  /*0000*/  LDC R1, c[0x0][0x37c] ;  /* 0x0000df00ff017b82 */ /* 0x000ff00000000800 */
[----:B------:R-:W0:Y:S01]  /*0010*/  LDC R19, c[0x3][0x10] ;  /* 0x00c00400ff137b82 */ /* 0x000e220000000800 */
[----:B------:R-:W1:Y:S01]  /*0020*/  S2R R0, SR_CTAID.X ;  /* 0x0000000000007919 */ /* 0x000e620000002500 */
[----:B------:R-:W-:Y:S01]  /*0030*/  UMOV UR4, 0x400 ;  /* 0x0000040000047882 */ /* 0x000fe20000000000 */
[----:B------:R-:W2:Y:S01]  /*0040*/  LDCU.64 UR8, c[0x0][0x358] ;  /* 0x00006b00ff0877ac */ /* 0x000ea20008000a00 */
[----:B------:R-:W-:Y:S01]  /*0050*/  IMAD.MOV.U32 R2, RZ, RZ, RZ ;  /* 0x000000ffff027224 */ /* 0x000fe200078e00ff */
[----:B------:R-:W3:Y:S01]  /*0060*/  S2R R3, SR_TID.X ;  /* 0x0000000000037919 */ /* 0x000ee20000002100 */
[----:B------:R-:W-:-:S02]  /*0070*/  IMAD.MOV.U32 R18, RZ, RZ, -0x1 ;  /* 0xffffffffff127424 */ /* 0x000fc400078e00ff */
[----:B------:R-:W4:Y:S01]  /*0080*/  S2UR UR5, SR_CgaCtaId ;  /* 0x00000000000579c3 */ /* 0x000f220000008800 */
[----:B------:R-:W-:Y:S02]  /*0090*/  IMAD.MOV.U32 R5, RZ, RZ, -0x1 ;  /* 0xffffffffff057424 */ /* 0x000fe400078e00ff */
[----:B------:R-:W-:Y:S02]  /*00a0*/  IMAD.MOV.U32 R4, RZ, RZ, -0x2 ;  /* 0xfffffffeff047424 */ /* 0x000fe400078e00ff */
[----:B------:R-:W-:Y:S01]  /*00b0*/  IMAD.MOV.U32 R7, RZ, RZ, -0x1 ;  /* 0xffffffffff077424 */ /* 0x000fe200078e00ff */
[----:B0-----:R-:W-:Y:S01]  /*00c0*/  ISETP.NE.AND P0, PT, R19, 0x1, PT ;  /* 0x000000011300780c */ /* 0x001fe20003f05270 */
[----:B----4-:R-:W-:Y:S01]  /*00d0*/  ULEA UR4, UR5, UR4, 0x18 ;  /* 0x0000000405047291 */ /* 0x010fe2000f8ec0ff */
[----:B-1----:R-:W-:-:S05]  /*00e0*/  IMAD.SHL.U32 R6, R0, 0x8000, RZ ;  /* 0x0000800000067824 */ /* 0x002fca00078e00ff */
[----:B---3--:R-:W-:Y:S02]  /*00f0*/  LEA R9, R3, UR4, 0x2 ;  /* 0x0000000403097c11 */ /* 0x008fe4000f8e10ff */
[----:B------:R-:W-:-:S04]  /*0100*/  LOP3.LUT R8, R6, R3, RZ, 0xfc, !PT ;  /* 0x0000000306087212 */ /* 0x000fc800078efcff */
[----:B--2---:R-:W-:Y:S05]  /*0110*/  @!P0 BRA `(.L_x_766) ;  /* 0x0000001000808947 */ /* 0x004fea0003800000 */
[----:B------:R-:W0:Y:S01]  /*0120*/  LDC.64 R10, c[0x3][RZ] ;  /* 0x00c00000ff0a7b82 */ /* 0x000e220000000a00 */
[----:B------:R-:W-:Y:S02]  /*0130*/  VIADD R2, R19, 0xffffffff ;  /* 0xffffffff13027836 */ /* 0x000fe40000000000 */
[----:B------:R-:W-:Y:S02]  /*0140*/  IMAD.MOV.U32 R4, RZ, RZ, -0x2 ;  /* 0xfffffffeff047424 */ /* 0x000fe400078e00ff */
[----:B------:R-:W-:Y:S02]  /*0150*/  IMAD.MOV.U32 R7, RZ, RZ, -0x1 ;  /* 0xffffffffff077424 */ /* 0x000fe400078e00ff */
[----:B------:R-:W-:Y:S02]  /*0160*/  IMAD.MOV.U32 R18, RZ, RZ, -0x1 ;  /* 0xffffffffff127424 */ /* 0x000fe400078e00ff */
[----:B------:R-:W-:Y:S02]  /*0170*/  IMAD.MOV.U32 R5, RZ, RZ, -0x1 ;  /* 0xffffffffff057424 */ /* 0x000fe400078e00ff */
[----:B------:R-:W-:-:S07]  /*0180*/  IMAD.MOV.U32 R21, RZ, RZ, RZ ;  /* 0x000000ffff157224 */ /* 0x000fce00078e00ff */
.L_x_767:
[----:B------:R-:W-:-:S04]  /*0190*/  IMAD R23, R21, 0x80, R8 ;  /* 0x0000008015177824 */ /* 0x000fc800078e0208 */
[----:B0-----:R-:W-:-:S05]  /*01a0*/  IMAD.WIDE.U32 R22, R23, 0x4, R10 ;  /* 0x0000000417167825 */ /* 0x001fca00078e000a */
[----:B------:R-:W2:Y:S01]  /*01b0*/  LDG.E R20, desc[UR8][R22.64] ;  /* 0x0000000816147981 */ /* 0x000ea2000c1e1900 */
[----:B------:R-:W-:Y:S01]  /*01c0*/  IMAD.SHL.U32 R25, R18, 0x2, RZ ;  /* 0x0000000212197824 */ /* 0x000fe200078e00ff */
[----:B------:R-:W-:Y:S01]  /*01d0*/  UMOV UR4, 0x28 ;  /* 0x0000002800047882 */ /* 0x000fe20000000000 */
[----:B--2---:R-:W-:Y:S01]  /*01e0*/  IMAD.SHL.U32 R12, R20, 0x8, RZ ;  /* 0x00000008140c7824 */ /* 0x004fe200078e00ff */
[----:B------:R-:W-:-:S04]  /*01f0*/  SHF.R.U32.HI R14, RZ, 0x1, R20 ;  /* 0x00000001ff0e7819 */ /* 0x000fc80000011614 */
[----:B------:R-:W-:Y:S01]  /*0200*/  LOP3.LUT R17, R12, 0x18, RZ, 0xc0, !PT ;  /* 0x000000180c117812 */ /* 0x000fe200078ec0ff */
[----:B------:R-:W-:Y:S01]  /*0210*/  IMAD.SHL.U32 R12, R20, 0x2, RZ ;  /* 0x00000002140c7824 */ /* 0x000fe200078e00ff */
[----:B------:R-:W-:-:S04]  /*0220*/  LOP3.LUT R14, R14, 0x18, RZ, 0xc0, !PT ;  /* 0x000000180e0e7812 */ /* 0x000fc800078ec0ff */
[----:B------:R-:W0:Y:S01]  /*0230*/  LDC.64 R16, c[0x3][R17+0x28] ;  /* 0x00c00a0011107b82 */ /* 0x000e220000000a00 */
[----:B------:R-:W-:-:S07]  /*0240*/  LOP3.LUT R12, R12, 0x18, RZ, 0xc0, !PT ;  /* 0x000000180c0c7812 */ /* 0x000fce00078ec0ff */
[----:B------:R-:W1:Y:S08]  /*0250*/  LDC.64 R12, c[0x3][R12+0x28] ;  /* 0x00c00a000c0c7b82 */ /* 0x000e700000000a00 */
[----:B------:R-:W2:Y:S01]  /*0260*/  LDC.64 R14, c[0x3][R14+0x28] ;  /* 0x00c00a000e0e7b82 */ /* 0x000ea20000000a00 */
[----:B0-----:R-:W-:Y:S02]  /*0270*/  LOP3.LUT R23, R16, R25, RZ, 0xfc, !PT ;  /* 0x0000001910177212 */ /* 0x001fe400078efcff */
[----:B------:R-:W-:-:S02]  /*0280*/  SHF.L.U64.HI R25, R18, 0x1, R5 ;  /* 0x0000000112197819 */ /* 0x000fc40000010205 */
[----:B------:R-:W-:Y:S02]  /*0290*/  LOP3.LUT R22, R18, R23, RZ, 0xc0, !PT ;  /* 0x0000001712167212 */ /* 0x000fe400078ec0ff */
[----:B------:R-:W-:Y:S02]  /*02a0*/  LOP3.LUT R24, R17, R25, RZ, 0xfc, !PT ;  /* 0x0000001911187212 */ /* 0x000fe400078efcff */
[C---:B------:R-:W-:Y:S01]  /*02b0*/  SHF.L.U64.HI R25, R4.reuse, 0x1, R7 ;  /* 0x0000000104197819 */ /* 0x040fe20000010207 */
[----:B------:R-:W-:Y:S01]  /*02c0*/  IMAD.SHL.U32 R4, R4, 0x2, RZ ;  /* 0x0000000204047824 */ /* 0x000fe200078e00ff */
[----:B------:R-:W-:Y:S01]  /*02d0*/  LOP3.LUT R27, R5, R24, RZ, 0xc0, !PT ;  /* 0x00000018051b7212 */ /* 0x000fe200078ec0ff */
[----:B------:R-:W-:-:S05]  /*02e0*/  IMAD.SHL.U32 R7, R22, 0x2, RZ ;  /* 0x0000000216077824 */ /* 0x000fca00078e00ff */
[----:B------:R-:W-:Y:S02]  /*02f0*/  LOP3.LUT R7, R7, R4, R16, 0xe0, !PT ;  /* 0x0000000407077212 */ /* 0x000fe400078ee010 */
[----:B------:R-:W-:Y:S02]  /*0300*/  SHF.L.U64.HI R16, R22, 0x1, R27 ;  /* 0x0000000116107819 */ /* 0x000fe4000001021b */
[----:B------:R-:W-:Y:S02]  /*0310*/  SHF.R.U32.HI R4, RZ, 0x3, R20 ;  /* 0x00000003ff047819 */ /* 0x000fe40000011614 */
[----:B------:R-:W-:Y:S01]  /*0320*/  LOP3.LUT R26, R16, R25, R17, 0xe0, !PT ;  /* 0x00000019101a7212 */ /* 0x000fe200078ee011 */
[----:B------:R-:W-:Y:S01]  /*0330*/  IMAD.SHL.U32 R25, R23, 0x2, RZ ;  /* 0x0000000217197824 */ /* 0x000fe200078e00ff */
[----:B------:R-:W-:Y:S02]  /*0340*/  LOP3.LUT R16, R4, 0x18, RZ, 0xc0, !PT ;  /* 0x0000001804107812 */ /* 0x000fe400078ec0ff */
[----:B------:R-:W-:-:S02]  /*0350*/  LOP3.LUT R22, R7, R18, RZ, 0xc0, !PT ;  /* 0x0000001207167212 */ /* 0x000fc400078ec0ff */
[----:B------:R-:W-:Y:S02]  /*0360*/  SHF.L.U64.HI R7, R23, 0x1, R24 ;  /* 0x0000000117077819 */ /* 0x000fe40000010218 */
[----:B------:R-:W0:Y:S01]  /*0370*/  LDC.64 R16, c[0x3][R16+0x28] ;  /* 0x00c00a0010107b82 */ /* 0x000e220000000a00 */
[----:B-1----:R-:W-:Y:S02]  /*0380*/  LOP3.LUT R4, R12, R25, RZ, 0xfc, !PT ;  /* 0x000000190c047212 */ /* 0x002fe400078efcff */
[----:B------:R-:W-:Y:S02]  /*0390*/  LOP3.LUT R7, R13, R7, RZ, 0xfc, !PT ;  /* 0x000000070d077212 */ /* 0x000fe400078efcff */
[----:B------:R-:W-:Y:S02]  /*03a0*/  LOP3.LUT R5, R26, R5, RZ, 0xc0, !PT ;  /* 0x000000051a057212 */ /* 0x000fe400078ec0ff */
[----:B------:R-:W-:Y:S02]  /*03b0*/  LOP3.LUT R18, R23, R4, RZ, 0xc0, !PT ;  /* 0x0000000417127212 */ /* 0x000fe400078ec0ff */
[----:B------:R-:W-:-:S02]  /*03c0*/  LOP3.LUT R27, R24, R7, RZ, 0xc0, !PT ;  /* 0x00000007181b7212 */ /* 0x000fc400078ec0ff */
[C---:B------:R-:W-:Y:S01]  /*03d0*/  SHF.L.U64.HI R5, R22.reuse, 0x1, R5 ;  /* 0x0000000116057819 */ /* 0x040fe20000010205 */
[----:B------:R-:W-:Y:S01]  /*03e0*/  IMAD.SHL.U32 R22, R22, 0x2, RZ ;  /* 0x0000000216167824 */ /* 0x000fe200078e00ff */
[C---:B------:R-:W-:Y:S01]  /*03f0*/  SHF.L.U64.HI R27, R18.reuse, 0x1, R27 ;  /* 0x00000001121b7819 */ /* 0x040fe2000001021b */
[----:B------:R-:W-:Y:S01]  /*0400*/  IMAD.SHL.U32 R25, R18, 0x2, RZ ;  /* 0x0000000212197824 */ /* 0x000fe200078e00ff */
[----:B------:R-:W-:Y:S02]  /*0410*/  SHF.R.U32.HI R18, RZ, 0x5, R20 ;  /* 0x00000005ff127819 */ /* 0x000fe40000011614 */
[----:B------:R-:W-:Y:S02]  /*0420*/  LOP3.LUT R27, R27, R5, R13, 0xe0, !PT ;  /* 0x000000051b1b7212 */ /* 0x000fe400078ee00d */
[----:B------:R-:W-:Y:S01]  /*0430*/  LOP3.LUT R12, R25, R22, R12, 0xe0, !PT ;  /* 0x00000016190c7212 */ /* 0x000fe200078ee00c */
[----:B------:R-:W-:Y:S01]  /*0440*/  IMAD.SHL.U32 R25, R4, 0x2, RZ ;  /* 0x0000000204197824 */ /* 0x000fe200078e00ff */
[----:B------:R-:W-:-:S02]  /*0450*/  LOP3.LUT R22, R18, 0x18, RZ, 0xc0, !PT ;  /* 0x0000001812167812 */ /* 0x000fc400078ec0ff */
[----:B------:R-:W-:Y:S02]  /*0460*/  LOP3.LUT R5, R12, R23, RZ, 0xc0, !PT ;  /* 0x000000170c057212 */ /* 0x000fe400078ec0ff */
[----:B--2---:R-:W-:Y:S02]  /*0470*/  LOP3.LUT R25, R14, R25, RZ, 0xfc, !PT ;  /* 0x000000190e197212 */ /* 0x004fe400078efcff */
[----:B------:R-:W1:Y:S01]  /*0480*/  LDC.64 R22, c[0x3][R22+0x28] ;  /* 0x00c00a0016167b82 */ /* 0x000e620000000a00 */
[C---:B------:R-:W-:Y:S02]  /*0490*/  SHF.L.U64.HI R13, R4.reuse, 0x1, R7 ;  /* 0x00000001040d7819 */ /* 0x040fe40000010207 */
[----:B------:R-:W-:Y:S02]  /*04a0*/  LOP3.LUT R24, R27, R24, RZ, 0xc0, !PT ;  /* 0x000000181b187212 */ /* 0x000fe400078ec0ff */
[----:B------:R-:W-:Y:S02]  /*04b0*/  LOP3.LUT R12, R4, R25, RZ, 0xc0, !PT ;  /* 0x00000019040c7212 */ /* 0x000fe400078ec0ff */
[----:B------:R-:W-:-:S02]  /*04c0*/  LOP3.LUT R18, R15, R13, RZ, 0xfc, !PT ;  /* 0x0000000d0f127212 */ /* 0x000fc400078efcff */
        /* <DEDUP_REMOVED lines=11> */
[----:B------:R2:W3:Y:S01]  /*0580*/  LDC.64 R4, c[0x3][R24+0x28] ;  /* 0x00c00a0018047b82 */ /* 0x0004e20000000a00 */
[----:B0-----:R-:W-:Y:S02]  /*0590*/  LOP3.LUT R14, R16, R13, RZ, 0xfc, !PT ;  /* 0x0000000d100e7212 */ /* 0x001fe400078efcff */
[----:B------:R-:W-:Y:S02]  /*05a0*/  SHF.L.U64.HI R13, R25, 0x1, R18 ;  /* 0x00000001190d7819 */ /* 0x000fe40000010212 */
        /* <DEDUP_REMOVED lines=9> */
[----:B------:R-:W-:Y:S01]  /*0640*/  LOP3.LUT R27, R27, R13, R17, 0xe0, !PT ;  /* 0x0000000d1b1b7212 */ /* 0x000fe200078ee011 */
[----:B------:R-:W-:Y:S01]  /*0650*/  IMAD.SHL.U32 R17, R14, 0x2, RZ ;  /* 0x000000020e117824 */ /* 0x000fe200078e00ff */
[----:B------:R-:W-:Y:S02]  /*0660*/  LOP3.LUT R12, R12, 0x18, RZ, 0xc0, !PT ;  /* 0x000000180c0c7812 */ /* 0x000fe400078ec0ff */
[----:B------:R-:W-:-:S02]  /*0670*/  LOP3.LUT R16, R15, R26, R16, 0xe0, !PT ;  /* 0x0000001a0f107212 */ /* 0x000fc400078ee010 */
[----:B-1----:R-:W-:Y:S02]  /*0680*/  LOP3.LUT R17, R22, R17, RZ, 0xfc, !PT ;  /* 0x0000001116117212 */ /* 0x002fe400078efcff */
[----:B------:R-:W0:Y:S01]  /*0690*/  LDC.64 R12, c[0x3][R12+0x28] ;  /* 0x00c00a000c0c7b82 */ /* 0x000e220000000a00 */
[----:B------:R-:W-:Y:S02]  /*06a0*/  LOP3.LUT R26, R16, R25, RZ, 0xc0, !PT ;  /* 0x00000019101a7212 */ /* 0x000fe400078ec0ff */
[----:B------:R-:W-:Y:S02]  /*06b0*/  SHF.L.U64.HI R15, R14, 0x1, R7 ;  /* 0x000000010e0f7819 */ /* 0x000fe40000010207 */
[----:B------:R-:W-:Y:S01]  /*06c0*/  LOP3.LUT R25, R27, R18, RZ, 0xc0, !PT ;  /* 0x000000121b197212 */ /* 0x000fe200078ec0ff */
[----:B--2---:R-:W-:Y:S01]  /*06d0*/  IMAD.SHL.U32 R24, R26, 0x2, RZ ;  /* 0x000000021a187824 */ /* 0x004fe200078e00ff */
[----:B------:R-:W-:Y:S02]  /*06e0*/  LOP3.LUT R18, R14, R17, RZ, 0xc0, !PT ;  /* 0x000000110e127212 */ /* 0x000fe400078ec0ff */
[----:B------:R-:W-:-:S02]  /*06f0*/  LOP3.LUT R16, R23, R15, RZ, 0xfc, !PT ;  /* 0x0000000f17107212 */ /* 0x000fc400078efcff */
[----:B------:R-:W-:Y:S01]  /*0700*/  SHF.L.U64.HI R25, R26, 0x1, R25 ;  /* 0x000000011a197819 */ /* 0x000fe20000010219 */
[----:B------:R-:W-:Y:S01]  /*0710*/  IMAD.SHL.U32 R15, R18, 0x2, RZ ;  /* 0x00000002120f7824 */ /* 0x000fe200078e00ff */
[----:B------:R-:W-:-:S04]  /*0720*/  LOP3.LUT R27, R7, R16, RZ, 0xc0, !PT ;  /* 0x00000010071b7212 */ /* 0x000fc800078ec0ff */
[----:B------:R-:W-:Y:S02]  /*0730*/  LOP3.LUT R15, R15, R24, R22, 0xe0, !PT ;  /* 0x000000180f0f7212 */ /* 0x000fe400078ee016 */
[----:B------:R-:W-:Y:S02]  /*0740*/  SHF.L.U64.HI R22, R18, 0x1, R27 ;  /* 0x0000000112167819 */ /* 0x000fe4000001021b */
[----:B------:R-:W-:Y:S02]  /*0750*/  SHF.R.U32.HI R18, RZ, 0xb, R20 ;  /* 0x0000000bff127819 */ /* 0x000fe40000011614 */
[----:B------:R-:W-:Y:S01]  /*0760*/  LOP3.LUT R22, R22, R25, R23, 0xe0, !PT ;  /* 0x0000001916167212 */ /* 0x000fe200078ee017 */
[----:B------:R-:W-:Y:S01]  /*0770*/  IMAD.SHL.U32 R23, R17, 0x2, RZ ;  /* 0x0000000211177824 */ /* 0x000fe200078e00ff */
[----:B------:R-:W-:Y:S02]  /*0780*/  LOP3.LUT R25, R18, 0x18, RZ, 0xc0, !PT ;  /* 0x0000001812197812 */ /* 0x000fe400078ec0ff */
[----:B------:R-:W-:-:S02]  /*0790*/  LOP3.LUT R27, R22, R7, RZ, 0xc0, !PT ;  /* 0x00000007161b7212 */ /* 0x000fc400078ec0ff */
[----:B---3--:R-:W-:Y:S02]  /*07a0*/  LOP3.LUT R18, R4, R23, RZ, 0xfc, !PT ;  /* 0x0000001704127212 */ /* 0x008fe400078efcff */
[----:B------:R-:W-:Y:S02]  /*07b0*/  SHF.L.U64.HI R23, R17, 0x1, R16 ;  /* 0x0000000111177819 */ /* 0x000fe40000010210 */
[----:B------:R-:W-:Y:S02]  /*07c0*/  LOP3.LUT R24, R15, R14, RZ, 0xc0, !PT ;  /* 0x0000000e0f187212 */ /* 0x000fe400078ec0ff */
[----:B------:R-:W-:Y:S01]  /*07d0*/  LOP3.LUT R22, R17, R18, RZ, 0xc0, !PT ;  /* 0x0000001211167212 */ /* 0x000fe200078ec0ff */
[----:B------:R1:W2:Y:S01]  /*07e0*/  LDC.64 R14, c[0x3][R25+0x28] ;  /* 0x00c00a00190e7b82 */ /* 0x0002a20000000a00 */
        /* <DEDUP_REMOVED lines=10> */
[----:B------:R-:W-:Y:S02]  /*0890*/  LOP3.LUT R24, R24, R17, RZ, 0xc0, !PT ;  /* 0x0000001118187212 */ /* 0x000fe400078ec0ff */
[----:B------:R-:W-:-:S02]  /*08a0*/  LOP3.LUT R4, R4, 0x18, RZ, 0xc0, !PT ;  /* 0x0000001804047812 */ /* 0x000fc400078ec0ff */
[----:B0-----:R-:W-:Y:S02]  /*08b0*/  LOP3.LUT R17, R12, R23, RZ, 0xfc, !PT ;  /* 0x000000170c117212 */ /* 0x001fe400078efcff */
[C---:B------:R-:W-:Y:S02]  /*08c0*/  SHF.L.U64.HI R23, R18.reuse, 0x1, R7 ;  /* 0x0000000112177819 */ /* 0x040fe40000010207 */
[----:B------:R-:W-:Y:S01]  /*08d0*/  LOP3.LUT R27, R27, R16, RZ, 0xc0, !PT ;  /* 0x000000101b1b7212 */ /* 0x000fe200078ec0ff */
[----:B------:R-:W0:Y:S01]  /*08e0*/  LDC.64 R4, c[0x3][R4+0x28] ;  /* 0x00c00a0004047b82 */ /* 0x000e220000000a00 */
[----:B------:R-:W-:Y:S02]  /*08f0*/  LOP3.LUT R22, R18, R17, RZ, 0xc0, !PT ;  /* 0x0000001112167212 */ /* 0x000fe400078ec0ff */
[----:B------:R-:W-:Y:S02]  /*0900*/  LOP3.LUT R16, R13, R23, RZ, 0xfc, !PT ;  /* 0x000000170d107212 */ /* 0x000fe400078efcff */
[C---:B------:R-:W-:Y:S01]  /*0910*/  SHF.L.U64.HI R23, R24.reuse, 0x1, R27 ;  /* 0x0000000118177819 */ /* 0x040fe2000001021b */
[----:B------:R-:W-:Y:S01]  /*0920*/  IMAD.SHL.U32 R24, R24, 0x2, RZ ;  /* 0x0000000218187824 */ /* 0x000fe200078e00ff */
[----:B------:R-:W-:Y:S01]  /*0930*/  LOP3.LUT R27, R7, R16, RZ, 0xc0, !PT ;  /* 0x00000010071b7212 */ /* 0x000fe200078ec0ff */
[----:B-1----:R-:W-:-:S05]  /*0940*/  IMAD.SHL.U32 R25, R22, 0x2, RZ ;  /* 0x0000000216197824 */ /* 0x002fca00078e00ff */
[----:B------:R-:W-:Y:S02]  /*0950*/  LOP3.LUT R25, R25, R24, R12, 0xe0, !PT ;  /* 0x0000001819197212 */ /* 0x000fe400078ee00c */
[----:B------:R-:W-:Y:S02]  /*0960*/  SHF.R.U32.HI R12, RZ, 0xf, R20 ;  /* 0x0000000fff0c7819 */ /* 0x000fe40000011614 */
[----:B------:R-:W-:Y:S02]  /*0970*/  SHF.L.U64.HI R24, R22, 0x1, R27 ;  /* 0x0000000116187819 */ /* 0x000fe4000001021b */
[----:B------:R-:W-:Y:S02]  /*0980*/  LOP3.LUT R12, R12, 0x18, RZ, 0xc0, !PT ;  /* 0x000000180c0c7812 */ /* 0x000fe400078ec0ff */
[----:B------:R-:W-:Y:S02]  /*0990*/  LOP3.LUT R24, R24, R23, R13, 0xe0, !PT ;  /* 0x0000001718187212 */ /* 0x000fe400078ee00d */
[----:B------:R-:W-:Y:S01]  /*09a0*/  LOP3.LUT R18, R25, R18, RZ, 0xc0, !PT ;  /* 0x0000001219127212 */ /* 0x000fe200078ec0ff */
[C---:B------:R-:W-:Y:S01]  /*09b0*/  IMAD.SHL.U32 R25, R17.reuse, 0x2, RZ ;  /* 0x0000000211197824 */ /* 0x040fe200078e00ff */
[----:B------:R-:W1:Y:S01]  /*09c0*/  LDC.64 R12, c[0x3][R12+0x28] ;  /* 0x00c00a000c0c7b82 */ /* 0x000e620000000a00 */
[----:B------:R-:W-:-:S03]  /*09d0*/  SHF.L.U64.HI R23, R17, 0x1, R16 ;  /* 0x0000000111177819 */ /* 0x000fc60000010210 */
[----:B--2---:R-:W-:Y:S02]  /*09e0*/  LOP3.LUT R25, R14, R25, RZ, 0xfc, !PT ;  /* 0x000000190e197212 */ /* 0x004fe400078efcff */
[----:B------:R-:W-:Y:S02]  /*09f0*/  LOP3.LUT R22, R15, R23, RZ, 0xfc, !PT ;  /* 0x000000170f167212 */ /* 0x000fe400078efcff */
[----:B------:R-:W-:Y:S02]  /*0a00*/  LOP3.LUT R23, R24, R7, RZ, 0xc0, !PT ;  /* 0x0000000718177212 */ /* 0x000fe400078ec0ff */
[----:B------:R-:W-:Y:S02]  /*0a10*/  LOP3.LUT R7, R17, R25, RZ, 0xc0, !PT ;  /* 0x0000001911077212 */ /* 0x000fe400078ec0ff */
[----:B------:R-:W-:Y:S02]  /*0a20*/  LOP3.LUT R24, R16, R22, RZ, 0xc0, !PT ;  /* 0x0000001610187212 */ /* 0x000fe400078ec0ff */
[C---:B------:R-:W-:Y:S01]  /*0a30*/  SHF.L.U64.HI R23, R18.reuse, 0x1, R23 ;  /* 0x0000000112177819 */ /* 0x040fe20000010217 */
[----:B------:R-:W-:Y:S01]  /*0a40*/  IMAD.SHL.U32 R18, R18, 0x2, RZ ;  /* 0x0000000212127824 */ /* 0x000fe200078e00ff */
[C---:B------:R-:W-:Y:S01]  /*0a50*/  SHF.L.U64.HI R27, R7.reuse, 0x1, R24 ;  /* 0x00000001071b7819 */ /* 0x040fe20000010218 */
[----:B------:R-:W-:-:S03]  /*0a60*/  IMAD.SHL.U32 R7, R7, 0x2, RZ ;  /* 0x0000000207077824 */ /* 0x000fc600078e00ff */
[----:B------:R-:W-:Y:S01]  /*0a70*/  LOP3.LUT R27, R27, R23, R15, 0xe0, !PT ;  /* 0x000000171b1b7212 */ /* 0x000fe200078ee00f */
[----:B------:R-:W-:Y:S01]  /*0a80*/  IMAD.SHL.U32 R15, R25, 0x2, RZ ;  /* 0x00000002190f7824 */ /* 0x000fe200078e00ff */
[----:B------:R-:W-:Y:S02]  /*0a90*/  LOP3.LUT R14, R7, R18, R14, 0xe0, !PT ;  /* 0x00000012070e7212 */ /* 0x000fe400078ee00e */
[----:B------:R-:W-:Y:S02]  /*0aa0*/  SHF.R.U32.HI R7, RZ, 0x11, R20 ;  /* 0x00000011ff077819 */ /* 0x000fe40000011614 */
[----:B------:R-:W-:Y:S02]  /*0ab0*/  SHF.L.U64.HI R23, R25, 0x1, R22 ;  /* 0x0000000119177819 */ /* 0x000fe40000010216 */
[----:B------:R-:W-:Y:S02]  /*0ac0*/  LOP3.LUT R14, R14, R17, RZ, 0xc0, !PT ;  /* 0x000000110e0e7212 */ /* 0x000fe400078ec0ff */
[----:B------:R-:W-:-:S02]  /*0ad0*/  LOP3.LUT R17, R7, 0x18, RZ, 0xc0, !PT ;  /* 0x0000001807117812 */ /* 0x000fc400078ec0ff */
[----:B0-----:R-:W-:Y:S02]  /*0ae0*/  LOP3.LUT R18, R4, R15, RZ, 0xfc, !PT ;  /* 0x0000000f04127212 */ /* 0x001fe400078efcff */
[----:B------:R-:W-:Y:S02]  /*0af0*/  LOP3.LUT R7, R5, R23, RZ, 0xfc, !PT ;  /* 0x0000001705077212 */ /* 0x000fe400078efcff */
[----:B------:R-:W-:Y:S02]  /*0b00*/  LOP3.LUT R27, R27, R16, RZ, 0xc0, !PT ;  /* 0x000000101b1b7212 */ /* 0x000fe400078ec0ff */
[----:B------:R-:W0:Y:S01]  /*0b10*/  LDC.64 R16, c[0x3][R17+0x28] ;  /* 0x00c00a0011107b82 */ /* 0x000e220000000a00 */
[----:B------:R-:W-:Y:S02]  /*0b20*/  LOP3.LUT R15, R25, R18, RZ, 0xc0, !PT ;  /* 0x00000012190f7212 */ /* 0x000fe400078ec0ff */
[----:B------:R-:W-:-:S04]  /*0b30*/  LOP3.LUT R24, R22, R7, RZ, 0xc0, !PT ;  /* 0x0000000716187212 */ /* 0x000fc800078ec0ff */
[C---:B------:R-:W-:Y:S01]  /*0b40*/  SHF.L.U64.HI R23, R15.reuse, 0x1, R24 ;  /* 0x000000010f177819 */ /* 0x040fe20000010218 */
[----:B------:R-:W-:Y:S01]  /*0b50*/  IMAD.SHL.U32 R15, R15, 0x2, RZ ;  /* 0x000000020f0f7824 */ /* 0x000fe200078e00ff */
[C---:B------:R-:W-:Y:S01]  /*0b60*/  SHF.L.U64.HI R24, R14.reuse, 0x1, R27 ;  /* 0x000000010e187819 */ /* 0x040fe2000001021b */
[----:B------:R-:W-:Y:S01]  /*0b70*/  IMAD.SHL.U32 R14, R14, 0x2, RZ ;  /* 0x000000020e0e7824 */ /* 0x000fe200078e00ff */
[C---:B------:R-:W-:Y:S02]  /*0b80*/  SHF.L.U64.HI R27, R18.reuse, 0x1, R7 ;  /* 0x00000001121b7819 */ /* 0x040fe40000010207 */
[----:B------:R-:W-:Y:S01]  /*0b90*/  LOP3.LUT R5, R23, R24, R5, 0xe0, !PT ;  /* 0x0000001817057212 */ /* 0x000fe200078ee005 */
[----:B------:R-:W-:Y:S01]  /*0ba0*/  IMAD.SHL.U32 R23, R18, 0x2, RZ ;  /* 0x0000000212177824 */ /* 0x000fe200078e00ff */
[----:B------:R-:W-:Y:S02]  /*0bb0*/  LOP3.LUT R14, R15, R14, R4, 0xe0, !PT ;  /* 0x0000000e0f0e7212 */ /* 0x000fe400078ee004 */
[----:B------:R-:W-:-:S02]  /*0bc0*/  SHF.R.U32.HI R4, RZ, 0x13, R20 ;  /* 0x00000013ff047819 */ /* 0x000fc40000011614 */
[----:B-1----:R-:W-:Y:S02]  /*0bd0*/  LOP3.LUT R23, R12, R23, RZ, 0xfc, !PT ;  /* 0x000000170c177212 */ /* 0x002fe400078efcff */
[----:B------:R-:W-:Y:S02]  /*0be0*/  LOP3.LUT R4, R4, 0x18, RZ, 0xc0, !PT ;  /* 0x0000001804047812 */ /* 0x000fe400078ec0ff */
[----:B------:R-:W-:Y:S02]  /*0bf0*/  LOP3.LUT R25, R14, R25, RZ, 0xc0, !PT ;  /* 0x000000190e197212 */ /* 0x000fe400078ec0ff */
[----:B------:R-:W-:Y:S02]  /*0c00*/  LOP3.LUT R22, R5, R22, RZ, 0xc0, !PT ;  /* 0x0000001605167212 */ /* 0x000fe400078ec0ff */
[----:B------:R-:W-:Y:S01]  /*0c10*/  LOP3.LUT R14, R18, R23, RZ, 0xc0, !PT ;  /* 0x00000017120e7212 */ /* 0x000fe200078ec0ff */
[----:B------:R-:W1:Y:S01]  /*0c20*/  LDC.64 R4, c[0x3][R4+0x28] ;  /* 0x00c00a0004047b82 */ /* 0x000e620000000a00 */
[C---:B------:R-:W-:Y:S01]  /*0c30*/  SHF.L.U64.HI R15, R25.reuse, 0x1, R22 ;  /* 0x00000001190f7819 */ /* 0x040fe20000010216 */
[----:B------:R-:W-:Y:S01]  /*0c40*/  IMAD.SHL.U32 R22, R25, 0x2, RZ ;  /* 0x0000000219167824 */ /* 0x000fe200078e00ff */
[----:B------:R-:W-:Y:S01]  /*0c50*/  LOP3.LUT R24, R13, R27, RZ, 0xfc, !PT ;  /* 0x0000001b0d187212 */ /* 0x000fe200078efcff */
[----:B------:R-:W-:-:S03]  /*0c60*/  IMAD.SHL.U32 R25, R14, 0x2, RZ ;  /* 0x000000020e197824 */ /* 0x000fc600078e00ff */
[----:B------:R-:W-:Y:S02]  /*0c70*/  LOP3.LUT R27, R7, R24, RZ, 0xc0, !PT ;  /* 0x00000018071b7212 */ /* 0x000fe400078ec0ff */
[----:B------:R-:W-:Y:S02]  /*0c80*/  LOP3.LUT R25, R25, R22, R12, 0xe0, !PT ;  /* 0x0000001619197212 */ /* 0x000fe400078ee00c */
[----:B------:R-:W-:Y:S02]  /*0c90*/  SHF.R.U32.HI R12, RZ, 0x15, R20 ;  /* 0x00000015ff0c7819 */ /* 0x000fe40000011614 */
[----:B------:R-:W-:Y:S02]  /*0ca0*/  SHF.L.U64.HI R22, R14, 0x1, R27 ;  /* 0x000000010e167819 */ /* 0x000fe4000001021b */
[----:B------:R-:W-:Y:S02]  /*0cb0*/  LOP3.LUT R14, R12, 0x18, RZ, 0xc0, !PT ;  /* 0x000000180c0e7812 */ /* 0x000fe400078ec0ff */
[----:B------:R-:W-:Y:S01]  /*0cc0*/  LOP3.LUT R22, R22, R15, R13, 0xe0, !PT ;  /* 0x0000000f16167212 */ /* 0x000fe200078ee00d */
[C---:B------:R-:W-:Y:S01]  /*0cd0*/  IMAD.SHL.U32 R13, R23.reuse, 0x2, RZ ;  /* 0x00000002170d7824 */ /* 0x040fe200078e00ff */
[----:B------:R-:W-:-:S02]  /*0ce0*/  SHF.L.U64.HI R27, R23, 0x1, R24 ;  /* 0x00000001171b7819 */ /* 0x000fc40000010218 */
[----:B------:R-:W2:Y:S01]  /*0cf0*/  LDC.64 R14, c[0x3][R14+0x28] ;  /* 0x00c00a000e0e7b82 */ /* 0x000ea20000000a00 */
[----:B------:R-:W-:Y:S02]  /*0d00*/  LOP3.LUT R25, R25, R18, RZ, 0xc0, !PT ;  /* 0x0000001219197212 */ /* 0x000fe400078ec0ff */
[----:B0-----:R-:W-:Y:S02]  /*0d10*/  LOP3.LUT R12, R16, R13, RZ, 0xfc, !PT ;  /* 0x0000000d100c7212 */ /* 0x001fe400078efcff */
[----:B------:R-:W-:Y:S02]  /*0d20*/  LOP3.LUT R13, R17, R27, RZ, 0xfc, !PT ;  /* 0x0000001b110d7212 */ /* 0x000fe400078efcff */
[----:B------:R-:W-:Y:S02]  /*0d30*/  LOP3.LUT R22, R22, R7, RZ, 0xc0, !PT ;  /* 0x0000000716167212 */ /* 0x000fe400078ec0ff */
[----:B------:R-:W-:Y:S02]  /*0d40*/  LOP3.LUT R7, R23, R12, RZ, 0xc0, !PT ;  /* 0x0000000c17077212 */ /* 0x000fe400078ec0ff */
[----:B------:R-:W-:-:S04]  /*0d50*/  LOP3.LUT R18, R24, R13, RZ, 0xc0, !PT ;  /* 0x0000000d18127212 */ /* 0x000fc800078ec0ff */
[C---:B------:R-:W-:Y:S01]  /*0d60*/  SHF.L.U64.HI R27, R7.reuse, 0x1, R18 ;  /* 0x00000001071b7819 */ /* 0x040fe20000010212 */
[----:B------:R-:W-:Y:S01]  /*0d70*/  IMAD.SHL.U32 R7, R7, 0x2, RZ ;  /* 0x0000000207077824 */ /* 0x000fe200078e00ff */
[C---:B------:R-:W-:Y:S01]  /*0d80*/  SHF.L.U64.HI R18, R25.reuse, 0x1, R22 ;  /* 0x0000000119127819 */ /* 0x040fe20000010216 */
[----:B------:R-:W-:-:S05]  /*0d90*/  IMAD.SHL.U32 R25, R25, 0x2, RZ ;  /* 0x0000000219197824 */ /* 0x000fca00078e00ff */
[----:B------:R-:W-:Y:S02]  /*0da0*/  LOP3.LUT R16, R7, R25, R16, 0xe0, !PT ;  /* 0x0000001907107212 */ /* 0x000fe400078ee010 */
[----:B------:R-:W-:Y:S02]  /*0db0*/  SHF.R.U32.HI R7, RZ, 0x17, R20 ;  /* 0x00000017ff077819 */ /* 0x000fe40000011614 */
[----:B------:R-:W-:Y:S01]  /*0dc0*/  LOP3.LUT R25, R27, R18, R17, 0xe0, !PT ;  /* 0x000000121b197212 */ /* 0x000fe200078ee011 */
[----:B------:R-:W-:Y:S01]  /*0dd0*/  IMAD.SHL.U32 R17, R12, 0x2, RZ ;  /* 0x000000020c117824 */ /* 0x000fe200078e00ff */
[----:B------:R-:W-:Y:S02]  /*0de0*/  LOP3.LUT R23, R16, R23, RZ, 0xc0, !PT ;  /* 0x0000001710177212 */ /* 0x000fe400078ec0ff */
[----:B------:R-:W-:Y:S02]  /*0df0*/  LOP3.LUT R16, R7, 0x18, RZ, 0xc0, !PT ;  /* 0x0000001807107812 */ /* 0x000fe400078ec0ff */
[----:B------:R-:W-:-:S02]  /*0e00*/  SHF.L.U64.HI R7, R12, 0x1, R13 ;  /* 0x000000010c077819 */ /* 0x000fc4000001020d */
[----:B-1----:R-:W-:Y:S02]  /*0e10*/  LOP3.LUT R22, R4, R17, RZ, 0xfc, !PT ;  /* 0x0000001104167212 */ /* 0x002fe400078efcff */
[----:B------:R-:W-:Y:S01]  /*0e20*/  LOP3.LUT R24, R25, R24, RZ, 0xc0, !PT ;  /* 0x0000001819187212 */ /* 0x000fe200078ec0ff */
[----:B------:R-:W0:Y:S01]  /*0e30*/  LDC.64 R16, c[0x3][R16+0x28] ;  /* 0x00c00a0010107b82 */ /* 0x000e220000000a00 */
[----:B------:R-:W-:Y:S02]  /*0e40*/  LOP3.LUT R18, R5, R7, RZ, 0xfc, !PT ;  /* 0x0000000705127212 */ /* 0x000fe400078efcff */
[----:B------:R-:W-:Y:S02]  /*0e50*/  LOP3.LUT R26, R12, R22, RZ, 0xc0, !PT ;  /* 0x000000160c1a7212 */ /* 0x000fe400078ec0ff */
[C---:B------:R-:W-:Y:S01]  /*0e60*/  SHF.L.U64.HI R7, R23.reuse, 0x1, R24 ;  /* 0x0000000117077819 */ /* 0x040fe20000010218 */
[----:B------:R-:W-:Y:S01]  /*0e70*/  IMAD.SHL.U32 R24, R23, 0x2, RZ ;  /* 0x0000000217187824 */ /* 0x000fe200078e00ff */
[----:B------:R-:W-:Y:S01]  /*0e80*/  LOP3.LUT R23, R13, R18, RZ, 0xc0, !PT ;  /* 0x000000120d177212 */ /* 0x000fe200078ec0ff */
[----:B------:R-:W-:Y:S01]  /*0e90*/  IMAD.SHL.U32 R25, R26, 0x2, RZ ;  /* 0x000000021a197824 */ /* 0x000fe200078e00ff */
[----:B------:R-:W-:-:S02]  /*0ea0*/  SHF.L.U64.HI R27, R22, 0x1, R18 ;  /* 0x00000001161b7819 */ /* 0x000fc40000010212 */
[----:B------:R-:W-:Y:S01]  /*0eb0*/  SHF.L.U64.HI R26, R26, 0x1, R23 ;  /* 0x000000011a1a7819 */ /* 0x000fe20000010217 */
[----:B------:R-:W-:Y:S01]  /*0ec0*/  IMAD.SHL.U32 R23, R22, 0x2, RZ ;  /* 0x0000000216177824 */ /* 0x000fe200078e00ff */
[----:B------:R-:W-:Y:S02]  /*0ed0*/  LOP3.LUT R25, R25, R24, R4, 0xe0, !PT ;  /* 0x0000001819197212 */ /* 0x000fe400078ee004 */
[----:B------:R-:W-:Y:S02]  /*0ee0*/  LOP3.LUT R26, R26, R7, R5, 0xe0, !PT ;  /* 0x000000071a1a7212 */ /* 0x000fe400078ee005 */
[----:B--2---:R-:W-:Y:S02]  /*0ef0*/  LOP3.LUT R7, R14, R23, RZ, 0xfc, !PT ;  /* 0x000000170e077212 */ /* 0x004fe400078efcff */
[----:B------:R-:W-:Y:S02]  /*0f00*/  SHF.R.U32.HI R4, RZ, 0x19, R20 ;  /* 0x00000019ff047819 */ /* 0x000fe40000011614 */
[----:B------:R-:W-:-:S02]  /*0f10*/  LOP3.LUT R24, R25, R12, RZ, 0xc0, !PT ;  /* 0x0000000c19187212 */ /* 0x000fc400078ec0ff */
[----:B------:R-:W-:Y:S02]  /*0f20*/  LOP3.LUT R12, R22, R7, RZ, 0xc0, !PT ;  /* 0x00000007160c7212 */ /* 0x000fe400078ec0ff */
[----:B------:R-:W-:Y:S02]  /*0f30*/  LOP3.LUT R4, R4, 0x18, RZ, 0xc0, !PT ;  /* 0x0000001804047812 */ /* 0x000fe400078ec0ff */
[----:B------:R-:W-:Y:S01]  /*0f40*/  LOP3.LUT R25, R26, R13, RZ, 0xc0, !PT ;  /* 0x0000000d1a197212 */ /* 0x000fe200078ec0ff */
[----:B------:R-:W-:Y:S02]  /*0f50*/  IMAD.SHL.U32 R23, R12, 0x2, RZ ;  /* 0x000000020c177824 */ /* 0x000fe400078e00ff */
[C---:B------:R-:W-:Y:S01]  /*0f60*/  IMAD.SHL.U32 R13, R24.reuse, 0x2, RZ ;  /* 0x00000002180d7824 */ /* 0x040fe200078e00ff */
[----:B------:R-:W1:Y:S01]  /*0f70*/  LDC.64 R4, c[0x3][R4+0x28] ;  /* 0x00c00a0004047b82 */ /* 0x000e620000000a00 */
[----:B------:R-:W-:-:S03]  /*0f80*/  SHF.L.U64.HI R25, R24, 0x1, R25 ;  /* 0x0000000118197819 */ /* 0x000fc60000010219 */
[----:B------:R-:W-:Y:S02]  /*0f90*/  LOP3.LUT R23, R23, R13, R14, 0xe0, !PT ;  /* 0x0000000d17177212 */ /* 0x000fe400078ee00e */
[----:B------:R-:W-:Y:S02]  /*0fa0*/  SHF.R.U32.HI R13, RZ, 0x1e, R20 ;  /* 0x0000001eff0d7819 */ /* 0x000fe40000011614 */
[----:B------:R-:W-:Y:S02]  /*0fb0*/  LOP3.LUT R14, R15, R27, RZ, 0xfc, !PT ;  /* 0x0000001b0f0e7212 */ /* 0x000fe400078efcff */
[----:B------:R-:W-:Y:S02]  /*0fc0*/  LEA R13, R13, UR4, 0x3 ;  /* 0x000000040d0d7c11 */ /* 0x000fe4000f8e18ff */
[----:B------:R-:W-:Y:S02]  /*0fd0*/  LOP3.LUT R27, R18, R14, RZ, 0xc0, !PT ;  /* 0x0000000e121b7212 */ /* 0x000fe400078ec0ff */
[----:B------:R-:W-:-:S02]  /*0fe0*/  LOP3.LUT R23, R23, R22, RZ, 0xc0, !PT ;  /* 0x0000001617177212 */ /* 0x000fc400078ec0ff */
[----:B------:R-:W-:Y:S02]  /*0ff0*/  SHF.L.U64.HI R27, R12, 0x1, R27 ;  /* 0x000000010c1b7819 */ /* 0x000fe4000001021b */
[----:B------:R-:W2:Y:S02]  /*1000*/  LDC.64 R12, c[0x3][R13] ;  /* 0x00c000000d0c7b82 */ /* 0x000ea40000000a00 */
[----:B------:R-:W-:Y:S01]  /*1010*/  LOP3.LUT R27, R27, R25, R15, 0xe0, !PT ;  /* 0x000000191b1b7212 */ /* 0x000fe200078ee00f */
[C---:B------:R-:W-:Y:S01]  /*1020*/  IMAD.SHL.U32 R15, R7.reuse, 0x2, RZ ;  /* 0x00000002070f7824 */ /* 0x040fe200078e00ff */
[----:B------:R-:W-:Y:S02]  /*1030*/  SHF.L.U64.HI R25, R7, 0x1, R14 ;  /* 0x0000000107197819 */ /* 0x000fe4000001020e */
[----:B------:R-:W-:Y:S02]  /*1040*/  LOP3.LUT R24, R27, R18, RZ, 0xc0, !PT ;  /* 0x000000121b187212 */ /* 0x000fe400078ec0ff */
[----:B0-----:R-:W-:-:S02]  /*1050*/  LOP3.LUT R22, R16, R15, RZ, 0xfc, !PT ;  /* 0x0000000f10167212 */ /* 0x001fc400078efcff */
[----:B------:R-:W-:Y:S02]  /*1060*/  LOP3.LUT R15, R17, R25, RZ, 0xfc, !PT ;  /* 0x00000019110f7212 */ /* 0x000fe400078efcff */
[----:B------:R-:W-:Y:S02]  /*1070*/  LOP3.LUT R25, R7, R22, RZ, 0xc0, !PT ;  /* 0x0000001607197212 */ /* 0x000fe400078ec0ff */
[----:B------:R-:W-:-:S04]  /*1080*/  LOP3.LUT R18, R14, R15, RZ, 0xc0, !PT ;  /* 0x0000000f0e127212 */ /* 0x000fc800078ec0ff */
[C---:B------:R-:W-:Y:S01]  /*1090*/  SHF.L.U64.HI R27, R25.reuse, 0x1, R18 ;  /* 0x00000001191b7819 */ /* 0x040fe20000010212 */
[----:B------:R-:W-:Y:S01]  /*10a0*/  IMAD.SHL.U32 R25, R25, 0x2, RZ ;  /* 0x0000000219197824 */ /* 0x000fe200078e00ff */
[C---:B------:R-:W-:Y:S01]  /*10b0*/  SHF.L.U64.HI R18, R23.reuse, 0x1, R24 ;  /* 0x0000000117127819 */ /* 0x040fe20000010218 */
[----:B------:R-:W-:Y:S02]  /*10c0*/  IMAD.SHL.U32 R24, R23, 0x2, RZ ;  /* 0x0000000217187824 */ /* 0x000fe400078e00ff */
[----:B------:R-:W-:Y:S01]  /*10d0*/  IMAD R23, R21, 0x200, R9 ;  /* 0x0000020015177824 */ /* 0x000fe200078e0209 */
[----:B------:R-:W-:Y:S01]  /*10e0*/  LOP3.LUT R27, R27, R18, R17, 0xe0, !PT ;  /* 0x000000121b1b7212 */ /* 0x000fe200078ee011 */
[C---:B------:R-:W-:Y:S01]  /*10f0*/  IMAD.SHL.U32 R17, R22.reuse, 0x2, RZ ;  /* 0x0000000216117824 */ /* 0x040fe200078e00ff */
[----:B------:R-:W-:Y:S01]  /*1100*/  LOP3.LUT R24, R25, R24, R16, 0xe0, !PT ;  /* 0x0000001819187212 */ /* 0x000fe200078ee010 */
[----:B------:R-:W-:Y:S01]  /*1110*/  VIADD R21, R21, 0x1 ;  /* 0x0000000115157836 */ /* 0x000fe20000000000 */
[----:B------:R-:W-:Y:S01]  /*1120*/  SHF.L.U64.HI R25, R22, 0x1, R15 ;  /* 0x0000000116197819 */ /* 0x000fe2000001020f */
[----:B------:R0:W-:Y:S01]  /*1130*/  STS [R23], R20 ;  /* 0x0000001417007388 */ /* 0x0001e20000000800 */
[----:B-1----:R-:W-:-:S02]  /*1140*/  LOP3.LUT R17, R4, R17, RZ, 0xfc, !PT ;  /* 0x0000001104117212 */ /* 0x002fc400078efcff */
[----:B------:R-:W-:Y:S02]  /*1150*/  LOP3.LUT R16, R5, R25, RZ, 0xfc, !PT ;  /* 0x0000001905107212 */ /* 0x000fe400078efcff */
[----:B------:R-:W-:Y:S02]  /*1160*/  LOP3.LUT R24, R24, R7, RZ, 0xc0, !PT ;  /* 0x0000000718187212 */ /* 0x000fe400078ec0ff */
[----:B------:R-:W-:Y:S02]  /*1170*/  LOP3.LUT R18, R22, R17, RZ, 0xc0, !PT ;  /* 0x0000001116127212 */ /* 0x000fe400078ec0ff */
[----:B------:R-:W-:Y:S01]  /*1180*/  LOP3.LUT R7, R27, R14, RZ, 0xc0, !PT ;  /* 0x0000000e1b077212 */ /* 0x000fe200078ec0ff */
[----:B------:R-:W-:Y:S01]  /*1190*/  IMAD.SHL.U32 R14, R24, 0x2, RZ ;  /* 0x00000002180e7824 */ /* 0x000fe200078e00ff */
[----:B------:R-:W-:Y:S01]  /*11a0*/  LOP3.LUT R27, R15, R16, RZ, 0xc0, !PT ;  /* 0x000000100f1b7212 */ /* 0x000fe200078ec0ff */
[----:B------:R-:W-:Y:S01]  /*11b0*/  IMAD.SHL.U32 R25, R18, 0x2, RZ ;  /* 0x0000000212197824 */ /* 0x000fe200078e00ff */
[----:B------:R-:W-:Y:S01]  /*11c0*/  SHF.L.U64.HI R24, R24, 0x1, R7 ;  /* 0x0000000118187819 */ /* 0x000fe20000010207 */
[----:B------:R-:W-:Y:S01]  /*11d0*/  IMAD.SHL.U32 R7, R17, 0x2, RZ ;  /* 0x0000000211077824 */ /* 0x000fe200078e00ff */
[----:B------:R-:W-:-:S02]  /*11e0*/  SHF.L.U64.HI R27, R18, 0x1, R27 ;  /* 0x00000001121b7819 */ /* 0x000fc4000001021b */
[----:B0-----:R-:W-:Y:S02]  /*11f0*/  SHF.L.U64.HI R23, R17, 0x1, R16 ;  /* 0x0000000111177819 */ /* 0x001fe40000010210 */
[----:B------:R-:W-:Y:S02]  /*1200*/  LOP3.LUT R25, R25, R14, R4, 0xe0, !PT ;  /* 0x0000000e19197212 */ /* 0x000fe400078ee004 */
[----:B--2---:R-:W-:Y:S02]  /*1210*/  LOP3.LUT R18, R12, R7, RZ, 0xfc, !PT ;  /* 0x000000070c127212 */ /* 0x004fe400078efcff */
[----:B------:R-:W-:Y:S02]  /*1220*/  LOP3.LUT R20, R27, R24, R5, 0xe0, !PT ;  /* 0x000000181b147212 */ /* 0x000fe400078ee005 */
[----:B------:R-:W-:Y:S02]  /*1230*/  LOP3.LUT R5, R13, R23, RZ, 0xfc, !PT ;  /* 0x000000170d057212 */ /* 0x000fe400078efcff */
[----:B------:R-:W-:-:S02]  /*1240*/  LOP3.LUT R14, R25, R22, RZ, 0xc0, !PT ;  /* 0x00000016190e7212 */ /* 0x000fc400078ec0ff */
[----:B------:R-:W-:Y:S02]  /*1250*/  LOP3.LUT R4, R17, R18, RZ, 0xc0, !PT ;  /* 0x0000001211047212 */ /* 0x000fe400078ec0ff */
[----:B------:R-:W-:Y:S02]  /*1260*/  LOP3.LUT R23, R20, R15, RZ, 0xc0, !PT ;  /* 0x0000000f14177212 */ /* 0x000fe400078ec0ff */
[----:B------:R-:W-:Y:S01]  /*1270*/  ISETP.NE.AND P0, PT, R21, R2, PT ;  /* 0x000000021500720c */ /* 0x000fe20003f05270 */
[----:B------:R-:W-:Y:S01]  /*1280*/  IMAD.SHL.U32 R7, R4, 0x2, RZ ;  /* 0x0000000204077824 */ /* 0x000fe200078e00ff */
[----:B------:R-:W-:Y:S02]  /*1290*/  LOP3.LUT R15, R16, R5, RZ, 0xc0, !PT ;  /* 0x00000005100f7212 */ /* 0x000fe400078ec0ff */
[C---:B------:R-:W-:Y:S01]  /*12a0*/  SHF.L.U64.HI R20, R14.reuse, 0x1, R23 ;  /* 0x000000010e147819 */ /* 0x040fe20000010217 */
[----:B------:R-:W-:Y:S01]  /*12b0*/  IMAD.SHL.U32 R14, R14, 0x2, RZ ;  /* 0x000000020e0e7824 */ /* 0x000fe200078e00ff */
[----:B------:R-:W-:-:S04]  /*12c0*/  SHF.L.U64.HI R15, R4, 0x1, R15 ;  /* 0x00000001040f7819 */ /* 0x000fc8000001020f */
[----:B------:R-:W-:Y:S02]  /*12d0*/  LOP3.LUT R4, R7, R14, R12, 0xe0, !PT ;  /* 0x0000000e07047212 */ /* 0x000fe400078ee00c */
[----:B------:R-:W-:Y:S02]  /*12e0*/  LOP3.LUT R7, R15, R20, R13, 0xe0, !PT ;  /* 0x000000140f077212 */ /* 0x000fe400078ee00d */
[----:B------:R-:W-:Y:S02]  /*12f0*/  LOP3.LUT R4, R4, R17, RZ, 0xc0, !PT ;  /* 0x0000001104047212 */ /* 0x000fe400078ec0ff */
[----:B------:R-:W-:Y:S01]  /*1300*/  LOP3.LUT R7, R7, R16, RZ, 0xc0, !PT ;  /* 0x0000001007077212 */ /* 0x000fe200078ec0ff */
[----:B------:R-:W-:Y:S06]  /*1310*/  @P0 BRA `(.L_x_767) ;  /* 0xffffffec009c0947 */ /* 0x000fec000383ffff */
.L_x_766:
[----:B------:R-:W0:Y:S01]  /*1320*/  LDC.64 R14, c[0x3][RZ] ;  /* 0x00c00000ff0e7b82 */ /* 0x000e220000000a00 */
[----:B------:R-:W-:-:S07]  /*1330*/  IMAD R11, R2, 0x80, R8 ;  /* 0x00000080020b7824 */ /* 0x000fce00078e0208 */
[----:B------:R-:W1:Y:S01]  /*1340*/  LDC R12, c[0x3][0xc] ;  /* 0x00c00300ff0c7b82 */ /* 0x000e620000000800 */
[----:B0-----:R-:W-:-:S05]  /*1350*/  IMAD.WIDE.U32 R14, R11, 0x4, R14 ;  /* 0x000000040b0e7825 */ /* 0x001fca00078e000e */
[----:B------:R0:W5:Y:S01]  /*1360*/  LDG.E R10, desc[UR8][R14.64] ;  /* 0x000000080e0a7981 */ /* 0x000162000c1e1900 */
[----:B------:R-:W-:Y:S02]  /*1370*/  IMAD.SHL.U32 R11, R19, 0x10, RZ ;  /* 0x00000010130b7824 */ /* 0x000fe400078e00ff */
[----:B-1----:R-:W-:Y:S02]  /*1380*/  VIADD R12, R12, 0x10 ;  /* 0x000000100c0c7836 */ /* 0x002fe40000000000 */
[----:B------:R-:W-:Y:S02]  /*1390*/  IMAD.MOV.U32 R13, RZ, RZ, RZ ;  /* 0x000000ffff0d7224 */ /* 0x000fe400078e00ff */
[----:B------:R-:W-:Y:S01]  /*13a0*/  IMAD R19, R3, 0xff, R8 ;  /* 0x000000ff03137824 */ /* 0x000fe200078e0208 */
        /* <DEDUP_REMOVED lines=11> */
.L_x_770:
[----:B------:R-:W-:Y:S01]  /*1460*/  USHF.L.U32 UR5, UR4, 0x1, URZ ;  /* 0x0000000104057899 */ /* 0x000fe200080006ff */
[C---:B------:R-:W-:Y:S01]  /*1470*/  IMAD.SHL.U32 R21, R18.reuse, 0x2, RZ ;  /* 0x0000000212157824 */ /* 0x040fe200078e00ff */
[----:B------:R-:W-:Y:S02]  /*1480*/  SHF.L.U64.HI R25, R18, 0x1, R5 ;  /* 0x0000000112197819 */ /* 0x000fe40000010205 */
[----:B------:R-:W-:Y:S01]  /*1490*/  UIADD3 UR6, UPT, UPT, UR5, 0x2, URZ ;  /* 0x0000000205067890 */ /* 0x000fe2000fffe0ff */
[C---:B------:R-:W-:Y:S01]  /*14a0*/  SHF.L.U64.HI R7, R4.reuse, 0x1, R7 ;  /* 0x0000000104077819 */ /* 0x040fe20000010207 */
[----:B------:R-:W-:Y:S01]  /*14b0*/  IMAD.SHL.U32 R4, R4, 0x2, RZ ;  /* 0x0000000204047824 */ /* 0x000fe200078e00ff */
[----:B-----5:R-:W-:-:S03]  /*14c0*/  SHF.R.U32.HI R14, RZ, UR5, R10 ;  /* 0x00000005ff0e7c19 */ /* 0x020fc6000801160a */
[----:B------:R-:W-:Y:S01]  /*14d0*/  SHF.R.U32.HI R16, RZ, UR6, R10 ;  /* 0x00000006ff107c19 */ /* 0x000fe2000801160a */
[----:B------:R-:W-:Y:S01]  /*14e0*/  UIADD3 UR6, UPT, UPT, UR5, 0x4, URZ ;  /* 0x0000000405067890 */ /* 0x000fe2000fffe0ff */
[----:B------:R-:W-:Y:S01]  /*14f0*/  IMAD.SHL.U32 R14, R14, 0x8, RZ ;  /* 0x000000080e0e7824 */ /* 0x000fe200078e00ff */
[----:B------:R-:W-:Y:S02]  /*1500*/  UIADD3 UR5, UPT, UPT, UR5, 0x6, URZ ;  /* 0x0000000605057890 */ /* 0x000fe4000fffe0ff */
[----:B------:R-:W-:Y:S01]  /*1510*/  IMAD.SHL.U32 R16, R16, 0x8, RZ ;  /* 0x0000000810107824 */ /* 0x000fe200078e00ff */
[----:B------:R-:W-:Y:S01]  /*1520*/  UIADD3 UR4, UPT, UPT, UR6, -UR4, URZ ;  /* 0x8000000406047290 */ /* 0x000fe2000fffe0ff */
[----:B------:R-:W-:-:S03]  /*1530*/  LOP3.LUT R15, R14, 0x18, RZ, 0xc0, !PT ;  /* 0x000000180e0f7812 */ /* 0x000fc600078ec0ff */
[----:B------:R-:W-:Y:S02]  /*1540*/  LOP3.LUT R16, R16, 0x18, RZ, 0xc0, !PT ;  /* 0x0000001810107812 */ /* 0x000fe400078ec0ff */
[----:B------:R-:W-:Y:S01]  /*1550*/  ISETP.NE.AND P1, PT, R20, UR4, PT ;  /* 0x0000000414007c0c */ /* 0x000fe2000bf25270 */
[----:B------:R-:W0:Y:S08]  /*1560*/  LDC.64 R14, c[0x3][R15+0x28] ;  /* 0x00c00a000f0e7b82 */ /* 0x000e300000000a00 */
[----:B------:R-:W1:Y:S01]  /*1570*/  LDC.64 R16, c[0x3][R16+0x28] ;  /* 0x00c00a0010107b82 */ /* 0x000e620000000a00 */
[----:B0-----:R-:W-:-:S02]  /*1580*/  LOP3.LUT R21, R14, R21, RZ, 0xfc, !PT ;  /* 0x000000150e157212 */ /* 0x001fc400078efcff */
[----:B------:R-:W-:Y:S02]  /*1590*/  LOP3.LUT R22, R15, R25, RZ, 0xfc, !PT ;  /* 0x000000190f167212 */ /* 0x000fe400078efcff */
[----:B------:R-:W-:Y:S02]  /*15a0*/  LOP3.LUT R24, R18, R21, RZ, 0xc0, !PT ;  /* 0x0000001512187212 */ /* 0x000fe400078ec0ff */
[----:B------:R-:W-:-:S03]  /*15b0*/  LOP3.LUT R27, R5, R22, RZ, 0xc0, !PT ;  /* 0x00000016051b7212 */ /* 0x000fc600078ec0ff */
[C---:B------:R-:W-:Y:S01]  /*15c0*/  IMAD.SHL.U32 R25, R24.reuse, 0x2, RZ ;  /* 0x0000000218197824 */ /* 0x040fe200078e00ff */
[----:B------:R-:W-:-:S04]  /*15d0*/  SHF.L.U64.HI R24, R24, 0x1, R27 ;  /* 0x0000000118187819 */ /* 0x000fc8000001021b */
[----:B------:R-:W-:Y:S02]  /*15e0*/  LOP3.LUT R25, R25, R4, R14, 0xe0, !PT ;  /* 0x0000000419197212 */ /* 0x000fe400078ee00e */
[----:B------:R-:W-:Y:S02]  /*15f0*/  SHF.R.U32.HI R4, RZ, UR6, R10 ;  /* 0x00000006ff047c19 */ /* 0x000fe4000801160a */
[----:B------:R-:W-:Y:S01]  /*1600*/  LOP3.LUT R14, R24, R7, R15, 0xe0, !PT ;  /* 0x00000007180e7212 */ /* 0x000fe200078ee00f */
[----:B------:R-:W-:Y:S01]  /*1610*/  IMAD.SHL.U32 R7, R21, 0x2, RZ ;  /* 0x0000000215077824 */ /* 0x000fe200078e00ff */
[----:B------:R-:W-:Y:S01]  /*1620*/  LOP3.LUT R18, R25, R18, RZ, 0xc0, !PT ;  /* 0x0000001219127212 */ /* 0x000fe200078ec0ff */
[----:B------:R-:W-:Y:S01]  /*1630*/  IMAD.SHL.U32 R4, R4, 0x8, RZ ;  /* 0x0000000804047824 */ /* 0x000fe200078e00ff */
[----:B------:R-:W-:Y:S02]  /*1640*/  LOP3.LUT R25, R14, R5, RZ, 0xc0, !PT ;  /* 0x000000050e197212 */ /* 0x000fe400078ec0ff */
[----:B-1----:R-:W-:-:S02]  /*1650*/  LOP3.LUT R24, R16, R7, RZ, 0xfc, !PT ;  /* 0x0000000710187212 */ /* 0x002fc400078efcff */
[----:B------:R-:W-:Y:S02]  /*1660*/  LOP3.LUT R4, R4, 0x18, RZ, 0xc0, !PT ;  /* 0x0000001804047812 */ /* 0x000fe400078ec0ff */
[----:B------:R-:W-:Y:S02]  /*1670*/  SHF.R.U32.HI R15, RZ, UR5, R10 ;  /* 0x00000005ff0f7c19 */ /* 0x000fe4000801160a */
[C---:B------:R-:W-:Y:S02]  /*1680*/  LOP3.LUT R14, R21.reuse, R24, RZ, 0xc0, !PT ;  /* 0x00000018150e7212 */ /* 0x040fe400078ec0ff */
[----:B------:R-:W0:Y:S01]  /*1690*/  LDC.64 R4, c[0x3][R4+0x28] ;  /* 0x00c00a0004047b82 */ /* 0x000e220000000a00 */
[----:B------:R-:W-:Y:S01]  /*16a0*/  SHF.L.U64.HI R7, R21, 0x1, R22 ;  /* 0x0000000115077819 */ /* 0x000fe20000010216 */
[----:B------:R-:W-:Y:S01]  /*16b0*/  IMAD.SHL.U32 R15, R15, 0x8, RZ ;  /* 0x000000080f0f7824 */ /* 0x000fe200078e00ff */
[C---:B------:R-:W-:Y:S01]  /*16c0*/  SHF.L.U64.HI R25, R18.reuse, 0x1, R25 ;  /* 0x0000000112197819 */ /* 0x040fe20000010219 */
[----:B------:R-:W-:Y:S01]  /*16d0*/  IMAD.SHL.U32 R18, R18, 0x2, RZ ;  /* 0x0000000212127824 */ /* 0x000fe200078e00ff */
[----:B------:R-:W-:Y:S01]  /*16e0*/  LOP3.LUT R7, R17, R7, RZ, 0xfc, !PT ;  /* 0x0000000711077212 */ /* 0x000fe200078efcff */
[----:B------:R-:W-:Y:S01]  /*16f0*/  IMAD.SHL.U32 R27, R14, 0x2, RZ ;  /* 0x000000020e1b7824 */ /* 0x000fe200078e00ff */
[----:B------:R-:W-:-:S04]  /*1700*/  LOP3.LUT R15, R15, 0x18, RZ, 0xc0, !PT ;  /* 0x000000180f0f7812 */ /* 0x000fc800078ec0ff */
[----:B------:R-:W-:Y:S02]  /*1710*/  LOP3.LUT R16, R27, R18, R16, 0xe0, !PT ;  /* 0x000000121b107212 */ /* 0x000fe400078ee010 */
[----:B------:R-:W-:-:S04]  /*1720*/  LOP3.LUT R27, R22, R7, RZ, 0xc0, !PT ;  /* 0x00000007161b7212 */ /* 0x000fc800078ec0ff */
[----:B------:R-:W-:Y:S02]  /*1730*/  SHF.L.U64.HI R27, R14, 0x1, R27 ;  /* 0x000000010e1b7819 */ /* 0x000fe4000001021b */
[----:B------:R-:W1:Y:S02]  /*1740*/  LDC.64 R14, c[0x3][R15+0x28] ;  /* 0x00c00a000f0e7b82 */ /* 0x000e640000000a00 */
[----:B------:R-:W-:Y:S01]  /*1750*/  LOP3.LUT R27, R27, R25, R17, 0xe0, !PT ;  /* 0x000000191b1b7212 */ /* 0x000fe200078ee011 */
[----:B------:R-:W-:Y:S01]  /*1760*/  IMAD.SHL.U32 R17, R24, 0x2, RZ ;  /* 0x0000000218117824 */ /* 0x000fe200078e00ff */
[----:B------:R-:W-:Y:S02]  /*1770*/  LOP3.LUT R25, R16, R21, RZ, 0xc0, !PT ;  /* 0x0000001510197212 */ /* 0x000fe400078ec0ff */
[----:B------:R-:W-:Y:S02]  /*1780*/  SHF.L.U64.HI R21, R24, 0x1, R7 ;  /* 0x0000000118157819 */ /* 0x000fe40000010207 */
[----:B------:R-:W-:-:S02]  /*1790*/  LOP3.LUT R22, R27, R22, RZ, 0xc0, !PT ;  /* 0x000000161b167212 */ /* 0x000fc400078ec0ff */
[----:B0-----:R-:W-:Y:S02]  /*17a0*/  LOP3.LUT R17, R4, R17, RZ, 0xfc, !PT ;  /* 0x0000001104117212 */ /* 0x001fe400078efcff */
[----:B------:R-:W-:Y:S02]  /*17b0*/  LOP3.LUT R16, R5, R21, RZ, 0xfc, !PT ;  /* 0x0000001505107212 */ /* 0x000fe400078efcff */
[----:B------:R-:W-:Y:S02]  /*17c0*/  LOP3.LUT R18, R24, R17, RZ, 0xc0, !PT ;  /* 0x0000001118127212 */ /* 0x000fe400078ec0ff */
[C---:B------:R-:W-:Y:S01]  /*17d0*/  SHF.L.U64.HI R21, R25.reuse, 0x1, R22 ;  /* 0x0000000119157819 */ /* 0x040fe20000010216 */
[----:B------:R-:W-:Y:S01]  /*17e0*/  IMAD.SHL.U32 R22, R25, 0x2, RZ ;  /* 0x0000000219167824 */ /* 0x000fe200078e00ff */
[----:B------:R-:W-:Y:S01]  /*17f0*/  LOP3.LUT R25, R7, R16, RZ, 0xc0, !PT ;  /* 0x0000001007197212 */ /* 0x000fe200078ec0ff */
[----:B------:R-:W-:-:S03]  /*1800*/  IMAD.SHL.U32 R27, R18, 0x2, RZ ;  /* 0x00000002121b7824 */ /* 0x000fc600078e00ff */
[----:B------:R-:W-:Y:S01]  /*1810*/  SHF.L.U64.HI R18, R18, 0x1, R25 ;  /* 0x0000000112127819 */ /* 0x000fe20000010219 */
[----:B------:R-:W-:Y:S01]  /*1820*/  IMAD.SHL.U32 R25, R17, 0x2, RZ ;  /* 0x0000000211197824 */ /* 0x000fe200078e00ff */
[----:B------:R-:W-:Y:S02]  /*1830*/  LOP3.LUT R27, R27, R22, R4, 0xe0, !PT ;  /* 0x000000161b1b7212 */ /* 0x000fe400078ee004 */
[----:B------:R-:W-:Y:S02]  /*1840*/  LOP3.LUT R4, R18, R21, R5, 0xe0, !PT ;  /* 0x0000001512047212 */ /* 0x000fe400078ee005 */
[----:B------:R-:W-:Y:S02]  /*1850*/  SHF.L.U64.HI R5, R17, 0x1, R16 ;  /* 0x0000000111057819 */ /* 0x000fe40000010210 */
[----:B-1----:R-:W-:Y:S02]  /*1860*/  LOP3.LUT R18, R14, R25, RZ, 0xfc, !PT ;  /* 0x000000190e127212 */ /* 0x002fe400078efcff */
[----:B------:R-:W-:-:S02]  /*1870*/  LOP3.LUT R5, R15, R5, RZ, 0xfc, !PT ;  /* 0x000000050f057212 */ /* 0x000fc400078efcff */
[----:B------:R-:W-:Y:S02]  /*1880*/  LOP3.LUT R22, R27, R24, RZ, 0xc0, !PT ;  /* 0x000000181b167212 */ /* 0x000fe400078ec0ff */
[----:B------:R-:W-:Y:S02]  /*1890*/  LOP3.LUT R21, R17, R18, RZ, 0xc0, !PT ;  /* 0x0000001211157212 */ /* 0x000fe400078ec0ff */
[----:B------:R-:W-:Y:S02]  /*18a0*/  LOP3.LUT R25, R4, R7, RZ, 0xc0, !PT ;  /* 0x0000000704197212 */ /* 0x000fe400078ec0ff */
[----:B------:R-:W-:Y:S01]  /*18b0*/  LOP3.LUT R4, R16, R5, RZ, 0xc0, !PT ;  /* 0x0000000510047212 */ /* 0x000fe200078ec0ff */
[C---:B------:R-:W-:Y:S01]  /*18c0*/  IMAD.SHL.U32 R7, R21.reuse, 0x2, RZ ;  /* 0x0000000215077824 */ /* 0x040fe200078e00ff */
        /* <DEDUP_REMOVED lines=8> */
.L_x_769:
[----:B------:R-:W-:Y:S05]  /*1950*/  @!P0 BRA `(.L_x_768) ;  /* 0x0000000400048947 */ /* 0x000fea0003800000 */
[----:B------:R-:W-:Y:S02]  /*1960*/  ISETP.NE.AND P0, PT, R23, 0x1, PT ;  /* 0x000000011700780c */ /* 0x000fe40003f05270 */
[----:B------:R-:W-:-:S04]  /*1970*/  LOP3.LUT R14, R13, 0x1, RZ, 0xc0, !PT ;  /* 0x000000010d0e7812 */ /* 0x000fc800078ec0ff */
[----:B------:R-:W-:-:S07]  /*1980*/  ISETP.NE.U32.AND P1, PT, R14, 0x1, PT ;  /* 0x000000010e00780c */ /* 0x000fce0003f25070 */
[----:B------:R-:W-:Y:S06]  /*1990*/  @!P0 BRA `(.L_x_771) ;  /* 0x00000000009c8947 */ /* 0x000fec0003800000 */
[----:B------:R-:W-:Y:S01]  /*19a0*/  IMAD.SHL.U32 R21, R20, 0x2, RZ ;  /* 0x0000000214157824 */ /* 0x000fe200078e00ff */
[C---:B------:R-:W-:Y:S01]  /*19b0*/  SHF.L.U64.HI R25, R18.reuse, 0x1, R5 ;  /* 0x0000000112197819 */ /* 0x040fe20000010205 */
[----:B------:R-:W-:Y:S01]  /*19c0*/  IMAD.SHL.U32 R23, R18, 0x2, RZ ;  /* 0x0000000212177824 */ /* 0x000fe200078e00ff */
[C---:B------:R-:W-:Y:S01]  /*19d0*/  SHF.L.U64.HI R26, R4.reuse, 0x1, R7 ;  /* 0x00000001041a7819 */ /* 0x040fe20000010207 */
[----:B------:R-:W-:Y:S01]  /*19e0*/  IMAD.SHL.U32 R4, R4, 0x2, RZ ;  /* 0x0000000204047824 */ /* 0x000fe200078e00ff */
[----:B-----5:R-:W-:Y:S01]  /*19f0*/  SHF.R.U32.HI R14, RZ, R21, R10 ;  /* 0x00000015ff0e7219 */ /* 0x020fe2000001160a */
[----:B------:R-:W-:-:S04]  /*1a00*/  VIADD R21, R21, 0x2 ;  /* 0x0000000215157836 */ /* 0x000fc80000000000 */
[----:B------:R-:W-:Y:S01]  /*1a10*/  IMAD.SHL.U32 R14, R14, 0x8, RZ ;  /* 0x000000080e0e7824 */ /* 0x000fe200078e00ff */
[----:B------:R-:W-:Y:S01]  /*1a20*/  SHF.R.U32.HI R16, RZ, R21, R10 ;  /* 0x00000015ff107219 */ /* 0x000fe2000001160a */
[----:B------:R-:W-:-:S03]  /*1a30*/  IMAD.IADD R20, R21, 0x1, -R20 ;  /* 0x0000000115147824 */ /* 0x000fc600078e0a14 */
[----:B------:R-:W-:Y:S01]  /*1a40*/  LOP3.LUT R27, R14, 0x18, RZ, 0xc0, !PT ;  /* 0x000000180e1b7812 */ /* 0x000fe200078ec0ff */
[----:B------:R-:W-:-:S03]  /*1a50*/  IMAD.SHL.U32 R16, R16, 0x8, RZ ;  /* 0x0000000810107824 */ /* 0x000fc600078e00ff */
[----:B------:R-:W0:Y:S02]  /*1a60*/  LDC.64 R14, c[0x3][R27+0x28] ;  /* 0x00c00a001b0e7b82 */ /* 0x000e240000000a00 */
[----:B------:R-:W-:-:S06]  /*1a70*/  LOP3.LUT R16, R16, 0x18, RZ, 0xc0, !PT ;  /* 0x0000001810107812 */ /* 0x000fcc00078ec0ff */
[----:B------:R-:W1:Y:S01]  /*1a80*/  LDC.64 R16, c[0x3][R16+0x28] ;  /* 0x00c00a0010107b82 */ /* 0x000e620000000a00 */
        /* <DEDUP_REMOVED lines=8> */
[C---:B------:R-:W-:Y:S01]  /*1b10*/  IMAD.SHL.U32 R7, R23.reuse, 0x2, RZ ;  /* 0x0000000217077824 */ /* 0x040fe200078e00ff */
[----:B------:R-:W-:Y:S02]  /*1b20*/  SHF.L.U64.HI R15, R23, 0x1, R22 ;  /* 0x00000001170f7819 */ /* 0x000fe40000010216 */
[----:B------:R-:W-:Y:S02]  /*1b30*/  LOP3.LUT R14, R25, R18, RZ, 0xc0, !PT ;  /* 0x00000012190e7212 */ /* 0x000fe400078ec0ff */
[----:B-1----:R-:W-:Y:S02]  /*1b40*/  LOP3.LUT R18, R16, R7, RZ, 0xfc, !PT ;  /* 0x0000000710127212 */ /* 0x002fe400078efcff */
[----:B------:R-:W-:-:S02]  /*1b50*/  LOP3.LUT R25, R4, R5, RZ, 0xc0, !PT ;  /* 0x0000000504197212 */ /* 0x000fc400078ec0ff */
[----:B------:R-:W-:Y:S02]  /*1b60*/  LOP3.LUT R5, R17, R15, RZ, 0xfc, !PT ;  /* 0x0000000f11057212 */ /* 0x000fe400078efcff */
[----:B------:R-:W-:Y:S02]  /*1b70*/  LOP3.LUT R15, R23, R18, RZ, 0xc0, !PT ;  /* 0x00000012170f7212 */ /* 0x000fe400078ec0ff */
[----:B------:R-:W-:Y:S02]  /*1b80*/  LOP3.LUT R4, R22, R5, RZ, 0xc0, !PT ;  /* 0x0000000516047212 */ /* 0x000fe400078ec0ff */
[C---:B------:R-:W-:Y:S01]  /*1b90*/  SHF.L.U64.HI R24, R14.reuse, 0x1, R25 ;  /* 0x000000010e187819 */ /* 0x040fe20000010219 */
[----:B------:R-:W-:Y:S02]  /*1ba0*/  IMAD.SHL.U32 R14, R14, 0x2, RZ ;  /* 0x000000020e0e7824 */ /* 0x000fe400078e00ff */
[C---:B------:R-:W-:Y:S01]  /*1bb0*/  IMAD.SHL.U32 R7, R15.reuse, 0x2, RZ ;  /* 0x000000020f077824 */ /* 0x040fe200078e00ff */
[----:B------:R-:W-:-:S04]  /*1bc0*/  SHF.L.U64.HI R15, R15, 0x1, R4 ;  /* 0x000000010f0f7819 */ /* 0x000fc80000010204 */
[----:B------:R-:W-:Y:S02]  /*1bd0*/  LOP3.LUT R4, R7, R14, R16, 0xe0, !PT ;  /* 0x0000000e07047212 */ /* 0x000fe400078ee010 */
[----:B------:R-:W-:Y:S02]  /*1be0*/  LOP3.LUT R7, R15, R24, R17, 0xe0, !PT ;  /* 0x000000180f077212 */ /* 0x000fe400078ee011 */
[----:B------:R-:W-:Y:S02]  /*1bf0*/  LOP3.LUT R4, R4, R23, RZ, 0xc0, !PT ;  /* 0x0000001704047212 */ /* 0x000fe400078ec0ff */
[----:B------:R-:W-:-:S07]  /*1c00*/  LOP3.LUT R7, R7, R22, RZ, 0xc0, !PT ;  /* 0x0000001607077212 */ /* 0x000fce00078ec0ff */
.L_x_771:
[----:B------:R-:W-:Y:S05]  /*1c10*/  @P1 BRA `(.L_x_768) ;  /* 0x0000000000541947 */ /* 0x000fea0003800000 */
[----:B------:R-:W-:Y:S01]  /*1c20*/  IMAD.SHL.U32 R15, R20, 0x2, RZ ;  /* 0x00000002140f7824 */ /* 0x000fe200078e00ff */
[C---:B------:R-:W-:Y:S01]  /*1c30*/  SHF.L.U64.HI R17, R18.reuse, 0x1, R5 ;  /* 0x0000000112117819 */ /* 0x040fe20000010205 */
[----:B------:R-:W-:Y:S01]  /*1c40*/  IMAD.SHL.U32 R21, R18, 0x2, RZ ;  /* 0x0000000212157824 */ /* 0x000fe200078e00ff */
[C---:B------:R-:W-:Y:S01]  /*1c50*/  SHF.L.U64.HI R22, R4.reuse, 0x1, R7 ;  /* 0x0000000104167819 */ /* 0x040fe20000010207 */
[----:B------:R-:W-:Y:S01]  /*1c60*/  IMAD.SHL.U32 R4, R4, 0x2, RZ ;  /* 0x0000000204047824 */ /* 0x000fe200078e00ff */
[----:B-----5:R-:W-:-:S05]  /*1c70*/  SHF.R.U32.HI R15, RZ, R15, R10 ;  /* 0x0000000fff0f7219 */ /* 0x020fca000001160a */
        /* <DEDUP_REMOVED lines=10> */
[----:B------:R-:W-:Y:S02]  /*1d20*/  LOP3.LUT R14, R17, R22, R15, 0xe0, !PT ;  /* 0x00000016110e7212 */ /* 0x000fe400078ee00f */
[----:B------:R-:W-:Y:S01]  /*1d30*/  LOP3.LUT R4, R7, R18, RZ, 0xc0, !PT ;  /* 0x0000001207047212 */ /* 0x000fe200078ec0ff */
[----:B------:R-:W-:Y:S01]  /*1d40*/  IMAD.MOV.U32 R18, RZ, RZ, R21 ;  /* 0x000000ffff127224 */ /* 0x000fe200078e0015 */
[----:B------:R-:W-:Y:S01]  /*1d50*/  LOP3.LUT R7, R14, R5, RZ, 0xc0, !PT ;  /* 0x000000050e077212 */ /* 0x000fe200078ec0ff */
[----:B------:R-:W-:-:S07]  /*1d60*/  IMAD.MOV.U32 R5, RZ, RZ, R20 ;  /* 0x000000ffff057224 */ /* 0x000fce00078e0014 */
.L_x_768:
[----:B------:R-:W-:-:S13]  /*1d70*/  ISETP.GT.U32.AND P0, PT, R13, 0xf, PT ;  /* 0x0000000f0d00780c */ /* 0x000fda0003f04070 */
[----:B------:R-:W-:Y:S05]  /*1d80*/  @P0 BRA `(.L_x_772) ;  /* 0x0000000000d80947 */ /* 0x000fea0003800000 */
[----:B------:R-:W-:Y:S01]  /*1d90*/  IMAD.IADD R20, R19, 0x1, R2 ;  /* 0x0000000113147824 */ /* 0x000fe200078e0202 */
[----:B------:R-:W0:Y:S01]  /*1da0*/  LDCU UR5, c[0x3][0x58] ;  /* 0x00c00b00ff0577ac */ /* 0x000e220008000800 */
[----:B------:R-:W1:Y:S01]  /*1db0*/  LDCU UR10, c[0x3][0x8] ;  /* 0x00c00100ff0a77ac */ /* 0x000e620008000800 */
[----:B------:R-:W2:Y:S04]  /*1dc0*/  LDCU.64 UR6, c[0x3][0x50] ;  /* 0x00c00a00ff0677ac */ /* 0x000ea80008000a00 */
.L_x_775:
[----:B------:R-:W-:Y:S01]  /*1dd0*/  IMAD.SHL.U32 R15, R13, 0x2, RZ ;  /* 0x000000020d0f7824 */ /* 0x000fe200078e00ff */
[C---:B--2---:R-:W-:Y:S01]  /*1de0*/  SHF.L.U64.HI R17, R18.reuse, 0x1, R5 ;  /* 0x0000000112117819 */ /* 0x044fe20000010205 */
[----:B------:R-:W-:Y:S01]  /*1df0*/  IMAD.SHL.U32 R23, R18, 0x2, RZ ;  /* 0x0000000212177824 */ /* 0x000fe200078e00ff */
[----:B------:R-:W-:Y:S01]  /*1e00*/  BSSY.RECONVERGENT B0, `(.L_x_773) ;  /* 0x000002b000007945 */ /* 0x000fe20003800200 */
[C---:B------:R-:W-:Y:S01]  /*1e10*/  IMAD.SHL.U32 R24, R4.reuse, 0x2, RZ ;  /* 0x0000000204187824 */ /* 0x040fe200078e00ff */
[----:B-----5:R-:W-:Y:S02]  /*1e20*/  SHF.R.U32.HI R15, RZ, R15, R10 ;  /* 0x0000000fff0f7219 */ /* 0x020fe4000001160a */
[----:B------:R-:W-:-:S03]  /*1e30*/  SHF.L.U64.HI R4, R4, 0x1, R7 ;  /* 0x0000000104047819 */ /* 0x000fc60000010207 */
        /* <DEDUP_REMOVED lines=39> */
.L_x_774:
[----:B01----:R-:W-:Y:S05]  /*20b0*/  BSYNC.RECONVERGENT B0 ;  /* 0x0000000000007941 */ /* 0x003fea0003800200 */
.L_x_773:
[----:B------:R-:W-:-:S05]  /*20c0*/  VIADD R13, R13, 0x1 ;  /* 0x000000010d0d7836 */ /* 0x000fca0000000000 */
[----:B------:R-:W-:-:S13]  /*20d0*/  ISETP.NE.AND P0, PT, R13, 0x10, PT ;  /* 0x000000100d00780c */ /* 0x000fda0003f05270 */
[----:B------:R-:W-:Y:S05]  /*20e0*/  @P0 BRA `(.L_x_775) ;  /* 0xfffffffc00380947 */ /* 0x000fea000383ffff */
.L_x_772:
[----:B------:R-:W0:Y:S01]  /*20f0*/  S2R R14, SR_CgaCtaId ;  /* 0x00000000000e7919 */ /* 0x000e220000008800 */
        /* <DEDUP_REMOVED lines=9> */
[----:B------:R-:W1:Y:S01]  /*2190*/  LDC.64 R14, c[0x3][RZ] ;  /* 0x00c00000ff0e7b82 */ /* 0x000e620000000a00 */
[----:B0-----:R-:W-:Y:S01]  /*21a0*/  IMAD R13, R20, 0x80, R8 ;  /* 0x00000080140d7824 */ /* 0x001fe200078e0208 */
[----:B--2---:R-:W-:Y:S01]  /*21b0*/  SHF.L.U64.HI R21, R18, 0x1, R5 ;  /* 0x0000000112157819 */ /* 0x004fe20000010205 */
[----:B------:R-:W0:Y:S02]  /*21c0*/  LDCU.64 UR4, c[0x3][0x50] ;  /* 0x00c00a00ff0477ac */ /* 0x000e240008000a00 */
[----:B-1----:R-:W-:-:S06]  /*21d0*/  IMAD.WIDE.U32 R14, R13, 0x4, R14 ;  /* 0x000000040d0e7825 */ /* 0x002fcc00078e000e */
[----:B------:R-:W2:Y:S01]  /*21e0*/  LDG.E R14, desc[UR8][R14.64] ;  /* 0x000000080e0e7981 */ /* 0x000ea2000c1e1900 */
[----:B------:R-:W-:Y:S01]  /*21f0*/  IMAD.SHL.U32 R13, R18, 0x2, RZ ;  /* 0x00000002120d7824 */ /* 0x000fe200078e00ff */
[----:B------:R-:W-:Y:S01]  /*2200*/  BSSY.RECONVERGENT B0, `(.L_x_777) ;  /* 0x000002b000007945 */ /* 0x000fe20003800200 */
[C---:B------:R-:W-:Y:S01]  /*2210*/  IMAD.SHL.U32 R23, R4.reuse, 0x2, RZ ;  /* 0x0000000204177824 */ /* 0x040fe200078e00ff */
[----:B------:R-:W-:Y:S01]  /*2220*/  SHF.L.U64.HI R4, R4, 0x1, R7 ;  /* 0x0000000104047819 */ /* 0x000fe20000010207 */
[----:B--2---:R-:W-:-:S05]  /*2230*/  IMAD.SHL.U32 R10, R14, 0x8, RZ ;  /* 0x000000080e0a7824 */ /* 0x004fca00078e00ff */
[----:B------:R-:W-:-:S06]  /*2240*/  LOP3.LUT R17, R10, 0x18, RZ, 0xc0, !PT ;  /* 0x000000180a117812 */ /* 0x000fcc00078ec0ff */
[----:B------:R-:W1:Y:S02]  /*2250*/  LDC.64 R16, c[0x3][R17+0x28] ;  /* 0x00c00a0011107b82 */ /* 0x000e640000000a00 */
[----:B-1----:R-:W-:Y:S02]  /*2260*/  LOP3.LUT R13, R16, R13, RZ, 0xfc, !PT ;  /* 0x0000000d100d7212 */ /* 0x002fe400078efcff */
        /* <DEDUP_REMOVED lines=36> */
.L_x_778:
[----:B------:R-:W-:Y:S05]  /*24b0*/  BSYNC.RECONVERGENT B0 ;  /* 0x0000000000007941 */ /* 0x000fea0003800200 */
.L_x_777:
[----:B------:R-:W-:Y:S01]  /*24c0*/  IMAD.SHL.U32 R4, R14, 0x2, RZ ;  /* 0x000000020e047824 */ /* 0x000fe200078e00ff */
[C---:B0-----:R-:W-:Y:S01]  /*24d0*/  SHF.L.U64.HI R17, R13.reuse, 0x1, R10 ;  /* 0x000000010d117819 */ /* 0x041fe2000001020a */
[----:B------:R-:W-:Y:S01]  /*24e0*/  IMAD.SHL.U32 R7, R13, 0x2, RZ ;  /* 0x000000020d077824 */ /* 0x000fe200078e00ff */
[----:B------:R-:W-:Y:S01]  /*24f0*/  BSSY.RECONVERGENT B0, `(.L_x_779) ;  /* 0x000002b000007945 */ /* 0x000fe20003800200 */
[----:B------:R-:W-:Y:S01]  /*2500*/  IMAD.SHL.U32 R23, R18, 0x2, RZ ;  /* 0x0000000212177824 */ /* 0x000fe200078e00ff */
[----:B------:R-:W-:Y:S02]  /*2510*/  LOP3.LUT R24, R4, 0x18, RZ, 0xc0, !PT ;  /* 0x0000001804187812 */ /* 0x000fe400078ec0ff */
        /* <DEDUP_REMOVED lines=40> */
.L_x_780:
[----:B------:R-:W-:Y:S05]  /*27a0*/  BSYNC.RECONVERGENT B0 ;  /* 0x0000000000007941 */ /* 0x000fea0003800200 */
.L_x_779:
        /* <DEDUP_REMOVED lines=45> */
.L_x_782:
[----:B------:R-:W-:Y:S05]  /*2a80*/  BSYNC.RECONVERGENT B0 ;  /* 0x0000000000007941 */ /* 0x000fea0003800200 */
.L_x_781:
[----:B------:R-:W-:Y:S01]  /*2a90*/  SHF.R.U32.HI R4, RZ, 0x3, R14 ;  /* 0x00000003ff047819 */ /* 0x000fe2000001160e */
[C---:B0-----:R-:W-:Y:S01]  /*2aa0*/  IMAD.SHL.U32 R7, R13.reuse, 0x2, RZ ;  /* 0x000000020d077824 */ /* 0x041fe200078e00ff */
[----:B------:R-:W-:Y:S01]  /*2ab0*/  SHF.L.U64.HI R17, R13, 0x1, R10 ;  /* 0x000000010d117819 */ /* 0x000fe2000001020a */
[C---:B------:R-:W-:Y:S01]  /*2ac0*/  IMAD.SHL.U32 R23, R15.reuse, 0x2, RZ ;  /* 0x000000020f177824 */ /* 0x040fe200078e00ff */
[----:B------:R-:W-:Y:S01]  /*2ad0*/  LOP3.LUT R24, R4, 0x18, RZ, 0xc0, !PT ;  /* 0x0000001804187812 */ /* 0x000fe200078ec0ff */
[----:B------:R-:W-:Y:S01]  /*2ae0*/  BSSY.RECONVERGENT B0, `(.L_x_783) ;  /* 0x0000028000007945 */ /* 0x000fe20003800200 */
        /* <DEDUP_REMOVED lines=39> */
.L_x_784:
[----:B------:R-:W-:Y:S05]  /*2d60*/  BSYNC.RECONVERGENT B0 ;  /* 0x0000000000007941 */ /* 0x000fea0003800200 */
.L_x_783:
        /* <DEDUP_REMOVED lines=45> */
.L_x_786:
[----:B------:R-:W-:Y:S05]  /*3040*/  BSYNC.RECONVERGENT B0 ;  /* 0x0000000000007941 */ /* 0x000fea0003800200 */
.L_x_785:
        /* <DEDUP_REMOVED lines=45> */
.L_x_788:
[----:B------:R-:W-:Y:S05]  /*3320*/  BSYNC.RECONVERGENT B0 ;  /* 0x0000000000007941 */ /* 0x000fea0003800200 */
.L_x_787:
        /* <DEDUP_REMOVED lines=45> */
.L_x_790:
[----:B------:R-:W-:Y:S05]  /*3600*/  BSYNC.RECONVERGENT B0 ;  /* 0x0000000000007941 */ /* 0x000fea0003800200 */
.L_x_789:
        /* <DEDUP_REMOVED lines=45> */
.L_x_792:
[----:B------:R-:W-:Y:S05]  /*38e0*/  BSYNC.RECONVERGENT B0 ;  /* 0x0000000000007941 */ /* 0x000fea0003800200 */
.L_x_791:
        /* <DEDUP_REMOVED lines=45> */
.L_x_794:
[----:B------:R-:W-:Y:S05]  /*3bc0*/  BSYNC.RECONVERGENT B0 ;  /* 0x0000000000007941 */ /* 0x000fea0003800200 */
.L_x_793:
        /* <DEDUP_REMOVED lines=45> */
.L_x_796:
[----:B------:R-:W-:Y:S05]  /*3ea0*/  BSYNC.RECONVERGENT B0 ;  /* 0x0000000000007941 */ /* 0x000fea0003800200 */
.L_x_795:
        /* <DEDUP_REMOVED lines=45> */
.L_x_798:
[----:B------:R-:W-:Y:S05]  /*4180*/  BSYNC.RECONVERGENT B0 ;  /* 0x0000000000007941 */ /* 0x000fea0003800200 */
.L_x_797:
        /* <DEDUP_REMOVED lines=45> */
.L_x_800:
[----:B------:R-:W-:Y:S05]  /*4460*/  BSYNC.RECONVERGENT B0 ;  /* 0x0000000000007941 */ /* 0x000fea0003800200 */
.L_x_799:
        /* <DEDUP_REMOVED lines=45> */
.L_x_802:
[----:B------:R-:W-:Y:S05]  /*4740*/  BSYNC.RECONVERGENT B0 ;  /* 0x0000000000007941 */ /* 0x000fea0003800200 */
.L_x_801:
        /* <DEDUP_REMOVED lines=45> */
.L_x_804:
[----:B------:R-:W-:Y:S05]  /*4a20*/  BSYNC.RECONVERGENT B0 ;  /* 0x0000000000007941 */ /* 0x000fea0003800200 */
.L_x_803:
        /* <DEDUP_REMOVED lines=45> */
.L_x_806:
[----:B------:R-:W-:Y:S05]  /*4d00*/  BSYNC.RECONVERGENT B0 ;  /* 0x0000000000007941 */ /* 0x000fea0003800200 */
.L_x_805:
[----:B------:R-:W-:Y:S01]  /*4d10*/  SHF.R.U32.HI R14, RZ, 0x1e, R14 ;  /* 0x0000001eff0e7819 */ /* 0x000fe2000001160e */
[----:B------:R-:W-:Y:S01]  /*4d20*/  UMOV UR6, 0x28 ;  /* 0x0000002800067882 */ /* 0x000fe20000000000 */
[C---:B------:R-:W-:Y:S01]  /*4d30*/  IMAD.SHL.U32 R5, R13.reuse, 0x2, RZ ;  /* 0x000000020d057824 */ /* 0x040fe200078e00ff */
[----:B0-----:R-:W-:Y:S01]  /*4d40*/  SHF.L.U64.HI R7, R13, 0x1, R10 ;  /* 0x000000010d077819 */ /* 0x001fe2000001020a */
[C---:B------:R-:W-:Y:S01]  /*4d50*/  IMAD.SHL.U32 R16, R21.reuse, 0x2, RZ ;  /* 0x0000000215107824 */ /* 0x040fe200078e00ff */
        /* <DEDUP_REMOVED lines=41> */
.L_x_808:
[----:B------:R-:W-:Y:S05]  /*4ff0*/  BSYNC.RECONVERGENT B0 ;  /* 0x0000000000007941 */ /* 0x000fea0003800200 */
.L_x_807:
[----:B------:R-:W-:-:S05]  /*5000*/  VIADD R2, R2, 0x2 ;  /* 0x0000000202027836 */ /* 0x000fca0000000000 */
[----:B------:R-:W-:-:S13]  /*5010*/  ISETP.NE.AND P0, PT, R2, 0x100, PT ;  /* 0x000001000200780c */ /* 0x000fda0003f05270 */
[----:B------:R-:W-:Y:S05]  /*5020*/  @!P0 BRA `(.L_x_776) ;  /* 0x0000002800f48947 */ /* 0x000fea0003800000 */
[----:B------:R-:W1:Y:S01]  /*5030*/  LDC.64 R14, c[0x3][0x60] ;  /* 0x00c01800ff0e7b82 */ /* 0x000e620000000a00 */
[----:B------:R-:W2:Y:S01]  /*5040*/  LDCU UR5, c[0x3][0x58] ;  /* 0x00c00b00ff0577ac */ /* 0x000ea20008000800 */
[----:B------:R-:W3:Y:S06]  /*5050*/  LDCU UR10, c[0x3][0x8] ;  /* 0x00c00100ff0a77ac */ /* 0x000eec0008000800 */
[----:B------:R-:W4:Y:S01]  /*5060*/  LDC.64 R20, c[0x3][RZ] ;  /* 0x00c00000ff147b82 */ /* 0x000f220000000a00 */
[----:B------:R-:W0:Y:S02]  /*5070*/  LDCU.64 UR6, c[0x3][0x50] ;  /* 0x00c00a00ff0677ac */ /* 0x000e240008000a00 */
.L_x_841:
[----:B0-----:R-:W-:-:S04]  /*5080*/  IMAD R23, R2, 0x80, R8 ;  /* 0x0000008002177824 */ /* 0x001fc800078e0208 */
[----:B----4-:R-:W-:-:S06]  /*5090*/  IMAD.WIDE.U32 R22, R23, 0x4, R20 ;  /* 0x0000000417167825 */ /* 0x010fcc00078e0014 */
[----:B------:R-:W4:Y:S01]  /*50a0*/  LDG.E R22, desc[UR8][R22.64] ;  /* 0x0000000816167981 */ /* 0x000f22000c1e1900 */
        /* <DEDUP_REMOVED lines=27> */
[----:B---3--:R-:W-:-:S13]  /*5260*/  ISETP.GT.U32.AND P0, PT, R7, UR10, PT ;  /* 0x0000000a07007c0c */ /* 0x008fda000bf04070 */
[----:B------:R-:W-:Y:S05]  /*5270*/  @P0 BRA `(.L_x_810) ;  /* 0x0000000000340947 */ /* 0x000fea0003800000 */
[----:B------:R-:W0:Y:S01]  /*5280*/  S2R R17, SR_LANEID ;  /* 0x0000000000117919 */ /* 0x000e220000000000 */
[----:B------:R-:W-:Y:S02]  /*5290*/  VOTEU.ANY UR4, UPT, PT ;  /* 0x0000000000047886 */ /* 0x000fe400038e0100 */
        /* <DEDUP_REMOVED lines=11> */
.L_x_810:
[----:B--23--:R-:W-:Y:S05]  /*5350*/  BSYNC.RECONVERGENT B0 ;  /* 0x0000000000007941 */ /* 0x00cfea0003800200 */
.L_x_809:
[----:B------:R-:W-:Y:S01]  /*5360*/  IMAD.SHL.U32 R4, R22, 0x2, RZ ;  /* 0x0000000216047824 */ /* 0x000fe200078e00ff */
[C---:B0-----:R-:W-:Y:S01]  /*5370*/  SHF.L.U64.HI R17, R13.reuse, 0x1, R10 ;  /* 0x000000010d117819 */ /* 0x041fe2000001020a */
[----:B------:R-:W-:Y:S01]  /*5380*/  IMAD.SHL.U32 R7, R13, 0x2, RZ ;  /* 0x000000020d077824 */ /* 0x000fe200078e00ff */
[C---:B------:R-:W-:Y:S01]  /*5390*/  SHF.L.U64.HI R25, R23.reuse, 0x1, R24 ;  /* 0x0000000117197819 */ /* 0x040fe20000010218 */
[----:B------:R-:W-:Y:S01]  /*53a0*/  IMAD.SHL.U32 R24, R23, 0x2, RZ ;  /* 0x0000000217187824 */ /* 0x000fe200078e00ff */
[----:B------:R-:W-:Y:S01]  /*53b0*/  LOP3.LUT R26, R4, 0x18, RZ, 0xc0, !PT ;  /* 0x00000018041a7812 */ /* 0x000fe200078ec0ff */
[----:B------:R-:W-:Y:S03]  /*53c0*/  BSSY.RECONVERGENT B0, `(.L_x_811) ;  /* 0x0000025000007945 */ /* 0x000fe60003800200 */
        /* <DEDUP_REMOVED lines=25> */
[----:B------:R-:W2:Y:S01]  /*5560*/  POPC R25, UR4 ;  /* 0x0000000400197d09 */ /* 0x000ea20008000000 */
[----:B0-----:R-:W-:-:S13]  /*5570*/  ISETP.EQ.U32.AND P0, PT, R26, R13, PT ;  /* 0x0000000d1a00720c */ /* 0x001fda0003f02070 */
[----:B--2---:R-:W2:Y:S01]  /*5580*/  @P0 ATOMG.E.ADD.STRONG.GPU PT, R25, desc[UR8][R4.64], R25 ;  /* 0x80000019041909a8 */ /* 0x004ea200081ef108 */
[----:B------:R-:W-:Y:S01]  /*5590*/  VIADD R13, R10, 0x1 ;  /* 0x000000010a0d7836 */ /* 0x000fe20000000000 */
[----:B------:R-:W0:Y:S02]  /*55a0*/  S2R R27, SR_LTMASK ;  /* 0x00000000001b7919 */ /* 0x000e240000003900 */
[----:B0-----:R-:W-:-:S04]  /*55b0*/  LOP3.LUT R27, R27, UR4, RZ, 0xc0, !PT ;  /* 0x000000041b1b7c12 */ /* 0x001fc8000f8ec0ff */
[----:B------:R-:W0:Y:S01]  /*55c0*/  POPC R16, R27 ;  /* 0x0000001b00107309 */ /* 0x000e220000000000 */
[----:B--2---:R-:W0:Y:S02]  /*55d0*/  SHFL.IDX PT, R17, R25, R26, 0x1f ;  /* 0x00001f1a19117589 */ /* 0x004e2400000e0000 */
[----:B0-----:R-:W-:-:S04]  /*55e0*/  IMAD.IADD R17, R17, 0x1, R16 ;  /* 0x0000000111117824 */ /* 0x001fc800078e0210 */
[----:B-1----:R-:W-:-:S05]  /*55f0*/  IMAD.WIDE.U32 R16, R17, 0x4, R14 ;  /* 0x0000000411107825 */ /* 0x002fca00078e000e */
[----:B------:R0:W-:Y:S02]  /*5600*/  STG.E desc[UR8][R16.64], R13 ;  /* 0x0000000d10007986 */ /* 0x0001e4000c101908 */
.L_x_812:
[----:B------:R-:W-:Y:S05]  /*5610*/  BSYNC.RECONVERGENT B0 ;  /* 0x0000000000007941 */ /* 0x000fea0003800200 */
.L_x_811:
[----:B------:R-:W-:Y:S01]  /*5620*/  SHF.R.U32.HI R4, RZ, 0x1, R22 ;  /* 0x00000001ff047819 */ /* 0x000fe20000011616 */
[C---:B0-----:R-:W-:Y:S01]  /*5630*/  IMAD.SHL.U32 R13, R18.reuse, 0x2, RZ ;  /* 0x00000002120d7824 */ /* 0x041fe200078e00ff */
[----:B------:R-:W-:Y:S01]  /*5640*/  SHF.L.U64.HI R17, R18, 0x1, R7 ;  /* 0x0000000112117819 */ /* 0x000fe20000010207 */
[----:B------:R-:W-:Y:S01]  /*5650*/  BSSY.RECONVERGENT B0, `(.L_x_813) ;  /* 0x0000027000007945 */ /* 0x000fe20003800200 */
[----:B------:R-:W-:Y:S02]  /*5660*/  LOP3.LUT R4, R4, 0x18, RZ, 0xc0, !PT ;  /* 0x0000001804047812 */ /* 0x000fe400078ec0ff */
[C---:B------:R-:W-:Y:S01]  /*5670*/  SHF.L.U64.HI R25, R23.reuse, 0x1, R24 ;  /* 0x0000000117197819 */ /* 0x040fe20000010218 */
[----:B------:R-:W-:-:S03]  /*5680*/  IMAD.SHL.U32 R24, R23, 0x2, RZ ;  /* 0x0000000217187824 */ /* 0x000fc600078e00ff */
        /* <DEDUP_REMOVED lines=35> */
.L_x_814:
[----:B------:R-:W-:Y:S05]  /*58c0*/  BSYNC.RECONVERGENT B0 ;  /* 0x0000000000007941 */ /* 0x000fea0003800200 */
.L_x_813:
[----:B------:R-:W-:Y:S01]  /*58d0*/  SHF.R.U32.HI R4, RZ, 0x3, R22 ;  /* 0x00000003ff047819 */ /* 0x000fe20000011616 */
[C---:B0-----:R-:W-:Y:S01]  /*58e0*/  IMAD.SHL.U32 R7, R13.reuse, 0x2, RZ ;  /* 0x000000020d077824 */ /* 0x041fe200078e00ff */
[----:B------:R-:W-:Y:S01]  /*58f0*/  SHF.L.U64.HI R17, R13, 0x1, R10 ;  /* 0x000000010d117819 */ /* 0x000fe2000001020a */
[----:B------:R-:W-:Y:S01]  /*5900*/  BSSY.RECONVERGENT B0, `(.L_x_815) ;  /* 0x0000027000007945 */ /* 0x000fe20003800200 */
[----:B------:R-:W-:Y:S02]  /*5910*/  LOP3.LUT R26, R4, 0x18, RZ, 0xc0, !PT ;  /* 0x00000018041a7812 */ /* 0x000fe400078ec0ff */
        /* <DEDUP_REMOVED lines=37> */
.L_x_816:
[----:B------:R-:W-:Y:S05]  /*5b70*/  BSYNC.RECONVERGENT B0 ;  /* 0x0000000000007941 */ /* 0x000fea0003800200 */
.L_x_815:
        /* <DEDUP_REMOVED lines=42> */
.L_x_818:
[----:B------:R-:W-:Y:S05]  /*5e20*/  BSYNC.RECONVERGENT B0 ;  /* 0x0000000000007941 */ /* 0x000fea0003800200 */
.L_x_817:
        /* <DEDUP_REMOVED lines=42> */
.L_x_820:
[----:B------:R-:W-:Y:S05]  /*60d0*/  BSYNC.RECONVERGENT B0 ;  /* 0x0000000000007941 */ /* 0x000fea0003800200 */
.L_x_819:
        /* <DEDUP_REMOVED lines=42> */
.L_x_822:
[----:B------:R-:W-:Y:S05]  /*6380*/  BSYNC.RECONVERGENT B0 ;  /* 0x0000000000007941 */ /* 0x000fea0003800200 */
.L_x_821:
        /* <DEDUP_REMOVED lines=42> */
.L_x_824:
[----:B------:R-:W-:Y:S05]  /*6630*/  BSYNC.RECONVERGENT B0 ;  /* 0x0000000000007941 */ /* 0x000fea0003800200 */
.L_x_823:
        /* <DEDUP_REMOVED lines=42> */
.L_x_826:
[----:B------:R-:W-:Y:S05]  /*68e0*/  BSYNC.RECONVERGENT B0 ;  /* 0x0000000000007941 */ /* 0x000fea0003800200 */
.L_x_825:
        /* <DEDUP_REMOVED lines=42> */
.L_x_828:
[----:B------:R-:W-:Y:S05]  /*6b90*/  BSYNC.RECONVERGENT B0 ;  /* 0x0000000000007941 */ /* 0x000fea0003800200 */
.L_x_827:
        /* <DEDUP_REMOVED lines=42> */
.L_x_830:
[----:B------:R-:W-:Y:S05]  /*6e40*/  BSYNC.RECONVERGENT B0 ;  /* 0x0000000000007941 */ /* 0x000fea0003800200 */
.L_x_829:
        /* <DEDUP_REMOVED lines=42> */
.L_x_832:
[----:B------:R-:W-:Y:S05]  /*70f0*/  BSYNC.RECONVERGENT B0 ;  /* 0x0000000000007941 */ /* 0x000fea0003800200 */
.L_x_831:
        /* <DEDUP_REMOVED lines=42> */
.L_x_834:
[----:B------:R-:W-:Y:S05]  /*73a0*/  BSYNC.RECONVERGENT B0 ;  /* 0x0000000000007941 */ /* 0x000fea0003800200 */
.L_x_833:
        /* <DEDUP_REMOVED lines=42> */
.L_x_836:
[----:B------:R-:W-:Y:S05]  /*7650*/  BSYNC.RECONVERGENT B0 ;  /* 0x0000000000007941 */ /* 0x000fea0003800200 */
.L_x_835:
        /* <DEDUP_REMOVED lines=42> */
.L_x_838:
[----:B------:R-:W-:Y:S05]  /*7900*/  BSYNC.RECONVERGENT B0 ;  /* 0x0000000000007941 */ /* 0x000fea0003800200 */
.L_x_837:
[----:B------:R-:W-:Y:S01]  /*7910*/  SHF.R.U32.HI R22, RZ, 0x1e, R22 ;  /* 0x0000001eff167819 */ /* 0x000fe20000011616 */
[----:B------:R-:W-:Y:S01]  /*7920*/  UMOV UR4, 0x28 ;  /* 0x0000002800047882 */ /* 0x000fe20000000000 */
[C---:B------:R-:W-:Y:S01]  /*7930*/  IMAD.SHL.U32 R5, R7.reuse, 0x2, RZ ;  /* 0x0000000207057824 */ /* 0x040fe200078e00ff */
[----:B0-----:R-:W-:Y:S01]  /*7940*/  SHF.L.U64.HI R13, R7, 0x1, R10 ;  /* 0x00000001070d7819 */ /* 0x001fe2000001020a */
[----:B------:R-:W-:Y:S01]  /*7950*/  BSSY.RECONVERGENT B0, `(.L_x_839) ;  /* 0x0000027000007945 */ /* 0x000fe20003800200 */
[----:B------:R-:W-:Y:S01]  /*7960*/  LEA R16, R22, UR4, 0x3 ;  /* 0x0000000416107c11 */ /* 0x000fe2000f8e18ff */
[C---:B------:R-:W-:Y:S01]  /*7970*/  IMAD.SHL.U32 R22, R23.reuse, 0x2, RZ ;  /* 0x0000000217167824 */ /* 0x040fe200078e00ff */
        /* <DEDUP_REMOVED lines=36> */
.L_x_840:
[----:B------:R-:W-:Y:S05]  /*7bc0*/  BSYNC.RECONVERGENT B0 ;  /* 0x0000000000007941 */ /* 0x000fea0003800200 */
.L_x_839:
[----:B------:R-:W-:-:S05]  /*7bd0*/  VIADD R2, R2, 0x1 ;  /* 0x0000000102027836 */ /* 0x000fca0000000000 */
[----:B------:R-:W-:-:S13]  /*7be0*/  ISETP.NE.AND P0, PT, R2, 0x100, PT ;  /* 0x000001000200780c */ /* 0x000fda0003f05270 */
[----:B------:R-:W-:Y:S05]  /*7bf0*/  @P0 BRA `(.L_x_841) ;  /* 0xffffffd400200947 */ /* 0x000fea000383ffff */
.L_x_776:
[----:B------:R-:W3:Y:S01]  /*7c00*/  LDCU UR5, c[0x3][0x10] ;  /* 0x00c00200ff0577ac */ /* 0x000ee20008000800 */
[----:B0-----:R-:W-:Y:S01]  /*7c10*/  IMAD.MOV.U32 R13, RZ, RZ, RZ ;  /* 0x000000ffff0d7224 */ /* 0x001fe200078e00ff */
[----:B---3--:R-:W-:-:S09]  /*7c20*/  UISETP.NE.AND UP0, UPT, UR5, 0x1, UPT ;  /* 0x000000010500788c */ /* 0x008fd2000bf05270 */
[----:B------:R-:W-:Y:S05]  /*7c30*/  BRA.U !UP0, `(.L_x_842) ;  /* 0x0000000d083c7547 */ /* 0x000fea000b800000 */
[----:B------:R-:W0:Y:S01]  /*7c40*/  LDCU UR4, c[0x0][0x360] ;  /* 0x00006c00ff0477ac */ /* 0x000e220008000800 */
[----:B------:R-:W-:Y:S02]  /*7c50*/  IMAD R19, R0, 0x80, R3 ;  /* 0x0000008000137824 */ /* 0x000fe400078e0203 */
[----:B------:R-:W-:Y:S01]  /*7c60*/  IMAD.MOV.U32 R2, RZ, RZ, RZ ;  /* 0x000000ffff027224 */ /* 0x000fe200078e00ff */
[----:B------:R-:W-:Y:S02]  /*7c70*/  UIADD3 UR5, UPT, UPT, UR5, -0x1, URZ ;  /* 0xffffffff05057890 */ /* 0x000fe4000fffe0ff */
[----:B------:R-:W-:-:S04]  /*7c80*/  LEA R19, R19, 0x1000, 0xc ;  /* 0x0000100013137811 */ /* 0x000fc800078e60ff */
[----:B------:R-:W-:Y:S01]  /*7c90*/  IMAD.U32 R13, RZ, RZ, UR5 ;  /* 0x00000005ff0d7e24 */ /* 0x000fe2000f8e00ff */
[----:B0-----:R-:W-:-:S06]  /*7ca0*/  UIADD3 UR4, UPT, UPT, UR4, -0x1, URZ ;  /* 0xffffffff04047890 */ /* 0x001fcc000fffe0ff */
[----:B------:R-:W-:-:S13]  /*7cb0*/  ISETP.NE.AND P1, PT, R3, UR4, PT ;  /* 0x0000000403007c0c */ /* 0x000fda000bf25270 */
.L_x_855:
[----:B------:R-:W-:Y:S04]  /*7cc0*/  BSSY.RECONVERGENT B0, `(.L_x_843) ;  /* 0x000000a000007945 */ /* 0x000fe80003800200 */
[----:B0-----:R-:W-:Y:S05]  /*7cd0*/  @P1 BRA `(.L_x_844) ;  /* 0x0000000000181947 */ /* 0x001fea0003800000 */
[----:B-1----:R-:W0:Y:S01]  /*7ce0*/  LDC.64 R14, c[0x3][RZ] ;  /* 0x00c00000ff0e7b82 */ /* 0x002e220000000a00 */
[----:B------:R-:W-:-:S04]  /*7cf0*/  IMAD R8, R2, 0x80, R6 ;  /* 0x0000008002087824 */ /* 0x000fc800078e0206 */
[----:B--2---:R-:W-:-:S04]  /*7d00*/  VIADD R17, R8, 0x8000 ;  /* 0x0000800008117836 */ /* 0x004fc80000000000 */
[----:B0-----:R-:W-:-:S05]  /*7d10*/  IMAD.WIDE.U32 R14, R17, 0x4, R14 ;  /* 0x00000004110e7825 */ /* 0x001fca00078e000e */
[----:B------:R0:W5:Y:S01]  /*7d20*/  LDG.E R8, desc[UR8][R14.64] ;  /* 0x000000080e087981 */ /* 0x000162000c1e1900 */
[----:B------:R-:W-:Y:S05]  /*7d30*/  BRA `(.L_x_845) ;  /* 0x0000000000087947 */ /* 0x000fea0003800000 */
.L_x_844:
[----:B------:R-:W-:-:S06]  /*7d40*/  IMAD R8, R2, 0x200, R9 ;  /* 0x0000020002087824 */ /* 0x000fcc00078e0209 */
[----:B------:R-:W3:Y:S02]  /*7d50*/  LDS R8, [R8+0x4] ;  /* 0x0000040008087984 */ /* 0x000ee40000000800 */
.L_x_845:
[----:B------:R-:W-:Y:S05]  /*7d60*/  BSYNC.RECONVERGENT B0 ;  /* 0x0000000000007941 */ /* 0x000fea0003800200 */
.L_x_843:
[----:B01----:R-:W0:Y:S01]  /*7d70*/  LDC.64 R14, c[0x3][0x60] ;  /* 0x00c01800ff0e7b82 */ /* 0x003e220000000a00 */
[----:B------:R-:W-:Y:S01]  /*7d80*/  IMAD R10, R2, 0x10, R19 ;  /* 0x00000010020a7824 */ /* 0x000fe200078e0213 */
[----:B------:R-:W1:Y:S01]  /*7d90*/  LDCU UR7, c[0x3][0x58] ;  /* 0x00c00b00ff0777ac */ /* 0x000e620008000800 */
[----:B------:R-:W4:Y:S01]  /*7da0*/  LDCU UR12, c[0x3][0x8] ;  /* 0x00c00100ff0c77ac */ /* 0x000f220008000800 */
[----:B------:R-:W0:Y:S01]  /*7db0*/  LDCU.64 UR10, c[0x3][0x50] ;  /* 0x00c00a00ff0a77ac */ /* 0x000e220008000a00 */
[----:B------:R-:W-:Y:S01]  /*7dc0*/  UMOV UR4, 0x1000 ;  /* 0x0000100000047882 */ /* 0x000fe20000000000 */
[----:B------:R-:W-:-:S05]  /*7dd0*/  UMOV UR5, 0x4 ;  /* 0x0000000400057882 */ /* 0x000fca0000000000 */
.L_x_854:
[----:B------:R-:W-:Y:S01]  /*7de0*/  UIADD3 UR6, UPT, UPT, UR5, -0x4, URZ ;  /* 0xfffffffc05067890 */ /* 0x000fe2000fffe0ff */
[C---:B0-2---:R-:W-:Y:S01]  /*7df0*/  IMAD.SHL.U32 R21, R18.reuse, 0x2, RZ ;  /* 0x0000000212157824 */ /* 0x045fe200078e00ff */
[----:B------:R-:W-:Y:S01]  /*7e00*/  SHF.L.U64.HI R23, R18, 0x1, R5 ;  /* 0x0000000112177819 */ /* 0x000fe20000010205 */
[C---:B------:R-:W-:Y:S01]  /*7e10*/  IMAD.SHL.U32 R24, R4.reuse, 0x2, RZ ;  /* 0x0000000204187824 */ /* 0x040fe200078e00ff */
[----:B------:R-:W-:Y:S01]  /*7e20*/  SHF.L.U64.HI R4, R4, 0x1, R7 ;  /* 0x0000000104047819 */ /* 0x000fe20000010207 */
[----:B------:R-:W-:Y:S01]  /*7e30*/  BSSY.RECONVERGENT B0, `(.L_x_846) ;  /* 0x0000024000007945 */ /* 0x000fe20003800200 */
[----:B---3-5:R-:W-:-:S05]  /*7e40*/  SHF.R.U32.HI R16, RZ, UR6, R8 ;  /* 0x00000006ff107c19 */ /* 0x028fca0008011608 */
[----:B------:R-:W-:-:S05]  /*7e50*/  IMAD.SHL.U32 R16, R16, 0x8, RZ ;  /* 0x0000000810107824 */ /* 0x000fca00078e00ff */
        /* <DEDUP_REMOVED lines=15> */
[----:B------:R-:W0:Y:S02]  /*7f50*/  LDC.64 R4, c[0x4][RZ] ;  /* 0x01000000ff047b82 */ /* 0x000e240000000a00 */
[----:B0-----:R-:W1:Y:S01]  /*7f60*/  LDG.E.STRONG.SYS R7, desc[UR8][R4.64] ;  /* 0x0000000804077981 */ /* 0x001e62000c1f5900 */
[----:B----4-:R-:W-:-:S04]  /*7f70*/  ISETP.GT.U32.AND P0, PT, R10, UR12, PT ;  /* 0x0000000c0a007c0c */ /* 0x010fc8000bf04070 */
[----:B-1----:R-:W-:-:S13]  /*7f80*/  ISETP.GE.U32.OR P0, PT, R7, UR7, P0 ;  /* 0x0000000707007c0c */ /* 0x002fda0008706470 */
[----:B------:R-:W-:Y:S05]  /*7f90*/  @P0 BRA `(.L_x_847) ;  /* 0x0000000000340947 */ /* 0x000fea0003800000 */
[----:B------:R-:W0:Y:S01]  /*7fa0*/  S2R R17, SR_LANEID ;  /* 0x0000000000117919 */ /* 0x000e220000000000 */
[----:B------:R-:W-:Y:S02]  /*7fb0*/  VOTEU.ANY UR6, UPT, PT ;  /* 0x0000000000067886 */ /* 0x000fe400038e0100 */
[----:B------:R-:W0:Y:S08]  /*7fc0*/  FLO.U32 R18, UR6 ;  /* 0x0000000600127d00 */ /* 0x000e3000080e0000 */
[----:B------:R-:W1:Y:S01]  /*7fd0*/  POPC R7, UR6 ;  /* 0x0000000600077d09 */ /* 0x000e620008000000 */
[----:B0-----:R-:W-:-:S13]  /*7fe0*/  ISETP.EQ.U32.AND P0, PT, R18, R17, PT ;  /* 0x000000111200720c */ /* 0x001fda0003f02070 */
[----:B-1----:R-:W2:Y:S01]  /*7ff0*/  @P0 ATOMG.E.ADD.STRONG.GPU PT, R7, desc[UR8][R4.64], R7 ;  /* 0x80000007040709a8 */ /* 0x002ea200081ef108 */
[----:B------:R-:W0:Y:S02]  /*8000*/  S2R R24, SR_LTMASK ;  /* 0x0000000000187919 */ /* 0x000e240000003900 */
[----:B0-----:R-:W-:-:S06]  /*8010*/  LOP3.LUT R24, R24, UR6, RZ, 0xc0, !PT ;  /* 0x0000000618187c12 */ /* 0x001fcc000f8ec0ff */
[----:B------:R-:W0:Y:S01]  /*8020*/  POPC R24, R24 ;  /* 0x0000001800187309 */ /* 0x000e220000000000 */
[----:B--2---:R-:W0:Y:S02]  /*8030*/  SHFL.IDX PT, R17, R7, R18, 0x1f ;  /* 0x00001f1207117589 */ /* 0x004e2400000e0000 */
[----:B0-----:R-:W-:-:S04]  /*8040*/  IMAD.IADD R17, R17, 0x1, R24 ;  /* 0x0000000111117824 */ /* 0x001fc800078e0218 */
[----:B------:R-:W-:-:S05]  /*8050*/  IMAD.WIDE.U32 R16, R17, 0x4, R14 ;  /* 0x0000000411107825 */ /* 0x000fca00078e000e */
[----:B------:R0:W-:Y:S02]  /*8060*/  STG.E desc[UR8][R16.64], R10 ;  /* 0x0000000a10007986 */ /* 0x0001e4000c101908 */
.L_x_847:
[----:B-1--4-:R-:W-:Y:S05]  /*8070*/  BSYNC.RECONVERGENT B0 ;  /* 0x0000000000007941 */ /* 0x012fea0003800200 */
.L_x_846:
[----:B------:R-:W-:Y:S01]  /*8080*/  UIADD3 UR6, UPT, UPT, UR5, -0x2, URZ ;  /* 0xfffffffe05067890 */ /* 0x000fe2000fffe0ff */
[C---:B------:R-:W-:Y:S01]  /*8090*/  IMAD.SHL.U32 R7, R21.reuse, 0x2, RZ ;  /* 0x0000000215077824 */ /* 0x040fe200078e00ff */
[----:B0-----:R-:W-:Y:S01]  /*80a0*/  SHF.L.U64.HI R17, R21, 0x1, R20 ;  /* 0x0000000115117819 */ /* 0x001fe20000010214 */
[C---:B------:R-:W-:Y:S01]  /*80b0*/  IMAD.SHL.U32 R24, R22.reuse, 0x2, RZ ;  /* 0x0000000216187824 */ /* 0x040fe200078e00ff */
        /* <DEDUP_REMOVED lines=41> */
.L_x_849:
[----:B------:R-:W-:Y:S05]  /*8350*/  BSYNC.RECONVERGENT B0 ;  /* 0x0000000000007941 */ /* 0x000fea0003800200 */
.L_x_848:
[----:B------:R-:W-:Y:S01]  /*8360*/  SHF.R.U32.HI R4, RZ, UR5, R8 ;  /* 0x00000005ff047c19 */ /* 0x000fe20008011608 */
        /* <DEDUP_REMOVED lines=41> */
.L_x_851:
[----:B------:R-:W-:Y:S05]  /*8600*/  BSYNC.RECONVERGENT B0 ;  /* 0x0000000000007941 */ /* 0x000fea0003800200 */
.L_x_850:
[----:B------:R-:W-:Y:S01]  /*8610*/  UIADD3 UR6, UPT, UPT, UR5, 0x2, URZ ;  /* 0x0000000205067890 */ /* 0x000fe2000fffe0ff */
[C---:B------:R-:W-:Y:S01]  /*8620*/  IMAD.SHL.U32 R5, R21.reuse, 0x2, RZ ;  /* 0x0000000215057824 */ /* 0x040fe200078e00ff */
[----:B0-----:R-:W-:Y:S01]  /*8630*/  SHF.L.U64.HI R23, R21, 0x1, R20 ;  /* 0x0000000115177819 */ /* 0x001fe20000010214 */
        /* <DEDUP_REMOVED lines=40> */
.L_x_853:
[----:B------:R-:W-:Y:S05]  /*88c0*/  BSYNC.RECONVERGENT B0 ;  /* 0x0000000000007941 */ /* 0x000fea0003800200 */
.L_x_852:
[----:B------:R-:W-:Y:S01]  /*88d0*/  VIADD R10, R10, 0x4 ;  /* 0x000000040a0a7836 */ /* 0x000fe20000000000 */
[----:B------:R-:W-:Y:S01]  /*88e0*/  UIADD3 UR5, UPT, UPT, UR5, 0x8, URZ ;  /* 0x0000000805057890 */ /* 0x000fe2000fffe0ff */
[----:B------:R-:W-:Y:S11]  /*88f0*/  BRA.U UP0, `(.L_x_854) ;  /* 0xfffffff500387547 */ /* 0x000ff6000b83ffff */
[----:B------:R-:W-:-:S05]  /*8900*/  VIADD R2, R2, 0x1 ;  /* 0x0000000102027836 */ /* 0x000fca0000000000 */
[----:B------:R-:W-:-:S13]  /*8910*/  ISETP.NE.AND P0, PT, R2, R13, PT ;  /* 0x0000000d0200720c */ /* 0x000fda0003f05270 */
[----:B------:R-:W-:Y:S05]  /*8920*/  @P0 BRA `(.L_x_855) ;  /* 0xfffffff000e40947 */ /* 0x000fea000383ffff */
.L_x_842:
[----:B------:R-:W3:Y:S01]  /*8930*/  LDCU UR4, c[0x0][0x360] ;  /* 0x00006c00ff0477ac */ /* 0x000ee20008000800 */
[----:B------:R-:W-:Y:S01]  /*8940*/  BSSY.RECONVERGENT B0, `(.L_x_856) ;  /* 0x0000010000007945 */ /* 0x000fe20003800200 */
[----:B---3--:R-:W-:-:S06]  /*8950*/  UIADD3 UR4, UPT, UPT, UR4, -0x1, URZ ;  /* 0xffffffff04047890 */ /* 0x008fcc000fffe0ff */
[----:B------:R-:W-:-:S13]  /*8960*/  ISETP.NE.AND P0, PT, R3, UR4, PT ;  /* 0x0000000403007c0c */ /* 0x000fda000bf05270 */
[----:B------:R-:W-:Y:S05]  /*8970*/  @P0 BRA `(.L_x_857) ;  /* 0x0000000000180947 */ /* 0x000fea0003800000 */
[----:B------:R-:W3:Y:S01]  /*8980*/  LDC.64 R8, c[0x3][RZ] ;  /* 0x00c00000ff087b82 */ /* 0x000ee20000000a00 */
[----:B------:R-:W-:-:S04]  /*8990*/  IMAD R6, R13, 0x80, R6 ;  /* 0x000000800d067824 */ /* 0x000fc800078e0206 */
[----:B-1----:R-:W-:-:S04]  /*89a0*/  VIADD R15, R6, 0x8000 ;  /* 0x00008000060f7836 */ /* 0x002fc80000000000 */
[----:B---3--:R-:W-:-:S05]  /*89b0*/  IMAD.WIDE.U32 R8, R15, 0x4, R8 ;  /* 0x000000040f087825 */ /* 0x008fca00078e0008 */
[----:B------:R4:W5:Y:S01]  /*89c0*/  LDG.E R2, desc[UR8][R8.64] ;  /* 0x0000000808027981 */ /* 0x000962000c1e1900 */
[----:B------:R-:W-:Y:S05]  /*89d0*/  BRA `(.L_x_858) ;  /* 0x0000000000187947 */ /* 0x000fea0003800000 */
.L_x_857:
[----:B------:R-:W3:Y:S01]  /*89e0*/  S2R R9, SR_CgaCtaId ;  /* 0x0000000000097919 */ /* 0x000ee20000008800 */
[----:B------:R-:W-:-:S04]  /*89f0*/  MOV R2, 0x400 ;  /* 0x0000040000027802 */ /* 0x000fc80000000f00 */
[----:B---3--:R-:W-:-:S05]  /*8a00*/  LEA R2, R9, R2, 0x18 ;  /* 0x0000000209027211 */ /* 0x008fca00078ec0ff */
[----:B------:R-:W-:-:S04]  /*8a10*/  IMAD R2, R13, 0x200, R2 ;  /* 0x000002000d027824 */ /* 0x000fc800078e0202 */
[----:B------:R-:W-:-:S06]  /*8a20*/  IMAD R2, R3, 0x4, R2 ;  /* 0x0000000403027824 */ /* 0x000fcc00078e0202 */
[----:B------:R-:W3:Y:S02]  /*8a30*/  LDS R2, [R2+0x4] ;  /* 0x0000040002027984 */ /* 0x000ee40000000800 */
.L_x_858:
[----:B------:R-:W-:Y:S05]  /*8a40*/  BSYNC.RECONVERGENT B0 ;  /* 0x0000000000007941 */ /* 0x000fea0003800200 */
.L_x_856:
[----:B------:R-:W-:-:S13]  /*8a50*/  ISETP.NE.AND P0, PT, R12, R11, PT ;  /* 0x0000000b0c00720c */ /* 0x000fda0003f05270 */
[----:B------:R-:W-:Y:S05]  /*8a60*/  @!P0 EXIT ;  /* 0x000000000000894d */ /* 0x000fea0003800000 */
[----:B------:R-:W-:Y:S02]  /*8a70*/  IMAD.IADD R11, R12, 0x1, -R11 ;  /* 0x000000010c0b7824 */ /* 0x000fe400078e0a0b */
[----:B-1----:R-:W-:-:S03]  /*8a80*/  IMAD.MOV.U32 R15, RZ, RZ, RZ ;  /* 0x000000ffff0f7224 */ /* 0x002fc600078e00ff */
[C---:B------:R-:W-:Y:S02]  /*8a90*/  ISETP.GE.U32.AND P0, PT, R11.reuse, 0x4, PT ;  /* 0x000000040b00780c */ /* 0x040fe40003f06070 */
[----:B------:R-:W-:-:S04]  /*8aa0*/  VIMNMX.U32 R11, PT, PT, R11, 0x1, !PT ;  /* 0x000000010b0b7848 */ /* 0x000fc80007fe0000 */
[----:B------:R-:W-:-:S07]  /*8ab0*/  LOP3.LUT R6, R11, 0x3, RZ, 0xc0, !PT ;  /* 0x000000030b067812 */ /* 0x000fce00078ec0ff */
[----:B------:R-:W-:Y:S05]  /*8ac0*/  @!P0 BRA `(.L_x_859) ;  /* 0x0000000800f08947 */ /* 0x000fea0003800000 */
[----:B----4-:R-:W1:Y:S01]  /*8ad0*/  LDC.64 R8, c[0x3][0x60] ;  /* 0x00c01800ff087b82 */ /* 0x010e620000000a00 */
[----:B------:R-:W-:Y:S01]  /*8ae0*/  IMAD R12, R0, 0x80, R3 ;  /* 0x00000080000c7824 */ /* 0x000fe200078e0203 */
[----:B------:R-:W-:Y:S01]  /*8af0*/  LOP3.LUT R15, R11, 0xfffffffc, RZ, 0xc0, !PT ;  /* 0xfffffffc0b0f7812 */ /* 0x000fe200078ec0ff */
[----:B------:R-:W4:Y:S02]  /*8b00*/  LDCU UR10, c[0x3][0x58] ;  /* 0x00c00b00ff0a77ac */ /* 0x000f240008000800 */
[----:B------:R-:W-:Y:S02]  /*8b10*/  IMAD R12, R12, 0x100, R13 ;  /* 0x000001000c0c7824 */ /* 0x000fe400078e020d */
[----:B------:R-:W-:Y:S01]  /*8b20*/  IMAD.MOV R14, RZ, RZ, -R15 ;  /* 0x000000ffff0e7224 */ /* 0x000fe200078e0a0f */
[----:B------:R-:W0:Y:S02]  /*8b30*/  LDCU UR11, c[0x3][0x8] ;  /* 0x00c00100ff0b77ac */ /* 0x000e240008000800 */
[----:B------:R-:W-:Y:S01]  /*8b40*/  LEA R12, R12, 0x1000, 0x4 ;  /* 0x000010000c0c7811 */ /* 0x000fe200078e20ff */
[----:B------:R-:W0:Y:S01]  /*8b50*/  LDCU.64 UR6, c[0x3][0x50] ;  /* 0x00c00a00ff0677ac */ /* 0x000e220008000a00 */
[----:B------:R-:W-:-:S05]  /*8b60*/  UMOV UR4, 0x4 ;  /* 0x0000000400047882 */ /* 0x000fca0000000000 */
.L_x_868:
[----:B------:R-:W-:Y:S01]  /*8b70*/  UIADD3 UR5, UPT, UPT, UR4, -0x4, URZ ;  /* 0xfffffffc04057890 */ /* 0x000fe2000fffe0ff */
[C---:B0-2---:R-:W-:Y:S01]  /*8b80*/  IMAD.SHL.U32 R17, R18.reuse, 0x2, RZ ;  /* 0x0000000212117824 */ /* 0x045fe200078e00ff */
[----:B------:R-:W-:Y:S01]  /*8b90*/  SHF.L.U64.HI R19, R18, 0x1, R5 ;  /* 0x0000000112137819 */ /* 0x000fe20000010205 */
[C---:B0-----:R-:W-:Y:S01]  /*8ba0*/  IMAD.SHL.U32 R23, R4.reuse, 0x2, RZ ;  /* 0x0000000204177824 */ /* 0x041fe200078e00ff */
[----:B------:R-:W-:Y:S01]  /*8bb0*/  SHF.L.U64.HI R4, R4, 0x1, R7 ;  /* 0x0000000104047819 */ /* 0x000fe20000010207 */
[----:B------:R-:W-:Y:S01]  /*8bc0*/  BSSY.RECONVERGENT B0, `(.L_x_860) ;  /* 0x0000024000007945 */ /* 0x000fe20003800200 */
[----:B---3-5:R-:W-:-:S05]  /*8bd0*/  SHF.R.U32.HI R10, RZ, UR5, R2 ;  /* 0x00000005ff0a7c19 */ /* 0x028fca0008011602 */
[----:B------:R-:W-:-:S05]  /*8be0*/  IMAD.SHL.U32 R10, R10, 0x8, RZ ;  /* 0x000000080a0a7824 */ /* 0x000fca00078e00ff */
[----:B------:R-:W-:-:S04]  /*8bf0*/  LOP3.LUT R22, R10, 0x18, RZ, 0xc0, !PT ;  /* 0x000000180a167812 */ /* 0x000fc800078ec0ff */
        /* <DEDUP_REMOVED lines=15> */
[----:B0-----:R-:W4:Y:S01]  /*8cf0*/  LDG.E.STRONG.SYS R7, desc[UR8][R4.64] ;  /* 0x0000000804077981 */ /* 0x001f22000c1f5900 */
[----:B------:R-:W-:-:S04]  /*8d00*/  ISETP.GT.U32.AND P0, PT, R12, UR11, PT ;  /* 0x0000000b0c007c0c */ /* 0x000fc8000bf04070 */
[----:B----4-:R-:W-:-:S13]  /*8d10*/  ISETP.GE.U32.OR P0, PT, R7, UR10, P0 ;  /* 0x0000000a07007c0c */ /* 0x010fda0008706470 */
        /* <DEDUP_REMOVED lines=14> */
.L_x_861:
[----:B----4-:R-:W-:Y:S05]  /*8e00*/  BSYNC.RECONVERGENT B0 ;  /* 0x0000000000007941 */ /* 0x010fea0003800200 */
.L_x_860:
[----:B------:R-:W-:Y:S01]  /*8e10*/  UIADD3 UR5, UPT, UPT, UR4, -0x2, URZ ;  /* 0xfffffffe04057890 */ /* 0x000fe2000fffe0ff */
[C---:B------:R-:W-:Y:S01]  /*8e20*/  IMAD.SHL.U32 R7, R17.reuse, 0x2, RZ ;  /* 0x0000000211077824 */ /* 0x040fe200078e00ff */
[----:B------:R-:W-:Y:S01]  /*8e30*/  SHF.L.U64.HI R19, R17, 0x1, R16 ;  /* 0x0000000111137819 */ /* 0x000fe20000010210 */
[C---:B------:R-:W-:Y:S01]  /*8e40*/  IMAD.SHL.U32 R22, R18.reuse, 0x2, RZ ;  /* 0x0000000212167824 */ /* 0x040fe200078e00ff */
[----:B------:R-:W-:Y:S01]  /*8e50*/  SHF.L.U64.HI R18, R18, 0x1, R11 ;  /* 0x0000000112127819 */ /* 0x000fe2000001020b */
[----:B------:R-:W-:Y:S01]  /*8e60*/  VIADD R14, R14, 0x4 ;  /* 0x000000040e0e7836 */ /* 0x000fe20000000000 */
[----:B------:R-:W-:Y:S01]  /*8e70*/  SHF.R.U32.HI R4, RZ, UR5, R2 ;  /* 0x00000005ff047c19 */ /* 0x000fe20008011602 */
[----:B------:R-:W-:Y:S03]  /*8e80*/  BSSY.RECONVERGENT B0, `(.L_x_862) ;  /* 0x0000026000007945 */ /* 0x000fe60003800200 */
[----:B------:R-:W-:Y:S01]  /*8e90*/  ISETP.NE.AND P1, PT, R14, RZ, PT ;  /* 0x000000ff0e00720c */ /* 0x000fe20003f25270 */
[----:B------:R-:W-:-:S05]  /*8ea0*/  IMAD.SHL.U32 R4, R4, 0x8, RZ ;  /* 0x0000000804047824 */ /* 0x000fca00078e00ff */
[----:B------:R-:W-:-:S04]  /*8eb0*/  LOP3.LUT R23, R4, 0x18, RZ, 0xc0, !PT ;  /* 0x0000001804177812 */ /* 0x000fc800078ec0ff */
[----:B------:R-:W2:Y:S02]  /*8ec0*/  LDC.64 R4, c[0x3][R23+0x28] ;  /* 0x00c00a0017047b82 */ /* 0x000ea40000000a00 */
[----:B--2---:R-:W-:Y:S02]  /*8ed0*/  LOP3.LUT R10, R4, R7, RZ, 0xfc, !PT ;  /* 0x00000007040a7212 */ /* 0x004fe400078efcff */
[----:B------:R-:W-:Y:S02]  /*8ee0*/  LOP3.LUT R7, R5, R19, RZ, 0xfc, !PT ;  /* 0x0000001305077212 */ /* 0x000fe400078efcff */
[----:B0-----:R-:W-:Y:S02]  /*8ef0*/  LOP3.LUT R20, R17, R10, RZ, 0xc0, !PT ;  /* 0x0000000a11147212 */ /* 0x001fe400078ec0ff */
        /* <DEDUP_REMOVED lines=30> */
.L_x_863:
[----:B------:R-:W-:Y:S05]  /*90e0*/  BSYNC.RECONVERGENT B0 ;  /* 0x0000000000007941 */ /* 0x000fea0003800200 */
.L_x_862:
        /* <DEDUP_REMOVED lines=42> */
.L_x_865:
[----:B------:R-:W-:Y:S05]  /*9390*/  BSYNC.RECONVERGENT B0 ;  /* 0x0000000000007941 */ /* 0x000fea0003800200 */
.L_x_864:
[----:B------:R-:W-:Y:S01]  /*93a0*/  UIADD3 UR5, UPT, UPT, UR4, 0x2, URZ ;  /* 0x0000000204057890 */ /* 0x000fe2000fffe0ff */
[C---:B------:R-:W-:Y:S01]  /*93b0*/  IMAD.SHL.U32 R5, R17.reuse, 0x2, RZ ;  /* 0x0000000211057824 */ /* 0x040fe200078e00ff */
[----:B------:R-:W-:Y:S01]  /*93c0*/  SHF.L.U64.HI R7, R17, 0x1, R16 ;  /* 0x0000000111077819 */ /* 0x000fe20000010210 */
[C---:B------:R-:W-:Y:S01]  /*93d0*/  IMAD.SHL.U32 R22, R19.reuse, 0x2, RZ ;  /* 0x0000000213167824 */ /* 0x040fe200078e00ff */
[----:B------:R-:W-:Y:S01]  /*93e0*/  SHF.L.U64.HI R20, R19, 0x1, R20 ;  /* 0x0000000113147819 */ /* 0x000fe20000010214 */
[----:B------:R-:W-:Y:S01]  /*93f0*/  BSSY.RECONVERGENT B0, `(.L_x_866) ;  /* 0x0000026000007945 */ /* 0x000fe20003800200 */
[----:B------:R-:W-:-:S05]  /*9400*/  SHF.R.U32.HI R4, RZ, UR5, R2 ;  /* 0x00000005ff047c19 */ /* 0x000fca0008011602 */
[----:B------:R-:W-:-:S05]  /*9410*/  IMAD.SHL.U32 R4, R4, 0x8, RZ ;  /* 0x0000000804047824 */ /* 0x000fca00078e00ff */
[----:B0-----:R-:W-:-:S06]  /*9420*/  LOP3.LUT R10, R4, 0x18, RZ, 0xc0, !PT ;  /* 0x00000018040a7812 */ /* 0x001fcc00078ec0ff */
        /* <DEDUP_REMOVED lines=34> */
.L_x_867:
[----:B------:R-:W-:Y:S05]  /*9650*/  BSYNC.RECONVERGENT B0 ;  /* 0x0000000000007941 */ /* 0x000fea0003800200 */
.L_x_866:
[----:B------:R-:W-:Y:S01]  /*9660*/  UIADD3 UR4, UPT, UPT, UR4, 0x8, URZ ;  /* 0x0000000804047890 */ /* 0x000fe2000fffe0ff */
[----:B------:R-:W-:Y:S01]  /*9670*/  VIADD R12, R12, 0x4 ;  /* 0x000000040c0c7836 */ /* 0x000fe20000000000 */
[----:B------:R-:W-:Y:S10]  /*9680*/  @P1 BRA `(.L_x_868) ;  /* 0xfffffff400381947 */ /* 0x000ff4000383ffff */
.L_x_859:
[----:B------:R-:W-:-:S13]  /*9690*/  ISETP.NE.AND P0, PT, R6, RZ, PT ;  /* 0x000000ff0600720c */ /* 0x000fda0003f05270 */
[----:B------:R-:W-:Y:S05]  /*96a0*/  @!P0 EXIT ;  /* 0x000000000000894d */ /* 0x000fea0003800000 */
[----:B-1--4-:R-:W1:Y:S01]  /*96b0*/  LDC.64 R8, c[0x3][0x60] ;  /* 0x00c01800ff087b82 */ /* 0x012e620000000a00 */
[----:B------:R-:W-:Y:S01]  /*96c0*/  IMAD R0, R0, 0x80000, R15 ;  /* 0x0008000000007824 */ /* 0x000fe200078e020f */
[----:B------:R-:W4:Y:S01]  /*96d0*/  LDCU UR5, c[0x3][0x58] ;  /* 0x00c00b00ff0577ac */ /* 0x000f220008000800 */
[----:B------:R-:W-:Y:S02]  /*96e0*/  IMAD.SHL.U32 R15, R15, 0x2, RZ ;  /* 0x000000020f0f7824 */ /* 0x000fe400078e00ff */
[----:B------:R-:W-:Y:S01]  /*96f0*/  IMAD R0, R3, 0x1000, R0 ;  /* 0x0000100003007824 */ /* 0x000fe200078e0200 */
[----:B------:R-:W0:Y:S01]  /*9700*/  LDCU UR10, c[0x3][0x8] ;  /* 0x00c00100ff0a77ac */ /* 0x000e220008000800 */
[----:B------:R-:W-:Y:S02]  /*9710*/  IMAD.MOV R6, RZ, RZ, -R6 ;  /* 0x000000ffff067224 */ /* 0x000fe400078e0a06 */
[----:B------:R-:W-:Y:S01]  /*9720*/  IMAD R13, R13, 0x10, R0 ;  /* 0x000000100d0d7824 */ /* 0x000fe200078e0200 */
[----:B------:R-:W0:Y:S06]  /*9730*/  LDCU.64 UR6, c[0x3][0x50] ;  /* 0x00c00a00ff0677ac */ /* 0x000e2c0008000a00 */
.L_x_871:
[----:B---3-5:R-:W-:Y:S01]  /*9740*/  SHF.R.U32.HI R0, RZ, R15, R2 ;  /* 0x0000000fff007219 */ /* 0x028fe20000011602 */
[C---:B0-----:R-:W-:Y:S01]  /*9750*/  IMAD.SHL.U32 R19, R18.reuse, 0x2, RZ ;  /* 0x0000000212137824 */ /* 0x041fe200078e00ff */
[----:B------:R-:W-:Y:S01]  /*9760*/  SHF.L.U64.HI R3, R18, 0x1, R5 ;  /* 0x0000000112037819 */ /* 0x000fe20000010205 */
[C---:B------:R-:W-:Y:S01]  /*9770*/  IMAD.SHL.U32 R14, R4.reuse, 0x2, RZ ;  /* 0x00000002040e7824 */ /* 0x040fe200078e00ff */
[----:B------:R-:W-:Y:S01]  /*9780*/  SHF.L.U64.HI R4, R4, 0x1, R7 ;  /* 0x0000000104047819 */ /* 0x000fe20000010207 */
[----:B------:R-:W-:Y:S01]  /*9790*/  IMAD.SHL.U32 R0, R0, 0x8, RZ ;  /* 0x0000000800007824 */ /* 0x000fe200078e00ff */
[----:B------:R-:W-:Y:S01]  /*97a0*/  BSSY.RECONVERGENT B0, `(.L_x_869) ;  /* 0x0000028000007945 */ /* 0x000fe20003800200 */
[----:B------:R-:W-:-:S03]  /*97b0*/  VIADD R6, R6, 0x1 ;  /* 0x0000000106067836 */ /* 0x000fc60000000000 */
[----:B------:R-:W-:Y:S02]  /*97c0*/  LOP3.LUT R11, R0, 0x18, RZ, 0xc0, !PT ;  /* 0x00000018000b7812 */ /* 0x000fe400078ec0ff */
[----:B------:R-:W-:-:S04]  /*97d0*/  ISETP.NE.AND P1, PT, R6, RZ, PT ;  /* 0x000000ff0600720c */ /* 0x000fc80003f25270 */
[----:B------:R-:W3:Y:S02]  /*97e0*/  LDC.64 R10, c[0x3][R11+0x28] ;  /* 0x00c00a000b0a7b82 */ /* 0x000ee40000000a00 */
[----:B---3--:R-:W-:Y:S02]  /*97f0*/  LOP3.LUT R19, R10, R19, RZ, 0xfc, !PT ;  /* 0x000000130a137212 */ /* 0x008fe400078efcff */
[----:B------:R-:W-:Y:S02]  /*9800*/  LOP3.LUT R12, R11, R3, RZ, 0xfc, !PT ;  /* 0x000000030b0c7212 */ /* 0x000fe400078efcff */
[----:B------:R-:W-:Y:S02]  /*9810*/  LOP3.LUT R0, R18, R19, RZ, 0xc0, !PT ;  /* 0x0000001312007212 */ /* 0x000fe400078ec0ff */
[----:B0-2---:R-:W-:-:S03]  /*9820*/  LOP3.LUT R17, R5, R12, RZ, 0xc0, !PT ;  /* 0x0000000c05117212 */ /* 0x005fc600078ec0ff */
        /* <DEDUP_REMOVED lines=8> */
[----:B------:R-:W-:-:S04]  /*98b0*/  LOP3.LUT P0, RZ, R4, UR6, RZ, 0xc0, !PT ;  /* 0x0000000604ff7c12 */ /* 0x000fc8000f80c0ff */
[----:B------:R-:W-:-:S13]  /*98c0*/  LOP3.LUT P0, RZ, R7, UR7, RZ, 0xc0, P0 ;  /* 0x0000000707ff7c12 */ /* 0x000fda000800c0ff */
[----:B------:R-:W-:Y:S05]  /*98d0*/  @P0 BRA `(.L_x_870) ;  /* 0x0000000000500947 */ /* 0x000fea0003800000 */
[----:B------:R-:W0:Y:S02]  /*98e0*/  LDC.64 R10, c[0x4][RZ] ;  /* 0x01000000ff0a7b82 */ /* 0x000e240000000a00 */
[----:B0-----:R-:W4:Y:S02]  /*98f0*/  LDG.E.STRONG.SYS R0, desc[UR8][R10.64] ;  /* 0x000000080a007981 */ /* 0x001f24000c1f5900 */
[----:B----4-:R-:W-:-:S13]  /*9900*/  ISETP.GE.U32.AND P0, PT, R0, UR5, PT ;  /* 0x0000000500007c0c */ /* 0x010fda000bf06070 */
        /* <DEDUP_REMOVED lines=17> */
.L_x_870:
[----:B----4-:R-:W-:Y:S05]  /*9a20*/  BSYNC.RECONVERGENT B0 ;  /* 0x0000000000007941 */ /* 0x010fea0003800200 */
.L_x_869:
[----:B------:R-:W-:Y:S02]  /*9a30*/  VIADD R13, R13, 0x1 ;  /* 0x000000010d0d7836 */ /* 0x000fe40000000000 */
[----:B------:R-:W-:Y:S01]  /*9a40*/  VIADD R15, R15, 0x2 ;  /* 0x000000020f0f7836 */ /* 0x000fe20000000000 */
[----:B------:R-:W-:Y:S06]  /*9a50*/  @P1 BRA `(.L_x_871) ;  /* 0xfffffffc00381947 */ /* 0x000fec000383ffff */
[----:B------:R-:W-:Y:S05]  /*9a60*/  EXIT ;  /* 0x000000000000794d */ /* 0x000fea0003800000 */
.L_x_872:
        /* <DEDUP_REMOVED lines=9> */
.L_x_2054:


//--------------------- .text._Z15agrepKernel64K0v --------------------------
	.section	.text._Z15agrepKernel64K0v,"ax",@progbits
	.align	128
        .global         _Z15agrepKernel64K0v
        .type           _Z15agrepKernel64K0v,@function
        .size           _Z15agrepKernel64K0v,(.L_x_2055 - _Z15agrepKernel64K0v)
        .other          _Z15agrepKernel64K0v,@"STO_CUDA_ENTRY STV_DEFAULT"
_Z15agrepKernel64K0v:
.text._Z15agrepKernel64K0v:
[----:B------:R-:W-:Y:S08]  /*0000*/  LDC R1, c[0x0][0x37c] ;  /* 0x0000df00ff017b82 */ /* 0x000ff00000000800 */
[----:B------:R-:W0:Y:S01]  /*0010*/  LDC R8, c[0x3][0x10] ;  /* 0x00c00400ff087b82 */ /* 0x000e220000000800 */
[----:B------:R-:W1:Y:S01]  /*0020*/  S2R R4, SR_CTAID.X ;  /* 0x0000000000047919 */ /* 0x000e620000002500 */
[----:B------:R-:W2:Y:S01]  /*0030*/  LDCU.64 UR6, c[0x0][0x358] ;  /* 0x00006b00ff0677ac */ /* 0x000ea20008000a00 */
[----:B------:R-:W-:Y:S01]  /*0040*/  IMAD.MOV.U32 R0, RZ, RZ, RZ ;  /* 0x000000ffff007224 */ /* 0x000fe200078e00ff */
[----:B------:R-:W3:Y:S01]  /*0050*/  S2R R3, SR_TID.X ;  /* 0x0000000000037919 */ /* 0x000ee20000002100 */
[----:B------:R-:W-:-:S02]  /*0060*/  IMAD.MOV.U32 R18, RZ, RZ, -0x1 ;  /* 0xffffffffff127424 */ /* 0x000fc400078e00ff */
[----:B------:R-:W-:Y:S01]  /*0070*/  IMAD.MOV.U32 R19, RZ, RZ, -0x1 ;  /* 0xffffffffff137424 */ /* 0x000fe200078e00ff */
[----:B0-----:R-:W-:Y:S01]  /*0080*/  ISETP.NE.AND P0, PT, R8, 0x1, PT ;  /* 0x000000010800780c */ /* 0x001fe20003f05270 */
[----:B-1----:R-:W-:-:S05]  /*0090*/  IMAD.SHL.U32 R2, R4, 0x8000, RZ ;  /* 0x0000800004027824 */ /* 0x002fca00078e00ff */
[----:B---3--:R-:W-:-:S07]  /*00a0*/  LOP3.LUT R5, R2, R3, RZ, 0xfc, !PT ;  /* 0x0000000302057212 */ /* 0x008fce00078efcff */
[----:B--2---:R-:W-:Y:S05]  /*00b0*/  @!P0 BRA `(.L_x_873) ;  /* 0x0000000400cc8947 */ /* 0x004fea0003800000 */
[----:B------:R-:W0:Y:S01]  /*00c0*/  S2UR UR5, SR_CgaCtaId ;  /* 0x00000000000579c3 */ /* 0x000e220000008800 */
[----:B------:R-:W-:Y:S01]  /*00d0*/  UMOV UR4, 0x400 ;  /* 0x0000040000047882 */ /* 0x000fe20000000000 */
[----:B------:R-:W-:Y:S02]  /*00e0*/  VIADD R0, R8, 0xffffffff ;  /* 0xffffffff08007836 */ /* 0x000fe40000000000 */
[----:B------:R-:W-:Y:S02]  /*00f0*/  IMAD.MOV R22, RZ, RZ, -R8 ;  /* 0x000000ffff167224 */ /* 0x000fe400078e0a08 */
[----:B------:R-:W-:Y:S02]  /*0100*/  IMAD.MOV.U32 R18, RZ, RZ, -0x1 ;  /* 0xffffffffff127424 */ /* 0x000fe400078e00ff */
[----:B------:R-:W1:Y:S01]  /*0110*/  LDC.64 R10, c[0x3][RZ] ;  /* 0x00c00000ff0a7b82 */ /* 0x000e620000000a00 */
[----:B------:R-:W-:Y:S02]  /*0120*/  IMAD.MOV.U32 R19, RZ, RZ, -0x1 ;  /* 0xffffffffff137424 */ /* 0x000fe400078e00ff */
[----:B------:R-:W-:Y:S01]  /*0130*/  IMAD.MOV.U32 R9, RZ, RZ, R5 ;  /* 0x000000ffff097224 */ /* 0x000fe200078e0005 */
[----:B0-----:R-:W-:-:S06]  /*0140*/  ULEA UR4, UR5, UR4, 0x18 ;  /* 0x0000000405047291 */ /* 0x001fcc000f8ec0ff */
[----:B------:R-:W-:-:S07]  /*0150*/  LEA R23, R3, UR4, 0x2 ;  /* 0x0000000403177c11 */ /* 0x000fce000f8e10ff */
.L_x_874:
[----:B-1----:R-:W-:-:S06]  /*0160*/  IMAD.WIDE.U32 R24, R9, 0x4, R10 ;  /* 0x0000000409187825 */ /* 0x002fcc00078e000a */
[----:B------:R-:W2:Y:S01]  /*0170*/  LDG.E R24, desc[UR6][R24.64] ;  /* 0x0000000618187981 */ /* 0x000ea2000c1e1900 */
[C---:B------:R-:W-:Y:S01]  /*0180*/  SHF.L.U64.HI R19, R18.reuse, 0x2, R19 ;  /* 0x0000000212137819 */ /* 0x040fe20000010213 */
[----:B------:R-:W-:Y:S01]  /*0190*/  IMAD.SHL.U32 R18, R18, 0x4, RZ ;  /* 0x0000000412127824 */ /* 0x000fe200078e00ff */
[----:B------:R-:W-:Y:S01]  /*01a0*/  UMOV UR4, 0x28 ;  /* 0x0000002800047882 */ /* 0x000fe20000000000 */
[----:B------:R-:W-:Y:S02]  /*01b0*/  VIADD R22, R22, 0x1 ;  /* 0x0000000116167836 */ /* 0x000fe40000000000 */
[----:B------:R-:W-:-:S03]  /*01c0*/  VIADD R9, R9, 0x80 ;  /* 0x0000008009097836 */ /* 0x000fc60000000000 */
[----:B------:R-:W-:Y:S01]  /*01d0*/  ISETP.NE.AND P0, PT, R22, -0x1, PT ;  /* 0xffffffff1600780c */ /* 0x000fe20003f05270 */
[----:B--2---:R-:W-:Y:S01]  /*01e0*/  IMAD.SHL.U32 R6, R24, 0x8, RZ ;  /* 0x0000000818067824 */ /* 0x004fe200078e00ff */
[--C-:B------:R-:W-:Y:S01]  /*01f0*/  SHF.R.U32.HI R7, RZ, 0x1, R24.reuse ;  /* 0x00000001ff077819 */ /* 0x100fe20000011618 */
[----:B------:R0:W-:Y:S01]  /*0200*/  STS [R23], R24 ;  /* 0x0000001817007388 */ /* 0x0001e20000000800 */
[----:B------:R-:W-:Y:S02]  /*0210*/  SHF.R.U32.HI R12, RZ, 0x3, R24 ;  /* 0x00000003ff0c7819 */ /* 0x000fe40000011618 */
[----:B------:R-:W-:Y:S01]  /*0220*/  LOP3.LUT R20, R6, 0x18, RZ, 0xc0, !PT ;  /* 0x0000001806147812 */ /* 0x000fe200078ec0ff */
[----:B------:R-:W-:Y:S01]  /*0230*/  IMAD.SHL.U32 R6, R24, 0x2, RZ ;  /* 0x0000000218067824 */ /* 0x000fe200078e00ff */
[----:B------:R-:W-:Y:S02]  /*0240*/  LOP3.LUT R27, R7, 0x18, RZ, 0xc0, !PT ;  /* 0x00000018071b7812 */ /* 0x000fe400078ec0ff */
[----:B------:R-:W-:-:S02]  /*0250*/  LOP3.LUT R14, R12, 0x18, RZ, 0xc0, !PT ;  /* 0x000000180c0e7812 */ /* 0x000fc400078ec0ff */
[----:B------:R-:W1:Y:S01]  /*0260*/  LDC.64 R20, c[0x3][R20+0x28] ;  /* 0x00c00a0014147b82 */ /* 0x000e620000000a00 */
[----:B------:R-:W-:Y:S01]  /*0270*/  LOP3.LUT R28, R6, 0x18, RZ, 0xc0, !PT ;  /* 0x00000018061c7812 */ /* 0x000fe200078ec0ff */
[----:B0-----:R-:W-:Y:S01]  /*0280*/  VIADD R23, R23, 0x200 ;  /* 0x0000020017177836 */ /* 0x001fe20000000000 */
[--C-:B------:R-:W-:Y:S02]  /*0290*/  SHF.R.U32.HI R12, RZ, 0x5, R24.reuse ;  /* 0x00000005ff0c7819 */ /* 0x100fe40000011618 */
[----:B------:R-:W-:Y:S02]  /*02a0*/  SHF.R.U32.HI R25, RZ, 0x7, R24 ;  /* 0x00000007ff197819 */ /* 0x000fe40000011618 */
[----:B------:R-:W-:Y:S01]  /*02b0*/  LOP3.LUT R12, R12, 0x18, RZ, 0xc0, !PT ;  /* 0x000000180c0c7812 */ /* 0x000fe200078ec0ff */
[----:B------:R-:W0:Y:S01]  /*02c0*/  LDC.64 R16, c[0x3][R28+0x28] ;  /* 0x00c00a001c107b82 */ /* 0x000e220000000a00 */
[----:B------:R-:W-:-:S07]  /*02d0*/  LOP3.LUT R26, R25, 0x18, RZ, 0xc0, !PT ;  /* 0x00000018191a7812 */ /* 0x000fce00078ec0ff */
[----:B------:R-:W2:Y:S08]  /*02e0*/  LDC.64 R6, c[0x3][R27+0x28] ;  /* 0x00c00a001b067b82 */ /* 0x000eb00000000a00 */
[----:B------:R-:W3:Y:S08]  /*02f0*/  LDC.64 R14, c[0x3][R14+0x28] ;  /* 0x00c00a000e0e7b82 */ /* 0x000ef00000000a00 */
[----:B------:R-:W4:Y:S01]  /*0300*/  LDC.64 R12, c[0x3][R12+0x28] ;  /* 0x00c00a000c0c7b82 */ /* 0x000f220000000a00 */
[C---:B-1----:R-:W-:Y:S01]  /*0310*/  IMAD.SHL.U32 R29, R20.reuse, 0x2, RZ ;  /* 0x00000002141d7824 */ /* 0x042fe200078e00ff */
[----:B------:R-:W-:-:S06]  /*0320*/  SHF.L.U64.HI R25, R20, 0x1, R21 ;  /* 0x0000000114197819 */ /* 0x000fcc0000010215 */
[----:B------:R-:W1:Y:S01]  /*0330*/  LDC.64 R20, c[0x3][R26+0x28] ;  /* 0x00c00a001a147b82 */ /* 0x000e620000000a00 */
[----:B0-----:R-:W-:Y:S02]  /*0340*/  LOP3.LUT R18, R16, R18, R29, 0xfe, !PT ;  /* 0x0000001210127212 */ /* 0x001fe400078efe1d */
[----:B------:R-:W-:-:S04]  /*0350*/  LOP3.LUT R19, R17, R19, R25, 0xfe, !PT ;  /* 0x0000001311137212 */ /* 0x000fc800078efe19 */
[C---:B------:R-:W-:Y:S01]  /*0360*/  SHF.L.U64.HI R16, R18.reuse, 0x2, R19 ;  /* 0x0000000212107819 */ /* 0x040fe20000010213 */
[----:B------:R-:W-:Y:S01]  /*0370*/  IMAD.SHL.U32 R18, R18, 0x4, RZ ;  /* 0x0000000412127824 */ /* 0x000fe200078e00ff */
[C---:B--2---:R-:W-:Y:S01]  /*0380*/  SHF.L.U64.HI R25, R6.reuse, 0x1, R7 ;  /* 0x0000000106197819 */ /* 0x044fe20000010207 */
[----:B------:R-:W-:Y:S01]  /*0390*/  IMAD.SHL.U32 R17, R6, 0x2, RZ ;  /* 0x0000000206117824 */ /* 0x000fe200078e00ff */
[--C-:B------:R-:W-:Y:S02]  /*03a0*/  SHF.R.U32.HI R6, RZ, 0x9, R24.reuse ;  /* 0x00000009ff067819 */ /* 0x100fe40000011618 */
[----:B------:R-:W-:Y:S02]  /*03b0*/  SHF.R.U32.HI R7, RZ, 0xb, R24 ;  /* 0x0000000bff077819 */ /* 0x000fe40000011618 */
[----:B------:R-:W-:Y:S02]  /*03c0*/  LOP3.LUT R6, R6, 0x18, RZ, 0xc0, !PT ;  /* 0x0000001806067812 */ /* 0x000fe400078ec0ff */
[----:B---3--:R-:W-:-:S02]  /*03d0*/  LOP3.LUT R18, R14, R18, R17, 0xfe, !PT ;  /* 0x000000120e127212 */ /* 0x008fc400078efe11 */
[----:B------:R-:W-:Y:S02]  /*03e0*/  LOP3.LUT R14, R7, 0x18, RZ, 0xc0, !PT ;  /* 0x00000018070e7812 */ /* 0x000fe400078ec0ff */
[----:B------:R-:W-:Y:S01]  /*03f0*/  LOP3.LUT R25, R15, R16, R25, 0xfe, !PT ;  /* 0x000000100f197212 */ /* 0x000fe200078efe19 */
[----:B------:R-:W0:Y:S01]  /*0400*/  LDC.64 R6, c[0x3][R6+0x28] ;  /* 0x00c00a0006067b82 */ /* 0x000e220000000a00 */
[--C-:B------:R-:W-:Y:S02]  /*0410*/  SHF.R.U32.HI R16, RZ, 0xd, R24.reuse ;  /* 0x0000000dff107819 */ /* 0x100fe40000011618 */
[C---:B----4-:R-:W-:Y:S01]  /*0420*/  SHF.L.U64.HI R19, R12.reuse, 0x1, R13 ;  /* 0x000000010c137819 */ /* 0x050fe2000001020d */
[----:B------:R-:W-:Y:S01]  /*0430*/  IMAD.SHL.U32 R27, R12, 0x2, RZ ;  /* 0x000000020c1b7824 */ /* 0x000fe200078e00ff */
[----:B------:R-:W-:Y:S02]  /*0440*/  LOP3.LUT R16, R16, 0x18, RZ, 0xc0, !PT ;  /* 0x0000001810107812 */ /* 0x000fe400078ec0ff */
[----:B------:R-:W-:Y:S01]  /*0450*/  SHF.R.U32.HI R12, RZ, 0xf, R24 ;  /* 0x0000000fff0c7819 */ /* 0x000fe20000011618 */
[----:B------:R-:W2:Y:S01]  /*0460*/  LDC.64 R14, c[0x3][R14+0x28] ;  /* 0x00c00a000e0e7b82 */ /* 0x000ea20000000a00 */
[C---:B------:R-:W-:Y:S01]  /*0470*/  SHF.L.U64.HI R25, R18.reuse, 0x2, R25 ;  /* 0x0000000212197819 */ /* 0x040fe20000010219 */
[----:B------:R-:W-:Y:S01]  /*0480*/  IMAD.SHL.U32 R18, R18, 0x4, RZ ;  /* 0x0000000412127824 */ /* 0x000fe200078e00ff */
[----:B------:R-:W-:-:S05]  /*0490*/  LOP3.LUT R12, R12, 0x18, RZ, 0xc0, !PT ;  /* 0x000000180c0c7812 */ /* 0x000fca00078ec0ff */
[----:B------:R-:W3:Y:S01]  /*04a0*/  LDC.64 R16, c[0x3][R16+0x28] ;  /* 0x00c00a0010107b82 */ /* 0x000ee20000000a00 */
[----:B-1----:R-:W-:-:S07]  /*04b0*/  LOP3.LUT R20, R20, R18, R27, 0xfe, !PT ;  /* 0x0000001214147212 */ /* 0x002fce00078efe1b */
[----:B------:R-:W1:Y:S01]  /*04c0*/  LDC.64 R12, c[0x3][R12+0x28] ;  /* 0x00c00a000c0c7b82 */ /* 0x000e620000000a00 */
[----:B------:R-:W-:Y:S02]  /*04d0*/  LOP3.LUT R21, R21, R25, R19, 0xfe, !PT ;  /* 0x0000001915157212 */ /* 0x000fe400078efe13 */
[----:B------:R-:W-:Y:S01]  /*04e0*/  SHF.R.U32.HI R18, RZ, 0x11, R24 ;  /* 0x00000011ff127819 */ /* 0x000fe20000011618 */
[C---:B------:R-:W-:Y:S01]  /*04f0*/  IMAD.SHL.U32 R26, R20.reuse, 0x4, RZ ;  /* 0x00000004141a7824 */ /* 0x040fe200078e00ff */
[----:B------:R-:W-:Y:S02]  /*0500*/  SHF.L.U64.HI R21, R20, 0x2, R21 ;  /* 0x0000000214157819 */ /* 0x000fe40000010215 */
[----:B------:R-:W-:-:S06]  /*0510*/  LOP3.LUT R18, R18, 0x18, RZ, 0xc0, !PT ;  /* 0x0000001812127812 */ /* 0x000fcc00078ec0ff */
[----:B------:R-:W4:Y:S01]  /*0520*/  LDC.64 R18, c[0x3][R18+0x28] ;  /* 0x00c00a0012127b82 */ /* 0x000f220000000a00 */
[C---:B0-----:R-:W-:Y:S01]  /*0530*/  IMAD.SHL.U32 R25, R6.reuse, 0x2, RZ ;  /* 0x0000000206197824 */ /* 0x041fe200078e00ff */
[----:B------:R-:W-:Y:S02]  /*0540*/  SHF.L.U64.HI R20, R6, 0x1, R7 ;  /* 0x0000000106147819 */ /* 0x000fe40000010207 */
[----:B------:R-:W-:-:S04]  /*0550*/  SHF.R.U32.HI R7, RZ, 0x13, R24 ;  /* 0x00000013ff077819 */ /* 0x000fc80000011618 */
[----:B------:R-:W-:Y:S02]  /*0560*/  LOP3.LUT R7, R7, 0x18, RZ, 0xc0, !PT ;  /* 0x0000001807077812 */ /* 0x000fe400078ec0ff */
[----:B--2---:R-:W-:Y:S02]  /*0570*/  LOP3.LUT R6, R14, R26, R25, 0xfe, !PT ;  /* 0x0000001a0e067212 */ /* 0x004fe400078efe19 */
[----:B------:R-:W-:Y:S02]  /*0580*/  SHF.R.U32.HI R14, RZ, 0x15, R24 ;  /* 0x00000015ff0e7819 */ /* 0x000fe40000011618 */
[----:B------:R-:W-:Y:S01]  /*0590*/  LOP3.LUT R21, R15, R21, R20, 0xfe, !PT ;  /* 0x000000150f157212 */ /* 0x000fe200078efe14 */
[----:B------:R-:W-:Y:S01]  /*05a0*/  IMAD.SHL.U32 R15, R6, 0x4, RZ ;  /* 0x00000004060f7824 */ /* 0x000fe200078e00ff */
[----:B------:R-:W-:Y:S01]  /*05b0*/  LOP3.LUT R14, R14, 0x18, RZ, 0xc0, !PT ;  /* 0x000000180e0e7812 */ /* 0x000fe200078ec0ff */
[----:B---3--:R-:W-:Y:S01]  /*05c0*/  IMAD.SHL.U32 R25, R16, 0x2, RZ ;  /* 0x0000000210197824 */ /* 0x008fe200078e00ff */
[----:B------:R-:W-:-:S02]  /*05d0*/  SHF.L.U64.HI R21, R6, 0x2, R21 ;  /* 0x0000000206157819 */ /* 0x000fc40000010215 */
[----:B------:R-:W-:Y:S01]  /*05e0*/  SHF.L.U64.HI R26, R16, 0x1, R17 ;  /* 0x00000001101a7819 */ /* 0x000fe20000010211 */
[----:B------:R-:W0:Y:S01]  /*05f0*/  LDC.64 R6, c[0x3][R7+0x28] ;  /* 0x00c00a0007067b82 */ /* 0x000e220000000a00 */
[--C-:B------:R-:W-:Y:S02]  /*0600*/  SHF.R.U32.HI R16, RZ, 0x17, R24.reuse ;  /* 0x00000017ff107819 */ /* 0x100fe40000011618 */
[----:B-1----:R-:W-:Y:S02]  /*0610*/  LOP3.LUT R25, R12, R15, R25, 0xfe, !PT ;  /* 0x0000000f0c197212 */ /* 0x002fe400078efe19 */
[----:B------:R-:W-:Y:S02]  /*0620*/  SHF.R.U32.HI R12, RZ, 0x19, R24 ;  /* 0x00000019ff0c7819 */ /* 0x000fe40000011618 */
[----:B------:R-:W-:Y:S01]  /*0630*/  LOP3.LUT R20, R16, 0x18, RZ, 0xc0, !PT ;  /* 0x0000001810147812 */ /* 0x000fe200078ec0ff */
[----:B------:R-:W1:Y:S01]  /*0640*/  LDC.64 R14, c[0x3][R14+0x28] ;  /* 0x00c00a000e0e7b82 */ /* 0x000e620000000a00 */
[----:B------:R-:W-:-:S02]  /*0650*/  LOP3.LUT R16, R12, 0x18, RZ, 0xc0, !PT ;  /* 0x000000180c107812 */ /* 0x000fc400078ec0ff */
[----:B------:R-:W-:Y:S02]  /*0660*/  LOP3.LUT R26, R13, R21, R26, 0xfe, !PT ;  /* 0x000000150d1a7212 */ /* 0x000fe400078efe1a */
[----:B------:R-:W-:Y:S02]  /*0670*/  SHF.R.U32.HI R12, RZ, 0x1e, R24 ;  /* 0x0000001eff0c7819 */ /* 0x000fe40000011618 */
[C---:B------:R-:W-:Y:S01]  /*0680*/  SHF.L.U64.HI R26, R25.reuse, 0x2, R26 ;  /* 0x00000002191a7819 */ /* 0x040fe2000001021a */
[----:B------:R-:W2:Y:S01]  /*0690*/  LDC.64 R20, c[0x3][R20+0x28] ;  /* 0x00c00a0014147b82 */ /* 0x000ea20000000a00 */
[----:B------:R-:W-:Y:S01]  /*06a0*/  LEA R12, R12, UR4, 0x3 ;  /* 0x000000040c0c7c11 */ /* 0x000fe2000f8e18ff */
[C---:B----4-:R-:W-:Y:S01]  /*06b0*/  IMAD.SHL.U32 R27, R18.reuse, 0x2, RZ ;  /* 0x00000002121b7824 */ /* 0x050fe200078e00ff */
[----:B------:R-:W-:Y:S01]  /*06c0*/  SHF.L.U64.HI R19, R18, 0x1, R19 ;  /* 0x0000000112137819 */ /* 0x000fe20000010213 */
[----:B------:R-:W-:-:S04]  /*06d0*/  IMAD.SHL.U32 R18, R25, 0x4, RZ ;  /* 0x0000000419127824 */ /* 0x000fc800078e00ff */
[----:B------:R-:W3:Y:S08]  /*06e0*/  LDC.64 R16, c[0x3][R16+0x28] ;  /* 0x00c00a0010107b82 */ /* 0x000ef00000000a00 */
[----:B------:R-:W4:Y:S01]  /*06f0*/  LDC.64 R12, c[0x3][R12] ;  /* 0x00c000000c0c7b82 */ /* 0x000f220000000a00 */
[----:B0-----:R-:W-:Y:S02]  /*0700*/  LOP3.LUT R18, R6, R18, R27, 0xfe, !PT ;  /* 0x0000001206127212 */ /* 0x001fe400078efe1b */
[----:B------:R-:W-:-:S04]  /*0710*/  LOP3.LUT R19, R7, R26, R19, 0xfe, !PT ;  /* 0x0000001a07137212 */ /* 0x000fc800078efe13 */
[C---:B------:R-:W-:Y:S01]  /*0720*/  SHF.L.U64.HI R6, R18.reuse, 0x2, R19 ;  /* 0x0000000212067819 */ /* 0x040fe20000010213 */
[----:B------:R-:W-:Y:S02]  /*0730*/  IMAD.SHL.U32 R18, R18, 0x4, RZ ;  /* 0x0000000412127824 */ /* 0x000fe400078e00ff */
[C---:B-1----:R-:W-:Y:S01]  /*0740*/  IMAD.SHL.U32 R7, R14.reuse, 0x2, RZ ;  /* 0x000000020e077824 */ /* 0x042fe200078e00ff */
[----:B------:R-:W-:-:S04]  /*0750*/  SHF.L.U64.HI R15, R14, 0x1, R15 ;  /* 0x000000010e0f7819 */ /* 0x000fc8000001020f */
[----:B--2---:R-:W-:Y:S02]  /*0760*/  LOP3.LUT R18, R20, R18, R7, 0xfe, !PT ;  /* 0x0000001214127212 */ /* 0x004fe400078efe07 */
[----:B------:R-:W-:-:S04]  /*0770*/  LOP3.LUT R21, R21, R6, R15, 0xfe, !PT ;  /* 0x0000000615157212 */ /* 0x000fc800078efe0f */
[C---:B------:R-:W-:Y:S01]  /*0780*/  SHF.L.U64.HI R6, R18.reuse, 0x2, R21 ;  /* 0x0000000212067819 */ /* 0x040fe20000010215 */
[----:B------:R-:W-:Y:S01]  /*0790*/  IMAD.SHL.U32 R18, R18, 0x4, RZ ;  /* 0x0000000412127824 */ /* 0x000fe200078e00ff */
[C---:B---3--:R-:W-:Y:S01]  /*07a0*/  SHF.L.U64.HI R19, R16.reuse, 0x1, R17 ;  /* 0x0000000110137819 */ /* 0x048fe20000010211 */
[----:B------:R-:W-:-:S05]  /*07b0*/  IMAD.SHL.U32 R17, R16, 0x2, RZ ;  /* 0x0000000210117824 */ /* 0x000fca00078e00ff */
[----:B----4-:R-:W-:Y:S02]  /*07c0*/  LOP3.LUT R18, R12, R18, R17, 0xfe, !PT ;  /* 0x000000120c127212 */ /* 0x010fe400078efe11 */
[----:B------:R-:W-:Y:S01]  /*07d0*/  LOP3.LUT R19, R13, R6, R19, 0xfe, !PT ;  /* 0x000000060d137212 */ /* 0x000fe200078efe13 */
[----:B------:R-:W-:Y:S06]  /*07e0*/  @P0 BRA `(.L_x_874) ;  /* 0xfffffff8005c0947 */ /* 0x000fec000383ffff */
.L_x_873:
        /* <DEDUP_REMOVED lines=18> */
[----:B------:R-:W-:-:S04]  /*0910*/  UMOV UR4, 0x8 ;  /* 0x0000000800047882 */ /* 0x000fc80000000000 */
[----:B------:R-:W-:-:S07]  /*0920*/  IMAD.MOV R23, RZ, RZ, -R22 ;  /* 0x000000ffff177224 */ /* 0x000fce00078e0a16 */
.L_x_877:
[----:B------:R-:W-:Y:S01]  /*0930*/  UIADD3 UR5, UPT, UPT, UR4, -0x8, URZ ;  /* 0xfffffff804057890 */ /* 0x000fe2000fffe0ff */
[C---:B------:R-:W-:Y:S01]  /*0940*/  SHF.L.U64.HI R19, R18.reuse, 0x2, R19 ;  /* 0x0000000212137819 */ /* 0x040fe20000010213 */
[----:B------:R-:W-:Y:S01]  /*0950*/  UIADD3 UR8, UPT, UPT, UR4, -0x4, URZ ;  /* 0xfffffffc04087890 */ /* 0x000fe2000fffe0ff */
[----:B------:R-:W-:Y:S02]  /*0960*/  IMAD.SHL.U32 R18, R18, 0x4, RZ ;  /* 0x0000000412127824 */ /* 0x000fe400078e00ff */
[----:B------:R-:W-:Y:S01]  /*0970*/  VIADD R23, R23, 0x8 ;  /* 0x0000000817177836 */ /* 0x000fe20000000000 */
[----:B-----5:R-:W-:Y:S01]  /*0980*/  SHF.R.U32.HI R10, RZ, UR5, R7 ;  /* 0x00000005ff0a7c19 */ /* 0x020fe20008011607 */
[----:B------:R-:W-:-:S03]  /*0990*/  UIADD3 UR5, UPT, UPT, UR4, -0x6, URZ ;  /* 0xfffffffa04057890 */ /* 0x000fc6000fffe0ff */
[----:B------:R-:W-:Y:S01]  /*09a0*/  ISETP.NE.AND P0, PT, R23, RZ, PT ;  /* 0x000000ff1700720c */ /* 0x000fe20003f05270 */
[----:B------:R-:W-:Y:S02]  /*09b0*/  IMAD.SHL.U32 R10, R10, 0x8, RZ ;  /* 0x000000080a0a7824 */ /* 0x000fe400078e00ff */
[--C-:B------:R-:W-:Y:S01]  /*09c0*/  SHF.R.U32.HI R11, RZ, UR5, R7.reuse ;  /* 0x00000005ff0b7c19 */ /* 0x100fe20008011607 */
[----:B------:R-:W-:Y:S02]  /*09d0*/  UIADD3 UR5, UPT, UPT, UR4, -0x2, URZ ;  /* 0xfffffffe04057890 */ /* 0x000fe4000fffe0ff */
[----:B------:R-:W-:Y:S02]  /*09e0*/  LOP3.LUT R24, R10, 0x18, RZ, 0xc0, !PT ;  /* 0x000000180a187812 */ /* 0x000fe400078ec0ff */
[----:B------:R-:W-:Y:S01]  /*09f0*/  IMAD.SHL.U32 R11, R11, 0x8, RZ ;  /* 0x000000080b0b7824 */ /* 0x000fe200078e00ff */
[----:B------:R-:W-:Y:S01]  /*0a00*/  SHF.R.U32.HI R10, RZ, UR8, R7 ;  /* 0x00000008ff0a7c19 */ /* 0x000fe20008011607 */
[----:B------:R-:W0:Y:S01]  /*0a10*/  LDC.64 R12, c[0x3][R24+0x28] ;  /* 0x00c00a00180c7b82 */ /* 0x000e220000000a00 */
[----:B------:R-:W-:-:S02]  /*0a20*/  UIADD3 UR8, UPT, UPT, UR4, 0x4, URZ ;  /* 0x0000000404087890 */ /* 0x000fc4000fffe0ff */
[----:B------:R-:W-:Y:S01]  /*0a30*/  LOP3.LUT R14, R11, 0x18, RZ, 0xc0, !PT ;  /* 0x000000180b0e7812 */ /* 0x000fe200078ec0ff */
[----:B------:R-:W-:-:S05]  /*0a40*/  IMAD.SHL.U32 R10, R10, 0x8, RZ ;  /* 0x000000080a0a7824 */ /* 0x000fca00078e00ff */
[----:B------:R-:W1:Y:S01]  /*0a50*/  LDC.64 R14, c[0x3][R14+0x28] ;  /* 0x00c00a000e0e7b82 */ /* 0x000e620000000a00 */
[----:B------:R-:W-:Y:S02]  /*0a60*/  LOP3.LUT R16, R10, 0x18, RZ, 0xc0, !PT ;  /* 0x000000180a107812 */ /* 0x000fe400078ec0ff */
[----:B------:R-:W-:Y:S01]  /*0a70*/  SHF.R.U32.HI R10, RZ, UR5, R7 ;  /* 0x00000005ff0a7c19 */ /* 0x000fe20008011607 */
[----:B------:R-:W-:-:S04]  /*0a80*/  UIADD3 UR5, UPT, UPT, UR4, 0x2, URZ ;  /* 0x0000000204057890 */ /* 0x000fc8000fffe0ff */
[----:B------:R-:W2:Y:S01]  /*0a90*/  LDC.64 R16, c[0x3][R16+0x28] ;  /* 0x00c00a0010107b82 */ /* 0x000ea20000000a00 */
[----:B------:R-:W-:-:S05]  /*0aa0*/  IMAD.SHL.U32 R10, R10, 0x8, RZ ;  /* 0x000000080a0a7824 */ /* 0x000fca00078e00ff */
[----:B------:R-:W-:-:S06]  /*0ab0*/  LOP3.LUT R10, R10, 0x18, RZ, 0xc0, !PT ;  /* 0x000000180a0a7812 */ /* 0x000fcc00078ec0ff */
[----:B------:R-:W3:Y:S01]  /*0ac0*/  LDC.64 R10, c[0x3][R10+0x28] ;  /* 0x00c00a000a0a7b82 */ /* 0x000ee20000000a00 */
[C---:B0-----:R-:W-:Y:S01]  /*0ad0*/  SHF.L.U64.HI R25, R12.reuse, 0x1, R13 ;  /* 0x000000010c197819 */ /* 0x041fe2000001020d */
[----:B------:R-:W-:Y:S01]  /*0ae0*/  IMAD.SHL.U32 R13, R12, 0x2, RZ ;  /* 0x000000020c0d7824 */ /* 0x000fe200078e00ff */
[----:B------:R-:W-:-:S05]  /*0af0*/  SHF.R.U32.HI R12, RZ, UR4, R7 ;  /* 0x00000004ff0c7c19 */ /* 0x000fca0008011607 */
[----:B------:R-:W-:Y:S01]  /*0b00*/  IMAD.SHL.U32 R12, R12, 0x8, RZ ;  /* 0x000000080c0c7824 */ /* 0x000fe200078e00ff */
[----:B-1----:R-:W-:Y:S02]  /*0b10*/  LOP3.LUT R18, R14, R18, R13, 0xfe, !PT ;  /* 0x000000120e127212 */ /* 0x002fe400078efe0d */
[----:B------:R-:W-:Y:S01]  /*0b20*/  SHF.R.U32.HI R13, RZ, UR5, R7 ;  /* 0x00000005ff0d7c19 */ /* 0x000fe20008011607 */
[----:B------:R-:W-:Y:S01]  /*0b30*/  UIADD3 UR5, UPT, UPT, UR4, 0x6, URZ ;  /* 0x0000000604057890 */ /* 0x000fe2000fffe0ff */
[----:B------:R-:W-:Y:S01]  /*0b40*/  LOP3.LUT R19, R15, R19, R25, 0xfe, !PT ;  /* 0x000000130f137212 */ /* 0x000fe200078efe19 */
[----:B------:R-:W-:Y:S01]  /*0b50*/  UIADD3 UR4, UPT, UPT, UR4, 0x10, URZ ;  /* 0x0000001004047890 */ /* 0x000fe2000fffe0ff */
[----:B------:R-:W-:Y:S01]  /*0b60*/  SHF.R.U32.HI R15, RZ, UR8, R7 ;  /* 0x00000008ff0f7c19 */ /* 0x000fe20008011607 */
[----:B------:R-:W-:Y:S01]  /*0b70*/  IMAD.SHL.U32 R14, R13, 0x8, RZ ;  /* 0x000000080d0e7824 */ /* 0x000fe200078e00ff */
[----:B------:R-:W-:Y:S01]  /*0b80*/  LOP3.LUT R12, R12, 0x18, RZ, 0xc0, !PT ;  /* 0x000000180c0c7812 */ /* 0x000fe200078ec0ff */
[C---:B--2---:R-:W-:Y:S01]  /*0b90*/  IMAD.SHL.U32 R27, R16.reuse, 0x2, RZ ;  /* 0x00000002101b7824 */ /* 0x044fe200078e00ff */
[----:B------:R-:W-:Y:S01]  /*0ba0*/  SHF.L.U64.HI R25, R16, 0x1, R17 ;  /* 0x0000000110197819 */ /* 0x000fe20000010211 */
[----:B------:R-:W-:Y:S01]  /*0bb0*/  IMAD.SHL.U32 R15, R15, 0x8, RZ ;  /* 0x000000080f0f7824 */ /* 0x000fe200078e00ff */
[----:B------:R-:W-:-:S02]  /*0bc0*/  LOP3.LUT R14, R14, 0x18, RZ, 0xc0, !PT ;  /* 0x000000180e0e7812 */ /* 0x000fc400078ec0ff */
[----:B------:R-:W0:Y:S01]  /*0bd0*/  LDC.64 R12, c[0x3][R12+0x28] ;  /* 0x00c00a000c0c7b82 */ /* 0x000e220000000a00 */
[----:B------:R-:W-:Y:S02]  /*0be0*/  SHF.R.U32.HI R16, RZ, UR5, R7 ;  /* 0x00000005ff107c19 */ /* 0x000fe40008011607 */
[----:B------:R-:W-:Y:S02]  /*0bf0*/  LOP3.LUT R28, R15, 0x18, RZ, 0xc0, !PT ;  /* 0x000000180f1c7812 */ /* 0x000fe400078ec0ff */
[----:B------:R-:W-:Y:S01]  /*0c00*/  SHF.L.U64.HI R24, R18, 0x2, R19 ;  /* 0x0000000212187819 */ /* 0x000fe20000010213 */
[----:B------:R-:W-:Y:S02]  /*0c10*/  IMAD.SHL.U32 R26, R16, 0x8, RZ ;  /* 0x00000008101a7824 */ /* 0x000fe400078e00ff */
[----:B------:R-:W1:Y:S01]  /*0c20*/  LDC.64 R14, c[0x3][R14+0x28] ;  /* 0x00c00a000e0e7b82 */ /* 0x000e620000000a00 */
[----:B------:R-:W-:Y:S01]  /*0c30*/  IMAD.SHL.U32 R18, R18, 0x4, RZ ;  /* 0x0000000412127824 */ /* 0x000fe200078e00ff */
[----:B---3--:R-:W-:-:S02]  /*0c40*/  LOP3.LUT R24, R11, R24, R25, 0xfe, !PT ;  /* 0x000000180b187212 */ /* 0x008fc400078efe19 */
[----:B------:R-:W-:Y:S02]  /*0c50*/  LOP3.LUT R26, R26, 0x18, RZ, 0xc0, !PT ;  /* 0x000000181a1a7812 */ /* 0x000fe400078ec0ff */
[----:B------:R-:W-:Y:S02]  /*0c60*/  LOP3.LUT R27, R10, R18, R27, 0xfe, !PT ;  /* 0x000000120a1b7212 */ /* 0x000fe400078efe1b */
[----:B------:R-:W2:Y:S02]  /*0c70*/  LDC.64 R16, c[0x3][R28+0x28] ;  /* 0x00c00a001c107b82 */ /* 0x000ea40000000a00 */
[C---:B------:R-:W-:Y:S01]  /*0c80*/  SHF.L.U64.HI R24, R27.reuse, 0x2, R24 ;  /* 0x000000021b187819 */ /* 0x040fe20000010218 */
[----:B------:R-:W-:-:S05]  /*0c90*/  IMAD.SHL.U32 R10, R27, 0x4, RZ ;  /* 0x000000041b0a7824 */ /* 0x000fca00078e00ff */
[----:B------:R-:W3:Y:S01]  /*0ca0*/  LDC.64 R18, c[0x3][R26+0x28] ;  /* 0x00c00a001a127b82 */ /* 0x000ee20000000a00 */
[C---:B0-----:R-:W-:Y:S01]  /*0cb0*/  IMAD.SHL.U32 R11, R12.reuse, 0x2, RZ ;  /* 0x000000020c0b7824 */ /* 0x041fe200078e00ff */
[----:B------:R-:W-:-:S04]  /*0cc0*/  SHF.L.U64.HI R13, R12, 0x1, R13 ;  /* 0x000000010c0d7819 */ /* 0x000fc8000001020d */
[----:B-1----:R-:W-:Y:S02]  /*0cd0*/  LOP3.LUT R10, R14, R10, R11, 0xfe, !PT ;  /* 0x0000000a0e0a7212 */ /* 0x002fe400078efe0b */
[----:B------:R-:W-:-:S04]  /*0ce0*/  LOP3.LUT R15, R15, R24, R13, 0xfe, !PT ;  /* 0x000000180f0f7212 */ /* 0x000fc800078efe0d */
[C---:B------:R-:W-:Y:S01]  /*0cf0*/  SHF.L.U64.HI R12, R10.reuse, 0x2, R15 ;  /* 0x000000020a0c7819 */ /* 0x040fe2000001020f */
[----:B------:R-:W-:Y:S01]  /*0d00*/  IMAD.SHL.U32 R10, R10, 0x4, RZ ;  /* 0x000000040a0a7824 */ /* 0x000fe200078e00ff */
[C---:B--2---:R-:W-:Y:S01]  /*0d10*/  SHF.L.U64.HI R17, R16.reuse, 0x1, R17 ;  /* 0x0000000110117819 */ /* 0x044fe20000010211 */
[----:B------:R-:W-:-:S05]  /*0d20*/  IMAD.SHL.U32 R11, R16, 0x2, RZ ;  /* 0x00000002100b7824 */ /* 0x000fca00078e00ff */
[----:B---3--:R-:W-:Y:S02]  /*0d30*/  LOP3.LUT R18, R18, R10, R11, 0xfe, !PT ;  /* 0x0000000a12127212 */ /* 0x008fe400078efe0b */
[----:B------:R-:W-:Y:S01]  /*0d40*/  LOP3.LUT R19, R19, R12, R17, 0xfe, !PT ;  /* 0x0000000c13137212 */ /* 0x000fe200078efe11 */
[----:B------:R-:W-:Y:S06]  /*0d50*/  @P0 BRA `(.L_x_877) ;  /* 0xfffffff800f40947 */ /* 0x000fec000383ffff */
.L_x_876:
[----:B------:R-:W-:Y:S05]  /*0d60*/  @!P1 BRA `(.L_x_875) ;  /* 0x0000000400149947 */ /* 0x000fea0003800000 */
[----:B------:R-:W-:Y:S02]  /*0d70*/  ISETP.GE.U32.AND P0, PT, R21, 0x4, PT ;  /* 0x000000041500780c */ /* 0x000fe40003f06070 */
[----:B------:R-:W-:-:S04]  /*0d80*/  LOP3.LUT R23, R20, 0x3, RZ, 0xc0, !PT ;  /* 0x0000000314177812 */ /* 0x000fc800078ec0ff */
[----:B------:R-:W-:-:S07]  /*0d90*/  ISETP.NE.AND P1, PT, R23, RZ, PT ;  /* 0x000000ff1700720c */ /* 0x000fce0003f25270 */
[----:B------:R-:W-:Y:S06]  /*0da0*/  @!P0 BRA `(.L_x_878) ;  /* 0x0000000000848947 */ /* 0x000fec0003800000 */
[----:B------:R-:W-:Y:S01]  /*0db0*/  IMAD.SHL.U32 R10, R22, 0x2, RZ ;  /* 0x00000002160a7824 */ /* 0x000fe200078e00ff */
[C---:B------:R-:W-:Y:S01]  /*0dc0*/  SHF.L.U64.HI R25, R18.reuse, 0x2, R19 ;  /* 0x0000000212197819 */ /* 0x040fe20000010213 */
[----:B------:R-:W-:Y:S02]  /*0dd0*/  IMAD.SHL.U32 R18, R18, 0x4, RZ ;  /* 0x0000000412127824 */ /* 0x000fe400078e00ff */
[C---:B------:R-:W-:Y:S01]  /*0de0*/  VIADD R12, R10.reuse, 0x2 ;  /* 0x000000020a0c7836 */ /* 0x040fe20000000000 */
[--C-:B-----5:R-:W-:Y:S01]  /*0df0*/  SHF.R.U32.HI R11, RZ, R10, R7.reuse ;  /* 0x0000000aff0b7219 */ /* 0x120fe20000011607 */
[C---:B------:R-:W-:Y:S02]  /*0e00*/  VIADD R21, R10.reuse, 0x4 ;  /* 0x000000040a157836 */ /* 0x040fe40000000000 */
[----:B------:R-:W-:Y:S01]  /*0e10*/  VIADD R10, R10, 0x6 ;  /* 0x000000060a0a7836 */ /* 0x000fe20000000000 */
[--C-:B------:R-:W-:Y:S01]  /*0e20*/  SHF.R.U32.HI R12, RZ, R12, R7.reuse ;  /* 0x0000000cff0c7219 */ /* 0x100fe20000011607 */
[----:B------:R-:W-:Y:S01]  /*0e30*/  IMAD.SHL.U32 R11, R11, 0x8, RZ ;  /* 0x000000080b0b7824 */ /* 0x000fe200078e00ff */
[--C-:B------:R-:W-:Y:S01]  /*0e40*/  SHF.R.U32.HI R13, RZ, R21, R7.reuse ;  /* 0x00000015ff0d7219 */ /* 0x100fe20000011607 */
[----:B------:R-:W-:Y:S01]  /*0e50*/  IMAD.IADD R22, R21, 0x1, -R22 ;  /* 0x0000000115167824 */ /* 0x000fe200078e0a16 */
[----:B------:R-:W-:Y:S01]  /*0e60*/  SHF.R.U32.HI R10, RZ, R10, R7 ;  /* 0x0000000aff0a7219 */ /* 0x000fe20000011607 */
[----:B------:R-:W-:Y:S01]  /*0e70*/  IMAD.SHL.U32 R12, R12, 0x8, RZ ;  /* 0x000000080c0c7824 */ /* 0x000fe200078e00ff */
[----:B------:R-:W-:Y:S01]  /*0e80*/  LOP3.LUT R16, R11, 0x18, RZ, 0xc0, !PT ;  /* 0x000000180b107812 */ /* 0x000fe200078ec0ff */
[----:B------:R-:W-:-:S03]  /*0e90*/  IMAD.SHL.U32 R13, R13, 0x8, RZ ;  /* 0x000000080d0d7824 */ /* 0x000fc600078e00ff */
[----:B------:R-:W-:Y:S01]  /*0ea0*/  LOP3.LUT R14, R12, 0x18, RZ, 0xc0, !PT ;  /* 0x000000180c0e7812 */ /* 0x000fe200078ec0ff */
[----:B------:R-:W-:Y:S01]  /*0eb0*/  IMAD.SHL.U32 R12, R10, 0x8, RZ ;  /* 0x000000080a0c7824 */ /* 0x000fe200078e00ff */
[----:B------:R-:W0:Y:S01]  /*0ec0*/  LDC.64 R16, c[0x3][R16+0x28] ;  /* 0x00c00a0010107b82 */ /* 0x000e220000000a00 */
[----:B------:R-:W-:-:S03]  /*0ed0*/  LOP3.LUT R24, R13, 0x18, RZ, 0xc0, !PT ;  /* 0x000000180d187812 */ /* 0x000fc600078ec0ff */
[----:B------:R-:W-:-:S04]  /*0ee0*/  LOP3.LUT R12, R12, 0x18, RZ, 0xc0, !PT ;  /* 0x000000180c0c7812 */ /* 0x000fc800078ec0ff */
[----:B------:R-:W1:Y:S08]  /*0ef0*/  LDC.64 R14, c[0x3][R14+0x28] ;  /* 0x00c00a000e0e7b82 */ /* 0x000e700000000a00 */
[----:B------:R-:W2:Y:S08]  /*0f00*/  LDC.64 R10, c[0x3][R24+0x28] ;  /* 0x00c00a00180a7b82 */ /* 0x000eb00000000a00 */
        /* <DEDUP_REMOVED lines=10> */
[----:B------:R-:W-:-:S07]  /*0fb0*/  LOP3.LUT R19, R13, R19, R11, 0xfe, !PT ;  /* 0x000000130d137212 */ /* 0x000fce00078efe0b */
.L_x_878:
[----:B------:R-:W-:Y:S05]  /*0fc0*/  @!P1 BRA `(.L_x_875) ;  /* 0x00000000007c9947 */ /* 0x000fea0003800000 */
[----:B------:R-:W-:Y:S02]  /*0fd0*/  ISETP.NE.AND P0, PT, R23, 0x1, PT ;  /* 0x000000011700780c */ /* 0x000fe40003f05270 */
[----:B------:R-:W-:-:S04]  /*0fe0*/  LOP3.LUT R10, R20, 0x1, RZ, 0xc0, !PT ;  /* 0x00000001140a7812 */ /* 0x000fc800078ec0ff */
[----:B------:R-:W-:-:S07]  /*0ff0*/  ISETP.NE.U32.AND P1, PT, R10, 0x1, PT ;  /* 0x000000010a00780c */ /* 0x000fce0003f25070 */
[----:B------:R-:W-:Y:S06]  /*1000*/  @!P0 BRA `(.L_x_879) ;  /* 0x0000000000448947 */ /* 0x000fec0003800000 */
[----:B------:R-:W-:Y:S01]  /*1010*/  IMAD.SHL.U32 R10, R22, 0x2, RZ ;  /* 0x00000002160a7824 */ /* 0x000fe200078e00ff */
[C---:B------:R-:W-:Y:S01]  /*1020*/  SHF.L.U64.HI R19, R18.reuse, 0x2, R19 ;  /* 0x0000000212137819 */ /* 0x040fe20000010213 */
[----:B------:R-:W-:Y:S02]  /*1030*/  IMAD.SHL.U32 R15, R18, 0x4, RZ ;  /* 0x00000004120f7824 */ /* 0x000fe400078e00ff */
[----:B------:R-:W-:Y:S01]  /*1040*/  VIADD R14, R10, 0x2 ;  /* 0x000000020a0e7836 */ /* 0x000fe20000000000 */
[----:B-----5:R-:W-:-:S03]  /*1050*/  SHF.R.U32.HI R10, RZ, R10, R7 ;  /* 0x0000000aff0a7219 */ /* 0x020fc60000011607 */
[----:B------:R-:W-:Y:S01]  /*1060*/  IMAD.IADD R22, R14, 0x1, -R22 ;  /* 0x000000010e167824 */ /* 0x000fe200078e0a16 */
[----:B------:R-:W-:Y:S01]  /*1070*/  SHF.R.U32.HI R11, RZ, R14, R7 ;  /* 0x0000000eff0b7219 */ /* 0x000fe20000011607 */
[----:B------:R-:W-:-:S04]  /*1080*/  IMAD.SHL.U32 R10, R10, 0x8, RZ ;  /* 0x000000080a0a7824 */ /* 0x000fc800078e00ff */
[----:B------:R-:W-:Y:S01]  /*1090*/  IMAD.SHL.U32 R11, R11, 0x8, RZ ;  /* 0x000000080b0b7824 */ /* 0x000fe200078e00ff */
[----:B------:R-:W-:-:S04]  /*10a0*/  LOP3.LUT R12, R10, 0x18, RZ, 0xc0, !PT ;  /* 0x000000180a0c7812 */ /* 0x000fc800078ec0ff */
[----:B------:R-:W-:Y:S02]  /*10b0*/  LOP3.LUT R11, R11, 0x18, RZ, 0xc0, !PT ;  /* 0x000000180b0b7812 */ /* 0x000fe400078ec0ff */
[----:B------:R-:W0:Y:S08]  /*10c0*/  LDC.64 R12, c[0x3][R12+0x28] ;  /* 0x00c00a000c0c7b82 */ /* 0x000e300000000a00 */
[----:B------:R-:W1:Y:S01]  /*10d0*/  LDC.64 R10, c[0x3][R11+0x28] ;  /* 0x00c00a000b0a7b82 */ /* 0x000e620000000a00 */
[C---:B0-----:R-:W-:Y:S01]  /*10e0*/  IMAD.SHL.U32 R18, R12.reuse, 0x2, RZ ;  /* 0x000000020c127824 */ /* 0x041fe200078e00ff */
[----:B------:R-:W-:-:S04]  /*10f0*/  SHF.L.U64.HI R13, R12, 0x1, R13 ;  /* 0x000000010c0d7819 */ /* 0x000fc8000001020d */
[----:B-1----:R-:W-:Y:S02]  /*1100*/  LOP3.LUT R18, R10, R15, R18, 0xfe, !PT ;  /* 0x0000000f0a127212 */ /* 0x002fe400078efe12 */
[----:B------:R-:W-:-:S07]  /*1110*/  LOP3.LUT R19, R11, R19, R13, 0xfe, !PT ;  /* 0x000000130b137212 */ /* 0x000fce00078efe0d */
.L_x_879:
[----:B------:R-:W-:Y:S05]  /*1120*/  @P1 BRA `(.L_x_875) ;  /* 0x0000000000241947 */ /* 0x000fea0003800000 */
[----:B------:R-:W-:Y:S01]  /*1130*/  IMAD.SHL.U32 R22, R22, 0x2, RZ ;  /* 0x0000000216167824 */ /* 0x000fe200078e00ff */
[C---:B------:R-:W-:Y:S01]  /*1140*/  SHF.L.U64.HI R19, R18.reuse, 0x1, R19 ;  /* 0x0000000112137819 */ /* 0x040fe20000010213 */
[----:B------:R-:W-:-:S03]  /*1150*/  IMAD.SHL.U32 R13, R18, 0x2, RZ ;  /* 0x00000002120d7824 */ /* 0x000fc600078e00ff */
[----:B-----5:R-:W-:-:S05]  /*1160*/  SHF.R.U32.HI R22, RZ, R22, R7 ;  /* 0x00000016ff167219 */ /* 0x020fca0000011607 */
[----:B------:R-:W-:-:S05]  /*1170*/  IMAD.SHL.U32 R22, R22, 0x8, RZ ;  /* 0x0000000816167824 */ /* 0x000fca00078e00ff */
[----:B------:R-:W-:-:S06]  /*1180*/  LOP3.LUT R10, R22, 0x18, RZ, 0xc0, !PT ;  /* 0x00000018160a7812 */ /* 0x000fcc00078ec0ff */
[----:B------:R-:W0:Y:S02]  /*1190*/  LDC.64 R10, c[0x3][R10+0x28] ;  /* 0x00c00a000a0a7b82 */ /* 0x000e240000000a00 */
[----:B0-----:R-:W-:Y:S02]  /*11a0*/  LOP3.LUT R18, R10, R13, RZ, 0xfc, !PT ;  /* 0x0000000d0a127212 */ /* 0x001fe400078efcff */
[----:B------:R-:W-:-:S07]  /*11b0*/  LOP3.LUT R19, R11, R19, RZ, 0xfc, !PT ;  /* 0x000000130b137212 */ /* 0x000fce00078efcff */
.L_x_875:
[----:B------:R-:W-:-:S13]  /*11c0*/  ISETP.GT.U32.AND P0, PT, R20, 0xf, PT ;  /* 0x0000000f1400780c */ /* 0x000fda0003f04070 */
[----:B------:R-:W-:Y:S05]  /*11d0*/  @P0 BRA `(.L_x_880) ;  /* 0x0000000000b00947 */ /* 0x000fea0003800000 */
[----:B------:R-:W0:Y:S01]  /*11e0*/  LDC.64 R10, c[0x3][0x60] ;  /* 0x00c01800ff0a7b82 */ /* 0x000e220000000a00 */
[----:B------:R-:W-:Y:S01]  /*11f0*/  IMAD R5, R3, 0xff, R5 ;  /* 0x000000ff03057824 */ /* 0x000fe200078e0205 */
[----:B------:R-:W1:Y:S01]  /*1200*/  LDCU UR5, c[0x3][0x58] ;  /* 0x00c00b00ff0577ac */ /* 0x000e620008000800 */
[----:B------:R-:W-:Y:S02]  /*1210*/  IMAD.SHL.U32 R16, R20, 0x2, RZ ;  /* 0x0000000214107824 */ /* 0x000fe400078e00ff */
[----:B------:R-:W-:Y:S01]  /*1220*/  IMAD.IADD R5, R5, 0x1, R0 ;  /* 0x0000000105057824 */ /* 0x000fe200078e0200 */
[----:B------:R-:W2:Y:S03]  /*1230*/  LDCU UR10, c[0x3][0x8] ;  /* 0x00c00100ff0a77ac */ /* 0x000ea60008000800 */
[----:B------:R-:W-:Y:S01]  /*1240*/  IMAD R5, R5, 0x10, R20 ;  /* 0x0000001005057824 */ /* 0x000fe200078e0214 */
[----:B------:R-:W3:Y:S06]  /*1250*/  LDCU.64 UR8, c[0x3][0x50] ;  /* 0x00c00a00ff0877ac */ /* 0x000eec0008000a00 */
.L_x_883:
[----:B-----5:R-:W-:Y:S01]  /*1260*/  SHF.R.U32.HI R12, RZ, R16, R7 ;  /* 0x00000010ff0c7219 */ /* 0x020fe20000011607 */
[C---:B------:R-:W-:Y:S01]  /*1270*/  IMAD.SHL.U32 R15, R18.reuse, 0x2, RZ ;  /* 0x00000002120f7824 */ /* 0x040fe200078e00ff */
[----:B------:R-:W-:Y:S01]  /*1280*/  SHF.L.U64.HI R19, R18, 0x1, R19 ;  /* 0x0000000112137819 */ /* 0x000fe20000010213 */
[----:B------:R-:W-:Y:S01]  /*1290*/  VIADD R20, R20, 0x1 ;  /* 0x0000000114147836 */ /* 0x000fe20000000000 */
[----:B------:R-:W-:Y:S01]  /*12a0*/  BSSY.RECONVERGENT B0, `(.L_x_881) ;  /* 0x000001c000007945 */ /* 0x000fe20003800200 */
[----:B------:R-:W-:-:S03]  /*12b0*/  IMAD.SHL.U32 R12, R12, 0x8, RZ ;  /* 0x000000080c0c7824 */ /* 0x000fc600078e00ff */
[----:B------:R-:W-:Y:S02]  /*12c0*/  ISETP.NE.AND P1, PT, R20, 0x10, PT ;  /* 0x000000101400780c */ /* 0x000fe40003f25270 */
[----:B------:R-:W-:-:S06]  /*12d0*/  LOP3.LUT R12, R12, 0x18, RZ, 0xc0, !PT ;  /* 0x000000180c0c7812 */ /* 0x000fcc00078ec0ff */
[----:B------:R-:W4:Y:S02]  /*12e0*/  LDC.64 R12, c[0x3][R12+0x28] ;  /* 0x00c00a000c0c7b82 */ /* 0x000f240000000a00 */
[----:B----4-:R-:W-:Y:S02]  /*12f0*/  LOP3.LUT R18, R12, R15, RZ, 0xfc, !PT ;  /* 0x0000000f0c127212 */ /* 0x010fe400078efcff */
[----:B------:R-:W-:Y:S02]  /*1300*/  LOP3.LUT R19, R13, R19, RZ, 0xfc, !PT ;  /* 0x000000130d137212 */ /* 0x000fe400078efcff */
[----:B---3--:R-:W-:-:S04]  /*1310*/  LOP3.LUT P0, RZ, R18, UR8, RZ, 0xc0, !PT ;  /* 0x0000000812ff7c12 */ /* 0x008fc8000f80c0ff */
[----:B------:R-:W-:-:S13]  /*1320*/  LOP3.LUT P0, RZ, R19, UR9, RZ, 0xc0, P0 ;  /* 0x0000000913ff7c12 */ /* 0x000fda000800c0ff */
[----:B------:R-:W-:Y:S05]  /*1330*/  @P0 BRA `(.L_x_882) ;  /* 0x0000000000480947 */ /* 0x000fea0003800000 */
[----:B------:R-:W3:Y:S02]  /*1340*/  LDC.64 R12, c[0x4][RZ] ;  /* 0x01000000ff0c7b82 */ /* 0x000ee40000000a00 */
[----:B---3--:R-:W1:Y:S01]  /*1350*/  LDG.E.STRONG.SYS R14, desc[UR6][R12.64] ;  /* 0x000000060c0e7981 */ /* 0x008e62000c1f5900 */
[----:B--2---:R-:W-:-:S04]  /*1360*/  ISETP.GT.U32.AND P0, PT, R5, UR10, PT ;  /* 0x0000000a05007c0c */ /* 0x004fc8000bf04070 */
[----:B-1----:R-:W-:-:S13]  /*1370*/  ISETP.GE.U32.OR P0, PT, R14, UR5, P0 ;  /* 0x000000050e007c0c */ /* 0x002fda0008706470 */
        /* <DEDUP_REMOVED lines=14> */
.L_x_882:
[----:B-12---:R-:W-:Y:S05]  /*1460*/  BSYNC.RECONVERGENT B0 ;  /* 0x0000000000007941 */ /* 0x006fea0003800200 */
.L_x_881:
[----:B------:R-:W-:Y:S02]  /*1470*/  VIADD R16, R16, 0x2 ;  /* 0x0000000210107836 */ /* 0x000fe40000000000 */
[----:B---3--:R-:W-:Y:S01]  /*1480*/  VIADD R5, R5, 0x1 ;  /* 0x0000000105057836 */ /* 0x008fe20000000000 */
[----:B------:R-:W-:Y:S06]  /*1490*/  @P1 BRA `(.L_x_883) ;  /* 0xfffffffc00701947 */ /* 0x000fec000383ffff */
.L_x_880:
[----:B0-----:R-:W0:Y:S01]  /*14a0*/  S2R R10, SR_CgaCtaId ;  /* 0x00000000000a7919 */ /* 0x001e220000008800 */
        /* <DEDUP_REMOVED lines=10> */
[----:B------:R-:W-:Y:S01]  /*1550*/  VIADD R15, R6, 0x80 ;  /* 0x00000080060f7836 */ /* 0x000fe20000000000 */
[----:B------:R-:W2:Y:S03]  /*1560*/  LDCU.64 UR4, c[0x3][0x50] ;  /* 0x00c00a00ff0477ac */ /* 0x000ea60008000a00 */
[----:B-1----:R-:W-:-:S06]  /*1570*/  IMAD.WIDE.U32 R12, R15, 0x4, R12 ;  /* 0x000000040f0c7825 */ /* 0x002fcc00078e000c */
[----:B------:R-:W3:Y:S01]  /*1580*/  LDG.E R12, desc[UR6][R12.64] ;  /* 0x000000060c0c7981 */ /* 0x000ee2000c1e1900 */
[C---:B------:R-:W-:Y:S01]  /*1590*/  IMAD.SHL.U32 R11, R18.reuse, 0x2, RZ ;  /* 0x00000002120b7824 */ /* 0x040fe200078e00ff */
[----:B------:R-:W-:Y:S01]  /*15a0*/  SHF.L.U64.HI R17, R18, 0x1, R19 ;  /* 0x0000000112117819 */ /* 0x000fe20000010213 */
[----:B------:R-:W-:Y:S01]  /*15b0*/  BSSY.RECONVERGENT B0, `(.L_x_885) ;  /* 0x0000024000007945 */ /* 0x000fe20003800200 */
[----:B---3--:R-:W-:-:S05]  /*15c0*/  IMAD.SHL.U32 R6, R12, 0x8, RZ ;  /* 0x000000080c067824 */ /* 0x008fca00078e00ff */
[----:B------:R-:W-:-:S06]  /*15d0*/  LOP3.LUT R6, R6, 0x18, RZ, 0xc0, !PT ;  /* 0x0000001806067812 */ /* 0x000fcc00078ec0ff */
[----:B0-----:R-:W0:Y:S02]  /*15e0*/  LDC.64 R6, c[0x3][R6+0x28] ;  /* 0x00c00a0006067b82 */ /* 0x001e240000000a00 */
[----:B0-----:R-:W-:Y:S01]  /*15f0*/  LOP3.LUT R16, R6, R11, RZ, 0xfc, !PT ;  /* 0x0000000b06107212 */ /* 0x001fe200078efcff */
[----:B------:R-:W-:Y:S01]  /*1600*/  IMAD R11, R4, 0x80, R3 ;  /* 0x00000080040b7824 */ /* 0x000fe200078e0203 */
[----:B------:R-:W-:Y:S02]  /*1610*/  LOP3.LUT R17, R7, R17, RZ, 0xfc, !PT ;  /* 0x0000001107117212 */ /* 0x000fe400078efcff */
[----:B--2---:R-:W-:Y:S01]  /*1620*/  LOP3.LUT P0, RZ, R16, UR4, RZ, 0xc0, !PT ;  /* 0x0000000410ff7c12 */ /* 0x004fe2000f80c0ff */
[----:B------:R-:W-:-:S03]  /*1630*/  IMAD R0, R11, 0x100, R0 ;  /* 0x000001000b007824 */ /* 0x000fc600078e0200 */
[----:B------:R-:W-:Y:S01]  /*1640*/  LOP3.LUT P0, RZ, R17, UR5, RZ, 0xc0, P0 ;  /* 0x0000000511ff7c12 */ /* 0x000fe2000800c0ff */
[----:B------:R-:W-:-:S04]  /*1650*/  IMAD.SHL.U32 R0, R0, 0x10, RZ ;  /* 0x0000001000007824 */ /* 0x000fc800078e00ff */
[----:B------:R-:W-:-:S08]  /*1660*/  VIADD R13, R0, 0x11 ;  /* 0x00000011000d7836 */ /* 0x000fd00000000000 */
[----:B------:R-:W-:Y:S05]  /*1670*/  @P0 BRA `(.L_x_886) ;  /* 0x00000000005c0947 */ /* 0x000fea0003800000 */
[----:B------:R-:W0:Y:S01]  /*1680*/  LDC.64 R10, c[0x4][RZ] ;  /* 0x01000000ff0a7b82 */ /* 0x000e220000000a00 */
[----:B------:R-:W1:Y:S01]  /*1690*/  LDCU UR8, c[0x3][0x58] ;  /* 0x00c00b00ff0877ac */ /* 0x000e620008000800 */
[----:B0-----:R-:W1:Y:S02]  /*16a0*/  LDG.E.STRONG.SYS R6, desc[UR6][R10.64] ;  /* 0x000000060a067981 */ /* 0x001e64000c1f5900 */
[----:B-1----:R-:W-:-:S13]  /*16b0*/  ISETP.GE.U32.AND P0, PT, R6, UR8, PT ;  /* 0x0000000806007c0c */ /* 0x002fda000bf06070 */
[----:B------:R-:W-:Y:S05]  /*16c0*/  @P0 BRA `(.L_x_886) ;  /* 0x0000000000480947 */ /* 0x000fea0003800000 */
[----:B------:R-:W0:Y:S01]  /*16d0*/  LDCU UR8, c[0x3][0x8] ;  /* 0x00c00100ff0877ac */ /* 0x000e220008000800 */
[----:B------:R-:W-:-:S05]  /*16e0*/  VIADD R23, R0, 0x10 ;  /* 0x0000001000177836 */ /* 0x000fca0000000000 */
        /* <DEDUP_REMOVED lines=16> */
.L_x_886:
[----:B------:R-:W-:Y:S05]  /*17f0*/  BSYNC.RECONVERGENT B0 ;  /* 0x0000000000007941 */ /* 0x000fea0003800200 */
.L_x_885:
[----:B0-----:R-:W-:Y:S01]  /*1800*/  IMAD.SHL.U32 R6, R12, 0x2, RZ ;  /* 0x000000020c067824 */ /* 0x001fe200078e00ff */
[C---:B------:R-:W-:Y:S01]  /*1810*/  SHF.L.U64.HI R17, R16.reuse, 0x1, R17 ;  /* 0x0000000110117819 */ /* 0x040fe20000010211 */
[----:B------:R-:W-:Y:S01]  /*1820*/  IMAD.SHL.U32 R19, R16, 0x2, RZ ;  /* 0x0000000210137824 */ /* 0x000fe200078e00ff */
[----:B------:R-:W-:Y:S02]  /*1830*/  BSSY.RECONVERGENT B0, `(.L_x_887) ;  /* 0x0000027000007945 */ /* 0x000fe40003800200 */
[----:B------:R-:W-:Y:S02]  /*1840*/  LOP3.LUT R10, R6, 0x18, RZ, 0xc0, !PT ;  /* 0x00000018060a7812 */ /* 0x000fe400078ec0ff */
[----:B------:R-:W-:-:S04]  /*1850*/  SHF.R.U32.HI R6, RZ, 0x1, R12 ;  /* 0x00000001ff067819 */ /* 0x000fc8000001160c */
[----:B------:R-:W0:Y:S01]  /*1860*/  LDC.64 R10, c[0x3][R10+0x28] ;  /* 0x00c00a000a0a7b82 */ /* 0x000e220000000a00 */
[----:B------:R-:W-:-:S07]  /*1870*/  LOP3.LUT R18, R6, 0x18, RZ, 0xc0, !PT ;  /* 0x0000001806127812 */ /* 0x000fce00078ec0ff */
[----:B------:R-:W1:Y:S01]  /*1880*/  LDC.64 R6, c[0x3][R18+0x28] ;  /* 0x00c00a0012067b82 */ /* 0x000e620000000a00 */
[----:B0-----:R-:W-:Y:S02]  /*1890*/  LOP3.LUT R19, R10, R19, RZ, 0xfc, !PT ;  /* 0x000000130a137212 */ /* 0x001fe400078efcff */
[----:B------:R-:W-:Y:S02]  /*18a0*/  LOP3.LUT R16, R11, R17, RZ, 0xfc, !PT ;  /* 0x000000110b107212 */ /* 0x000fe400078efcff */
[C---:B------:R-:W-:Y:S01]  /*18b0*/  LOP3.LUT P1, RZ, R19.reuse, UR4, RZ, 0xc0, !PT ;  /* 0x0000000413ff7c12 */ /* 0x040fe2000f82c0ff */
[C---:B------:R-:W-:Y:S01]  /*18c0*/  IMAD.SHL.U32 R11, R19.reuse, 0x2, RZ ;  /* 0x00000002130b7824 */ /* 0x040fe200078e00ff */
[----:B------:R-:W-:Y:S02]  /*18d0*/  SHF.L.U64.HI R17, R19, 0x1, R16 ;  /* 0x0000000113117819 */ /* 0x000fe40000010210 */
[----:B------:R-:W-:Y:S02]  /*18e0*/  LOP3.LUT P1, RZ, R16, UR5, RZ, 0xc0, P1 ;  /* 0x0000000510ff7c12 */ /* 0x000fe4000882c0ff */
[----:B-1----:R-:W-:-:S02]  /*18f0*/  LOP3.LUT R6, R6, R11, RZ, 0xfc, !PT ;  /* 0x0000000b06067212 */ /* 0x002fc400078efcff */
[----:B------:R-:W-:Y:S02]  /*1900*/  LOP3.LUT R7, R7, R17, RZ, 0xfc, !PT ;  /* 0x0000001107077212 */ /* 0x000fe400078efcff */
[----:B------:R-:W-:-:S04]  /*1910*/  LOP3.LUT P0, RZ, R6, UR4, RZ, 0xc0, !PT ;  /* 0x0000000406ff7c12 */ /* 0x000fc8000f80c0ff */
[----:B------:R-:W-:-:S03]  /*1920*/  LOP3.LUT P0, RZ, R7, UR5, RZ, 0xc0, P0 ;  /* 0x0000000507ff7c12 */ /* 0x000fc6000800c0ff */
[----:B------:R-:W-:Y:S10]  /*1930*/  @P1 BRA `(.L_x_888) ;  /* 0x0000000000581947 */ /* 0x000ff40003800000 */
[----:B------:R-:W0:Y:S01]  /*1940*/  LDC.64 R16, c[0x4][RZ] ;  /* 0x01000000ff107b82 */ /* 0x000e220000000a00 */
[----:B------:R-:W1:Y:S01]  /*1950*/  LDCU UR9, c[0x3][0x8] ;  /* 0x00c00100ff0977ac */ /* 0x000e620008000800 */
[----:B------:R-:W2:Y:S01]  /*1960*/  LDCU UR8, c[0x3][0x58] ;  /* 0x00c00b00ff0877ac */ /* 0x000ea20008000800 */
[----:B0-----:R-:W2:Y:S01]  /*1970*/  LDG.E.STRONG.SYS R11, desc[UR6][R16.64] ;  /* 0x00000006100b7981 */ /* 0x001ea2000c1f5900 */
[----:B------:R-:W-:-:S05]  /*1980*/  VIADD R10, R0, 0x10 ;  /* 0x00000010000a7836 */ /* 0x000fca0000000000 */
[----:B-1----:R-:W-:-:S04]  /*1990*/  ISETP.GE.U32.AND P1, PT, R10, UR9, PT ;  /* 0x000000090a007c0c */ /* 0x002fc8000bf26070 */
        /* <DEDUP_REMOVED lines=16> */
.L_x_888:
[----:B------:R-:W-:Y:S05]  /*1aa0*/  BSYNC.RECONVERGENT B0 ;  /* 0x0000000000007941 */ /* 0x000fea0003800200 */
.L_x_887:
[----:B------:R-:W-:Y:S04]  /*1ab0*/  BSSY.RECONVERGENT B0, `(.L_x_889) ;  /* 0x0000019000007945 */ /* 0x000fe80003800200 */
[----:B------:R-:W-:Y:S05]  /*1ac0*/  @P0 BRA `(.L_x_890) ;  /* 0x00000000005c0947 */ /* 0x000fea0003800000 */
[----:B0-----:R-:W0:Y:S01]  /*1ad0*/  LDC.64 R10, c[0x4][RZ] ;  /* 0x01000000ff0a7b82 */ /* 0x001e220000000a00 */
        /* <DEDUP_REMOVED lines=22> */
.L_x_890:
[----:B------:R-:W-:Y:S05]  /*1c40*/  BSYNC.RECONVERGENT B0 ;  /* 0x0000000000007941 */ /* 0x000fea0003800200 */
.L_x_889:
[----:B0-----:R-:W-:Y:S01]  /*1c50*/  SHF.R.U32.HI R10, RZ, 0x3, R12 ;  /* 0x00000003ff0a7819 */ /* 0x001fe2000001160c */
[C---:B------:R-:W-:Y:S01]  /*1c60*/  IMAD.SHL.U32 R13, R6.reuse, 0x2, RZ ;  /* 0x00000002060d7824 */ /* 0x040fe200078e00ff */
[----:B------:R-:W-:Y:S01]  /*1c70*/  SHF.L.U64.HI R7, R6, 0x1, R7 ;  /* 0x0000000106077819 */ /* 0x000fe20000010207 */
[----:B------:R-:W-:Y:S01]  /*1c80*/  BSSY.RECONVERGENT B0, `(.L_x_891) ;  /* 0x000001f000007945 */ /* 0x000fe20003800200 */
[----:B------:R-:W-:-:S04]  /*1c90*/  LOP3.LUT R10, R10, 0x18, RZ, 0xc0, !PT ;  /* 0x000000180a0a7812 */ /* 0x000fc800078ec0ff */
[----:B------:R-:W0:Y:S02]  /*1ca0*/  LDC.64 R18, c[0x3][R10+0x28] ;  /* 0x00c00a000a127b82 */ /* 0x000e240000000a00 */
[----:B0-----:R-:W-:Y:S02]  /*1cb0*/  LOP3.LUT R13, R18, R13, RZ, 0xfc, !PT ;  /* 0x0000000d120d7212 */ /* 0x001fe400078efcff */
[----:B------:R-:W-:Y:S02]  /*1cc0*/  LOP3.LUT R18, R19, R7, RZ, 0xfc, !PT ;  /* 0x0000000713127212 */ /* 0x000fe400078efcff */
[----:B------:R-:W-:-:S04]  /*1cd0*/  LOP3.LUT P0, RZ, R13, UR4, RZ, 0xc0, !PT ;  /* 0x000000040dff7c12 */ /* 0x000fc8000f80c0ff */
        /* <DEDUP_REMOVED lines=8> */
[----:B-1----:R-:W-:-:S05]  /*1d60*/  VIADD R21, R0, 0x13 ;  /* 0x0000001300157836 */ /* 0x002fca0000000000 */
        /* <DEDUP_REMOVED lines=16> */
.L_x_892:
[----:B------:R-:W-:Y:S05]  /*1e70*/  BSYNC.RECONVERGENT B0 ;  /* 0x0000000000007941 */ /* 0x000fea0003800200 */
.L_x_891:
[----:B------:R-:W-:Y:S01]  /*1e80*/  SHF.R.U32.HI R6, RZ, 0x5, R12 ;  /* 0x00000005ff067819 */ /* 0x000fe2000001160c */
[C---:B------:R-:W-:Y:S01]  /*1e90*/  IMAD.SHL.U32 R7, R13.reuse, 0x2, RZ ;  /* 0x000000020d077824 */ /* 0x040fe200078e00ff */
[----:B0-----:R-:W-:Y:S01]  /*1ea0*/  SHF.L.U64.HI R11, R13, 0x1, R18 ;  /* 0x000000010d0b7819 */ /* 0x001fe20000010212 */
[----:B------:R-:W-:Y:S01]  /*1eb0*/  BSSY.RECONVERGENT B0, `(.L_x_893) ;  /* 0x000001f000007945 */ /* 0x000fe20003800200 */
[----:B------:R-:W-:-:S04]  /*1ec0*/  LOP3.LUT R6, R6, 0x18, RZ, 0xc0, !PT ;  /* 0x0000001806067812 */ /* 0x000fc800078ec0ff */
[----:B-1----:R-:W0:Y:S02]  /*1ed0*/  LDC.64 R16, c[0x3][R6+0x28] ;  /* 0x00c00a0006107b82 */ /* 0x002e240000000a00 */
[----:B0-----:R-:W-:Y:S02]  /*1ee0*/  LOP3.LUT R13, R16, R7, RZ, 0xfc, !PT ;  /* 0x00000007100d7212 */ /* 0x001fe400078efcff */
        /* <DEDUP_REMOVED lines=27> */
.L_x_894:
[----:B------:R-:W-:Y:S05]  /*20a0*/  BSYNC.RECONVERGENT B0 ;  /* 0x0000000000007941 */ /* 0x000fea0003800200 */
.L_x_893:
[----:B------:R-:W-:Y:S01]  /*20b0*/  SHF.R.U32.HI R6, RZ, 0x7, R12 ;  /* 0x00000007ff067819 */ /* 0x000fe2000001160c */
[C---:B------:R-:W-:Y:S01]  /*20c0*/  IMAD.SHL.U32 R7, R13.reuse, 0x2, RZ ;  /* 0x000000020d077824 */ /* 0x040fe200078e00ff */
[----:B0-----:R-:W-:Y:S01]  /*20d0*/  SHF.L.U64.HI R11, R13, 0x1, R16 ;  /* 0x000000010d0b7819 */ /* 0x001fe20000010210 */
        /* <DEDUP_REMOVED lines=31> */
.L_x_896:
[----:B------:R-:W-:Y:S05]  /*22d0*/  BSYNC.RECONVERGENT B0 ;  /* 0x0000000000007941 */ /* 0x000fea0003800200 */
.L_x_895:
        /* <DEDUP_REMOVED lines=34> */
.L_x_898:
[----:B------:R-:W-:Y:S05]  /*2500*/  BSYNC.RECONVERGENT B0 ;  /* 0x0000000000007941 */ /* 0x000fea0003800200 */
.L_x_897:
        /* <DEDUP_REMOVED lines=34> */
.L_x_900:
[----:B------:R-:W-:Y:S05]  /*2730*/  BSYNC.RECONVERGENT B0 ;  /* 0x0000000000007941 */ /* 0x000fea0003800200 */
.L_x_899:
        /* <DEDUP_REMOVED lines=34> */
.L_x_902:
[----:B------:R-:W-:Y:S05]  /*2960*/  BSYNC.RECONVERGENT B0 ;  /* 0x0000000000007941 */ /* 0x000fea0003800200 */
.L_x_901:
        /* <DEDUP_REMOVED lines=34> */
.L_x_904:
[----:B------:R-:W-:Y:S05]  /*2b90*/  BSYNC.RECONVERGENT B0 ;  /* 0x0000000000007941 */ /* 0x000fea0003800200 */
.L_x_903:
        /* <DEDUP_REMOVED lines=34> */
.L_x_906:
[----:B------:R-:W-:Y:S05]  /*2dc0*/  BSYNC.RECONVERGENT B0 ;  /* 0x0000000000007941 */ /* 0x000fea0003800200 */
.L_x_905:
        /* <DEDUP_REMOVED lines=34> */
.L_x_908:
[----:B------:R-:W-:Y:S05]  /*2ff0*/  BSYNC.RECONVERGENT B0 ;  /* 0x0000000000007941 */ /* 0x000fea0003800200 */
.L_x_907:
        /* <DEDUP_REMOVED lines=34> */
.L_x_910:
[----:B------:R-:W-:Y:S05]  /*3220*/  BSYNC.RECONVERGENT B0 ;  /* 0x0000000000007941 */ /* 0x000fea0003800200 */
.L_x_909:
        /* <DEDUP_REMOVED lines=34> */
.L_x_912:
[----:B------:R-:W-:Y:S05]  /*3450*/  BSYNC.RECONVERGENT B0 ;  /* 0x0000000000007941 */ /* 0x000fea0003800200 */
.L_x_911:
        /* <DEDUP_REMOVED lines=34> */
.L_x_914:
[----:B------:R-:W-:Y:S05]  /*3680*/  BSYNC.RECONVERGENT B0 ;  /* 0x0000000000007941 */ /* 0x000fea0003800200 */
.L_x_913:
[----:B------:R-:W-:Y:S01]  /*3690*/  SHF.R.U32.HI R12, RZ, 0x1e, R12 ;  /* 0x0000001eff0c7819 */ /* 0x000fe2000001160c */
[----:B------:R-:W-:Y:S01]  /*36a0*/  UMOV UR8, 0x28 ;  /* 0x0000002800087882 */ /* 0x000fe20000000000 */
[C---:B0-----:R-:W-:Y:S01]  /*36b0*/  IMAD.SHL.U32 R11, R13.reuse, 0x2, RZ ;  /* 0x000000020d0b7824 */ /* 0x041fe200078e00ff */
[----:B------:R-:W-:Y:S01]  /*36c0*/  SHF.L.U64.HI R13, R13, 0x1, R16 ;  /* 0x000000010d0d7819 */ /* 0x000fe20000010210 */
[----:B------:R-:W-:Y:S01]  /*36d0*/  BSSY.RECONVERGENT B0, `(.L_x_915) ;  /* 0x000001f000007945 */ /* 0x000fe20003800200 */
[----:B------:R-:W-:-:S06]  /*36e0*/  LEA R6, R12, UR8, 0x3 ;  /* 0x000000080c067c11 */ /* 0x000fcc000f8e18ff */
        /* <DEDUP_REMOVED lines=29> */
.L_x_916:
[----:B------:R-:W-:Y:S05]  /*38c0*/  BSYNC.RECONVERGENT B0 ;  /* 0x0000000000007941 */ /* 0x000fea0003800200 */
.L_x_915:
[----:B------:R-:W-:-:S13]  /*38d0*/  ISETP.NE.AND P0, PT, R14, 0xff, PT ;  /* 0x000000ff0e00780c */ /* 0x000fda0003f05270 */
[----:B------:R-:W-:Y:S05]  /*38e0*/  @!P0 BRA `(.L_x_884) ;  /* 0x0000002000348947 */ /* 0x000fea0003800000 */
[----:B------:R-:W1:Y:S01]  /*38f0*/  LDC.64 R10, c[0x3][0x60] ;  /* 0x00c01800ff0a7b82 */ /* 0x000e620000000a00 */
[----:B------:R-:W-:Y:S01]  /*3900*/  VIADD R0, R0, 0x21 ;  /* 0x0000002100007836 */ /* 0x000fe20000000000 */
[----:B------:R-:W2:Y:S01]  /*3910*/  LDCU UR5, c[0x3][0x58] ;  /* 0x00c00b00ff0577ac */ /* 0x000ea20008000800 */
[----:B------:R-:W3:Y:S05]  /*3920*/  LDCU UR10, c[0x3][0x8] ;  /* 0x00c00100ff0a77ac */ /* 0x000eea0008000800 */
[----:B0-----:R-:W0:Y:S01]  /*3930*/  LDC.64 R6, c[0x3][RZ] ;  /* 0x00c00000ff067b82 */ /* 0x001e220000000a00 */
[----:B------:R-:W4:Y:S02]  /*3940*/  LDCU.64 UR8, c[0x3][0x50] ;  /* 0x00c00a00ff0877ac */ /* 0x000f240008000a00 */
.L_x_949:
[----:B------:R-:W-:-:S04]  /*3950*/  VIADD R15, R15, 0x80 ;  /* 0x000000800f0f7836 */ /* 0x000fc80000000000 */
[----:B0-----:R-:W-:-:S05]  /*3960*/  IMAD.WIDE.U32 R22, R15, 0x4, R6 ;  /* 0x000000040f167825 */ /* 0x001fca00078e0006 */
[----:B------:R-:W5:Y:S01]  /*3970*/  LDG.E R16, desc[UR6][R22.64] ;  /* 0x0000000616107981 */ /* 0x000f62000c1e1900 */
[C---:B------:R-:W-:Y:S01]  /*3980*/  IMAD.SHL.U32 R17, R18.reuse, 0x2, RZ ;  /* 0x0000000212117824 */ /* 0x040fe200078e00ff */
[----:B------:R-:W-:Y:S01]  /*3990*/  SHF.L.U64.HI R19, R18, 0x1, R19 ;  /* 0x0000000112137819 */ /* 0x000fe20000010213 */
[----:B------:R-:W-:Y:S01]  /*39a0*/  VIADD R14, R14, 0x1 ;  /* 0x000000010e0e7836 */ /* 0x000fe20000000000 */
[----:B------:R-:W-:Y:S04]  /*39b0*/  BSSY.RECONVERGENT B0, `(.L_x_917) ;  /* 0x000001e000007945 */ /* 0x000fe80003800200 */
[----:B------:R-:W-:Y:S01]  /*39c0*/  ISETP.NE.AND P1, PT, R14, 0xff, PT ;  /* 0x000000ff0e00780c */ /* 0x000fe20003f25270 */
[----:B-----5:R-:W-:-:S05]  /*39d0*/  IMAD.SHL.U32 R12, R16, 0x8, RZ ;  /* 0x00000008100c7824 */ /* 0x020fca00078e00ff */
[----:B------:R-:W-:-:S06]  /*39e0*/  LOP3.LUT R12, R12, 0x18, RZ, 0xc0, !PT ;  /* 0x000000180c0c7812 */ /* 0x000fcc00078ec0ff */
[----:B------:R-:W0:Y:S02]  /*39f0*/  LDC.64 R12, c[0x3][R12+0x28] ;  /* 0x00c00a000c0c7b82 */ /* 0x000e240000000a00 */
[----:B0-----:R-:W-:Y:S02]  /*3a00*/  LOP3.LUT R17, R12, R17, RZ, 0xfc, !PT ;  /* 0x000000110c117212 */ /* 0x001fe400078efcff */
[----:B------:R-:W-:Y:S02]  /*3a10*/  LOP3.LUT R20, R13, R19, RZ, 0xfc, !PT ;  /* 0x000000130d147212 */ /* 0x000fe400078efcff */
[----:B----4-:R-:W-:-:S04]  /*3a20*/  LOP3.LUT P0, RZ, R17, UR8, RZ, 0xc0, !PT ;  /* 0x0000000811ff7c12 */ /* 0x010fc8000f80c0ff */
[----:B------:R-:W-:-:S13]  /*3a30*/  LOP3.LUT P0, RZ, R20, UR9, RZ, 0xc0, P0 ;  /* 0x0000000914ff7c12 */ /* 0x000fda000800c0ff */
[----:B------:R-:W-:Y:S05]  /*3a40*/  @P0 BRA `(.L_x_918) ;  /* 0x0000000000500947 */ /* 0x000fea0003800000 */
[----:B------:R-:W0:Y:S02]  /*3a50*/  LDC.64 R12, c[0x4][RZ] ;  /* 0x01000000ff0c7b82 */ /* 0x000e240000000a00 */
[----:B0-----:R-:W2:Y:S02]  /*3a60*/  LDG.E.STRONG.SYS R18, desc[UR6][R12.64] ;  /* 0x000000060c127981 */ /* 0x001ea4000c1f5900 */
[----:B--2---:R-:W-:-:S13]  /*3a70*/  ISETP.GE.U32.AND P0, PT, R18, UR5, PT ;  /* 0x0000000512007c0c */ /* 0x004fda000bf06070 */
[----:B------:R-:W-:Y:S05]  /*3a80*/  @P0 BRA `(.L_x_918) ;  /* 0x0000000000400947 */ /* 0x000fea0003800000 */
[----:B------:R-:W-:-:S05]  /*3a90*/  VIADD R21, R0, 0xffffffff ;  /* 0xffffffff00157836 */ /* 0x000fca0000000000 */
        /* <DEDUP_REMOVED lines=15> */
.L_x_918:
[----:B--23--:R-:W-:Y:S05]  /*3b90*/  BSYNC.RECONVERGENT B0 ;  /* 0x0000000000007941 */ /* 0x00cfea0003800200 */
.L_x_917:
[----:B------:R-:W-:Y:S01]  /*3ba0*/  IMAD.SHL.U32 R12, R16, 0x2, RZ ;  /* 0x00000002100c7824 */ /* 0x000fe200078e00ff */
[----:B------:R-:W-:Y:S01]  /*3bb0*/  BSSY.RECONVERGENT B0, `(.L_x_919) ;  /* 0x0000026000007945 */ /* 0x000fe20003800200 */
[C---:B0-----:R-:W-:Y:S01]  /*3bc0*/  IMAD.SHL.U32 R21, R17.reuse, 0x2, RZ ;  /* 0x0000000211157824 */ /* 0x041fe200078e00ff */
[----:B------:R-:W-:Y:S02]  /*3bd0*/  SHF.L.U64.HI R17, R17, 0x1, R20 ;  /* 0x0000000111117819 */ /* 0x000fe40000010214 */
[----:B------:R-:W-:Y:S02]  /*3be0*/  LOP3.LUT R18, R12, 0x18, RZ, 0xc0, !PT ;  /* 0x000000180c127812 */ /* 0x000fe400078ec0ff */
[----:B------:R-:W-:-:S04]  /*3bf0*/  SHF.R.U32.HI R12, RZ, 0x1, R16 ;  /* 0x00000001ff0c7819 */ /* 0x000fc80000011610 */
[----:B------:R-:W0:Y:S01]  /*3c00*/  LDC.64 R18, c[0x3][R18+0x28] ;  /* 0x00c00a0012127b82 */ /* 0x000e220000000a00 */
[----:B------:R-:W-:-:S07]  /*3c10*/  LOP3.LUT R12, R12, 0x18, RZ, 0xc0, !PT ;  /* 0x000000180c0c7812 */ /* 0x000fce00078ec0ff */
[----:B------:R-:W2:Y:S01]  /*3c20*/  LDC.64 R12, c[0x3][R12+0x28] ;  /* 0x00c00a000c0c7b82 */ /* 0x000ea20000000a00 */
[----:B0-----:R-:W-:Y:S02]  /*3c30*/  LOP3.LUT R21, R18, R21, RZ, 0xfc, !PT ;  /* 0x0000001512157212 */ /* 0x001fe400078efcff */
[----:B------:R-:W-:Y:S02]  /*3c40*/  LOP3.LUT R22, R19, R17, RZ, 0xfc, !PT ;  /* 0x0000001113167212 */ /* 0x000fe400078efcff */
[C---:B------:R-:W-:Y:S01]  /*3c50*/  LOP3.LUT P2, RZ, R21.reuse, UR8, RZ, 0xc0, !PT ;  /* 0x0000000815ff7c12 */ /* 0x040fe2000f84c0ff */
[C---:B------:R-:W-:Y:S01]  /*3c60*/  IMAD.SHL.U32 R17, R21.reuse, 0x2, RZ ;  /* 0x0000000215117824 */ /* 0x040fe200078e00ff */
[----:B------:R-:W-:Y:S02]  /*3c70*/  SHF.L.U64.HI R19, R21, 0x1, R22 ;  /* 0x0000000115137819 */ /* 0x000fe40000010216 */
[----:B------:R-:W-:Y:S02]  /*3c80*/  LOP3.LUT P2, RZ, R22, UR9, RZ, 0xc0, P2 ;  /* 0x0000000916ff7c12 */ /* 0x000fe4000904c0ff */
[----:B--2---:R-:W-:-:S02]  /*3c90*/  LOP3.LUT R17, R12, R17, RZ, 0xfc, !PT ;  /* 0x000000110c117212 */ /* 0x004fc400078efcff */
[----:B------:R-:W-:Y:S02]  /*3ca0*/  LOP3.LUT R20, R13, R19, RZ, 0xfc, !PT ;  /* 0x000000130d147212 */ /* 0x000fe400078efcff */
[----:B------:R-:W-:-:S04]  /*3cb0*/  LOP3.LUT P0, RZ, R17, UR8, RZ, 0xc0, !PT ;  /* 0x0000000811ff7c12 */ /* 0x000fc8000f80c0ff */
[----:B------:R-:W-:-:S03]  /*3cc0*/  LOP3.LUT P0, RZ, R20, UR9, RZ, 0xc0, P0 ;  /* 0x0000000914ff7c12 */ /* 0x000fc6000800c0ff */
[----:B------:R-:W-:Y:S10]  /*3cd0*/  @P2 BRA `(.L_x_920) ;  /* 0x00000000004c2947 */ /* 0x000ff40003800000 */
[----:B------:R-:W0:Y:S02]  /*3ce0*/  LDC.64 R12, c[0x4][RZ] ;  /* 0x01000000ff0c7b82 */ /* 0x000e240000000a00 */
[----:B0-----:R-:W2:Y:S01]  /*3cf0*/  LDG.E.STRONG.SYS R19, desc[UR6][R12.64] ;  /* 0x000000060c137981 */ /* 0x001ea2000c1f5900 */
[----:B------:R-:W-:-:S05]  /*3d00*/  VIADD R18, R0, 0xffffffff ;  /* 0xffffffff00127836 */ /* 0x000fca0000000000 */
[----:B------:R-:W-:-:S04]  /*3d10*/  ISETP.GE.U32.AND P2, PT, R18, UR10, PT ;  /* 0x0000000a12007c0c */ /* 0x000fc8000bf46070 */
[----:B--2---:R-:W-:-:S13]  /*3d20*/  ISETP.GE.U32.OR P2, PT, R19, UR5, P2 ;  /* 0x0000000513007c0c */ /* 0x004fda0009746470 */
        /* <DEDUP_REMOVED lines=14> */
.L_x_920:
[----:B------:R-:W-:Y:S05]  /*3e10*/  BSYNC.RECONVERGENT B0 ;  /* 0x0000000000007941 */ /* 0x000fea0003800200 */
.L_x_919:
        /* <DEDUP_REMOVED lines=22> */
.L_x_922:
[----:B------:R-:W-:Y:S05]  /*3f80*/  BSYNC.RECONVERGENT B0 ;  /* 0x0000000000007941 */ /* 0x000fea0003800200 */
.L_x_921:
[----:B------:R-:W-:Y:S01]  /*3f90*/  SHF.R.U32.HI R12, RZ, 0x3, R16 ;  /* 0x00000003ff0c7819 */ /* 0x000fe20000011610 */
[C---:B0-2---:R-:W-:Y:S01]  /*3fa0*/  IMAD.SHL.U32 R19, R17.reuse, 0x2, RZ ;  /* 0x0000000211137824 */ /* 0x045fe200078e00ff */
[----:B------:R-:W-:Y:S01]  /*3fb0*/  SHF.L.U64.HI R21, R17, 0x1, R20 ;  /* 0x0000000111157819 */ /* 0x000fe20000010214 */
[----:B------:R-:W-:Y:S01]  /*3fc0*/  BSSY.RECONVERGENT B0, `(.L_x_923) ;  /* 0x000001c000007945 */ /* 0x000fe20003800200 */
[----:B------:R-:W-:-:S06]  /*3fd0*/  LOP3.LUT R12, R12, 0x18, RZ, 0xc0, !PT ;  /* 0x000000180c0c7812 */ /* 0x000fcc00078ec0ff */
[----:B------:R-:W0:Y:S02]  /*3fe0*/  LDC.64 R12, c[0x3][R12+0x28] ;  /* 0x00c00a000c0c7b82 */ /* 0x000e240000000a00 */
[----:B0-----:R-:W-:Y:S02]  /*3ff0*/  LOP3.LUT R17, R12, R19, RZ, 0xfc, !PT ;  /* 0x000000130c117212 */ /* 0x001fe400078efcff */
        /* <DEDUP_REMOVED lines=24> */
.L_x_924:
[----:B------:R-:W-:Y:S05]  /*4180*/  BSYNC.RECONVERGENT B0 ;  /* 0x0000000000007941 */ /* 0x000fea0003800200 */
.L_x_923:
        /* <DEDUP_REMOVED lines=31> */
.L_x_926:
[----:B------:R-:W-:Y:S05]  /*4380*/  BSYNC.RECONVERGENT B0 ;  /* 0x0000000000007941 */ /* 0x000fea0003800200 */
.L_x_925:
        /* <DEDUP_REMOVED lines=31> */
.L_x_928:
[----:B------:R-:W-:Y:S05]  /*4580*/  BSYNC.RECONVERGENT B0 ;  /* 0x0000000000007941 */ /* 0x000fea0003800200 */
.L_x_927:
        /* <DEDUP_REMOVED lines=31> */
.L_x_930:
[----:B------:R-:W-:Y:S05]  /*4780*/  BSYNC.RECONVERGENT B0 ;  /* 0x0000000000007941 */ /* 0x000fea0003800200 */
.L_x_929:
        /* <DEDUP_REMOVED lines=31> */
.L_x_932:
[----:B------:R-:W-:Y:S05]  /*4980*/  BSYNC.RECONVERGENT B0 ;  /* 0x0000000000007941 */ /* 0x000fea0003800200 */
.L_x_931:
        /* <DEDUP_REMOVED lines=31> */
.L_x_934:
[----:B------:R-:W-:Y:S05]  /*4b80*/  BSYNC.RECONVERGENT B0 ;  /* 0x0000000000007941 */ /* 0x000fea0003800200 */
.L_x_933:
        /* <DEDUP_REMOVED lines=31> */
.L_x_936:
[----:B------:R-:W-:Y:S05]  /*4d80*/  BSYNC.RECONVERGENT B0 ;  /* 0x0000000000007941 */ /* 0x000fea0003800200 */
.L_x_935:
        /* <DEDUP_REMOVED lines=31> */
.L_x_938:
[----:B------:R-:W-:Y:S05]  /*4f80*/  BSYNC.RECONVERGENT B0 ;  /* 0x0000000000007941 */ /* 0x000fea0003800200 */
.L_x_937:
        /* <DEDUP_REMOVED lines=31> */
.L_x_940:
[----:B------:R-:W-:Y:S05]  /*5180*/  BSYNC.RECONVERGENT B0 ;  /* 0x0000000000007941 */ /* 0x000fea0003800200 */
.L_x_939:
        /* <DEDUP_REMOVED lines=31> */
.L_x_942:
[----:B------:R-:W-:Y:S05]  /*5380*/  BSYNC.RECONVERGENT B0 ;  /* 0x0000000000007941 */ /* 0x000fea0003800200 */
.L_x_941:
        /* <DEDUP_REMOVED lines=31> */
.L_x_944:
[----:B------:R-:W-:Y:S05]  /*5580*/  BSYNC.RECONVERGENT B0 ;  /* 0x0000000000007941 */ /* 0x000fea0003800200 */
.L_x_943:
        /* <DEDUP_REMOVED lines=31> */
.L_x_946:
[----:B------:R-:W-:Y:S05]  /*5780*/  BSYNC.RECONVERGENT B0 ;  /* 0x0000000000007941 */ /* 0x000fea0003800200 */
.L_x_945:
        /* <DEDUP_REMOVED lines=32> */
.L_x_948:
[----:B------:R-:W-:Y:S05]  /*5990*/  BSYNC.RECONVERGENT B0 ;  /* 0x0000000000007941 */ /* 0x000fea0003800200 */
.L_x_947:
[----:B------:R-:W-:Y:S01]  /*59a0*/  VIADD R0, R0, 0x10 ;  /* 0x0000001000007836 */ /* 0x000fe20000000000 */
[----:B------:R-:W-:Y:S06]  /*59b0*/  @P1 BRA `(.L_x_949) ;  /* 0xffffffdc00e41947 */ /* 0x000fec000383ffff */
.L_x_884:
[----:B------:R-:W2:Y:S01]  /*59c0*/  LDCU UR5, c[0x3][0x10] ;  /* 0x00c00200ff0577ac */ /* 0x000ea20008000800 */
[----:B------:R-:W-:Y:S01]  /*59d0*/  IMAD.MOV.U32 R0, RZ, RZ, RZ ;  /* 0x000000ffff007224 */ /* 0x000fe200078e00ff */
[----:B--2---:R-:W-:-:S09]  /*59e0*/  UISETP.NE.AND UP0, UPT, UR5, 0x1, UPT ;  /* 0x000000010500788c */ /* 0x004fd2000bf05270 */
[----:B------:R-:W-:Y:S05]  /*59f0*/  BRA.U !UP0, `(.L_x_950) ;  /* 0x0000002108607547 */ /* 0x000fea000b800000 */
[----:B------:R-:W2:Y:S01]  /*5a00*/  LDCU UR4, c[0x0][0x360] ;  /* 0x00006c00ff0477ac */ /* 0x000ea20008000800 */
[----:B0-----:R-:W0:Y:S01]  /*5a10*/  LDC.64 R6, c[0x3][0x60] ;  /* 0x00c01800ff067b82 */ /* 0x001e220000000a00 */
[----:B------:R-:W-:Y:S01]  /*5a20*/  IMAD R20, R4, 0x80, R3 ;  /* 0x0000008004147824 */ /* 0x000fe200078e0203 */
[----:B------:R-:W-:Y:S01]  /*5a30*/  UIADD3 UR8, UPT, UPT, UR5, -0x1, URZ ;  /* 0xffffffff05087890 */ /* 0x000fe2000fffe0ff */
[----:B------:R-:W-:Y:S01]  /*5a40*/  IMAD R17, R3, 0x4, R5 ;  /* 0x0000000403117824 */ /* 0x000fe200078e0205 */
[----:B------:R-:W3:Y:S01]  /*5a50*/  LDCU UR12, c[0x3][0x58] ;  /* 0x00c00b00ff0c77ac */ /* 0x000ee20008000800 */
[----:B------:R-:W-:Y:S01]  /*5a60*/  IMAD.MOV.U32 R16, RZ, RZ, R2 ;  /* 0x000000ffff107224 */ /* 0x000fe200078e0002 */
[----:B------:R-:W-:Y:S01]  /*5a70*/  LEA R20, R20, 0x1001, 0xc ;  /* 0x0000100114147811 */ /* 0x000fe200078e60ff */
[----:B------:R-:W-:Y:S01]  /*5a80*/  VIADD R17, R17, 0x4 ;  /* 0x0000000411117836 */ /* 0x000fe20000000000 */
[----:B------:R-:W4:Y:S01]  /*5a90*/  LDCU UR9, c[0x3][0x8] ;  /* 0x00c00100ff0977ac */ /* 0x000f220008000800 */
[----:B------:R-:W-:Y:S01]  /*5aa0*/  IMAD.U32 R0, RZ, RZ, UR8 ;  /* 0x00000008ff007e24 */ /* 0x000fe2000f8e00ff */
[----:B------:R-:W0:Y:S01]  /*5ab0*/  LDCU.64 UR10, c[0x3][0x50] ;  /* 0x00c00a00ff0a77ac */ /* 0x000e220008000a00 */
[----:B--2---:R-:W-:-:S02]  /*5ac0*/  UIADD3 UR4, UPT, UPT, UR4, -0x1, URZ ;  /* 0xffffffff04047890 */ /* 0x004fc4000fffe0ff */
[----:B------:R-:W-:-:S04]  /*5ad0*/  UIADD3 UR5, UPT, UPT, -UR5, URZ, URZ ;  /* 0x000000ff05057290 */ /* 0x000fc8000fffe1ff */
[----:B---3--:R-:W-:-:S13]  /*5ae0*/  ISETP.NE.AND P3, PT, R3, UR4, PT ;  /* 0x0000000403007c0c */ /* 0x008fda000bf65270 */
.L_x_983:
[----:B-1----:R-:W1:Y:S01]  /*5af0*/  @!P3 LDC.64 R10, c[0x3][RZ] ;  /* 0x00c00000ff0abb82 */ /* 0x002e620000000a00 */
[----:B0-----:R-:W-:-:S04]  /*5b00*/  @!P3 VIADD R23, R16, 0x8000 ;  /* 0x000080001017b836 */ /* 0x001fc80000000000 */
[----:B-1----:R-:W-:-:S05]  /*5b10*/  @!P3 IMAD.WIDE.U32 R22, R23, 0x4, R10 ;  /* 0x000000041716b825 */ /* 0x002fca00078e000a */
[----:B------:R1:W2:Y:S01]  /*5b20*/  @!P3 LDG.E R21, desc[UR6][R22.64] ;  /* 0x000000061615b981 */ /* 0x0002a2000c1e1900 */
[C---:B------:R-:W-:Y:S01]  /*5b30*/  SHF.L.U64.HI R19, R18.reuse, 0x1, R19 ;  /* 0x0000000112137819 */ /* 0x040fe20000010213 */
[----:B------:R-:W-:Y:S01]  /*5b40*/  UIADD3 UR5, UPT, UPT, UR5, 0x1, URZ ;  /* 0x0000000105057890 */ /* 0x000fe2000fffe0ff */
[----:B------:R-:W-:Y:S03]  /*5b50*/  BSSY.RECONVERGENT B0, `(.L_x_951) ;  /* 0x0000031000007945 */ /* 0x000fe60003800200 */
[----:B------:R-:W-:Y:S01]  /*5b60*/  UISETP.NE.AND UP0, UPT, UR5, -0x1, UPT ;  /* 0xffffffff0500788c */ /* 0x000fe2000bf05270 */
[----:B-1----:R-:W-:Y:S01]  /*5b70*/  IMAD.SHL.U32 R23, R18, 0x2, RZ ;  /* 0x0000000212177824 */ /* 0x002fe200078e00ff */
[----:B------:R-:W2:Y:S02]  /*5b80*/  @P3 LDS R21, [R17] ;  /* 0x0000000011153984 */ /* 0x000ea40000000800 */
[C---:B--2---:R-:W-:Y:S01]  /*5b90*/  IMAD.SHL.U32 R10, R21.reuse, 0x8, RZ ;  /* 0x00000008150a7824 */ /* 0x044fe200078e00ff */
[----:B------:R-:W-:Y:S01]  /*5ba0*/  SHF.R.U32.HI R14, RZ, 0x1, R21 ;  /* 0x00000001ff0e7819 */ /* 0x000fe20000011615 */
[----:B------:R-:W-:-:S03]  /*5bb0*/  IMAD.SHL.U32 R12, R21, 0x2, RZ ;  /* 0x00000002150c7824 */ /* 0x000fc600078e00ff */
[----:B------:R-:W-:Y:S02]  /*5bc0*/  LOP3.LUT R24, R10, 0x18, RZ, 0xc0, !PT ;  /* 0x000000180a187812 */ /* 0x000fe400078ec0ff */
[----:B------:R-:W-:Y:S02]  /*5bd0*/  LOP3.LUT R12, R12, 0x18, RZ, 0xc0, !PT ;  /* 0x000000180c0c7812 */ /* 0x000fe400078ec0ff */
[----:B------:R-:W1:Y:S01]  /*5be0*/  LDC.64 R10, c[0x3][R24+0x28] ;  /* 0x00c00a00180a7b82 */ /* 0x000e620000000a00 */
[----:B------:R-:W-:-:S07]  /*5bf0*/  LOP3.LUT R14, R14, 0x18, RZ, 0xc0, !PT ;  /* 0x000000180e0e7812 */ /* 0x000fce00078ec0ff */
[----:B------:R-:W2:Y:S08]  /*5c00*/  LDC.64 R12, c[0x3][R12+0x28] ;  /* 0x00c00a000c0c7b82 */ /* 0x000eb00000000a00 */
[----:B------:R-:W3:Y:S01]  /*5c10*/  LDC.64 R14, c[0x3][R14+0x28] ;  /* 0x00c00a000e0e7b82 */ /* 0x000ee20000000a00 */
[----:B-1----:R-:W-:Y:S02]  /*5c20*/  LOP3.LUT R23, R10, R23, RZ, 0xfc, !PT ;  /* 0x000000170a177212 */ /* 0x002fe400078efcff */
[----:B------:R-:W-:-:S02]  /*5c30*/  LOP3.LUT R18, R11, R19, RZ, 0xfc, !PT ;  /* 0x000000130b127212 */ /* 0x000fc400078efcff */
[C---:B0-----:R-:W-:Y:S01]  /*5c40*/  LOP3.LUT P1, RZ, R23.reuse, UR10, RZ, 0xc0, !PT ;  /* 0x0000000a17ff7c12 */ /* 0x041fe2000f82c0ff */
[C---:B------:R-:W-:Y:S01]  /*5c50*/  IMAD.SHL.U32 R11, R23.reuse, 0x2, RZ ;  /* 0x00000002170b7824 */ /* 0x040fe200078e00ff */
[----:B------:R-:W-:Y:S02]  /*5c60*/  SHF.L.U64.HI R19, R23, 0x1, R18 ;  /* 0x0000000117137819 */ /* 0x000fe40000010212 */
[----:B------:R-:W-:Y:S02]  /*5c70*/  LOP3.LUT P1, RZ, R18, UR11, RZ, 0xc0, P1 ;  /* 0x0000000b12ff7c12 */ /* 0x000fe4000882c0ff */
[----:B--2---:R-:W-:Y:S02]  /*5c80*/  LOP3.LUT R22, R12, R11, RZ, 0xfc, !PT ;  /* 0x0000000b0c167212 */ /* 0x004fe400078efcff */
[----:B------:R-:W-:Y:S02]  /*5c90*/  LOP3.LUT R19, R13, R19, RZ, 0xfc, !PT ;  /* 0x000000130d137212 */ /* 0x000fe400078efcff */
[C---:B------:R-:W-:Y:S01]  /*5ca0*/  LOP3.LUT P0, RZ, R22.reuse, UR10, RZ, 0xc0, !PT ;  /* 0x0000000a16ff7c12 */ /* 0x040fe2000f80c0ff */
[C---:B------:R-:W-:Y:S01]  /*5cb0*/  IMAD.SHL.U32 R11, R22.reuse, 0x2, RZ ;  /* 0x00000002160b7824 */ /* 0x040fe200078e00ff */
[----:B------:R-:W-:-:S02]  /*5cc0*/  SHF.L.U64.HI R13, R22, 0x1, R19 ;  /* 0x00000001160d7819 */ /* 0x000fc40000010213 */
[----:B------:R-:W-:Y:S01]  /*5cd0*/  LOP3.LUT P0, RZ, R19, UR11, RZ, 0xc0, P0 ;  /* 0x0000000b13ff7c12 */ /* 0x000fe2000800c0ff */
[----:B------:R-:W-:Y:S01]  /*5ce0*/  VIADD R19, R20, 0xffffffff ;  /* 0xffffffff14137836 */ /* 0x000fe20000000000 */
[----:B---3--:R-:W-:Y:S02]  /*5cf0*/  LOP3.LUT R10, R14, R11, RZ, 0xfc, !PT ;  /* 0x0000000b0e0a7212 */ /* 0x008fe400078efcff */
[----:B------:R-:W-:Y:S02]  /*5d00*/  LOP3.LUT R11, R15, R13, RZ, 0xfc, !PT ;  /* 0x0000000d0f0b7212 */ /* 0x000fe400078efcff */
[----:B------:R-:W-:-:S04]  /*5d10*/  LOP3.LUT P2, RZ, R10, UR10, RZ, 0xc0, !PT ;  /* 0x0000000a0aff7c12 */ /* 0x000fc8000f84c0ff */
[----:B------:R-:W-:Y:S01]  /*5d20*/  LOP3.LUT P2, RZ, R11, UR11, RZ, 0xc0, P2 ;  /* 0x0000000b0bff7c12 */ /* 0x000fe2000904c0ff */
[----:B------:R-:W-:-:S12]  /*5d30*/  @P1 BRA `(.L_x_952) ;  /* 0x0000000000481947 */ /* 0x000fd80003800000 */
[----:B------:R-:W0:Y:S02]  /*5d40*/  LDC.64 R12, c[0x4][RZ] ;  /* 0x01000000ff0c7b82 */ /* 0x000e240000000a00 */
[----:B0-----:R-:W2:Y:S01]  /*5d50*/  LDG.E.STRONG.SYS R14, desc[UR6][R12.64] ;  /* 0x000000060c0e7981 */ /* 0x001ea2000c1f5900 */
[----:B----4-:R-:W-:-:S04]  /*5d60*/  ISETP.GT.U32.AND P1, PT, R19, UR9, PT ;  /* 0x0000000913007c0c */ /* 0x010fc8000bf24070 */
[----:B--2---:R-:W-:-:S13]  /*5d70*/  ISETP.GE.U32.OR P1, PT, R14, UR12, P1 ;  /* 0x0000000c0e007c0c */ /* 0x004fda0008f26470 */
        /* <DEDUP_REMOVED lines=14> */
.L_x_952:
[----:B----4-:R-:W-:Y:S05]  /*5e60*/  BSYNC.RECONVERGENT B0 ;  /* 0x0000000000007941 */ /* 0x010fea0003800200 */
.L_x_951:
[----:B------:R-:W-:Y:S04]  /*5e70*/  BSSY.RECONVERGENT B0, `(.L_x_953) ;  /* 0x0000014000007945 */ /* 0x000fe80003800200 */
[----:B------:R-:W-:Y:S05]  /*5e80*/  @P0 BRA `(.L_x_954) ;  /* 0x0000000000480947 */ /* 0x000fea0003800000 */
[----:B------:R-:W0:Y:S02]  /*5e90*/  LDC.64 R12, c[0x4][RZ] ;  /* 0x01000000ff0c7b82 */ /* 0x000e240000000a00 */
[----:B0-----:R-:W2:Y:S01]  /*5ea0*/  LDG.E.STRONG.SYS R14, desc[UR6][R12.64] ;  /* 0x000000060c0e7981 */ /* 0x001ea2000c1f5900 */
[----:B------:R-:W-:-:S04]  /*5eb0*/  ISETP.GE.U32.AND P0, PT, R19, UR9, PT ;  /* 0x0000000913007c0c */ /* 0x000fc8000bf06070 */
        /* <DEDUP_REMOVED lines=15> */
.L_x_954:
[----:B------:R-:W-:Y:S05]  /*5fb0*/  BSYNC.RECONVERGENT B0 ;  /* 0x0000000000007941 */ /* 0x000fea0003800200 */
.L_x_953:
[----:B------:R-:W-:Y:S04]  /*5fc0*/  BSSY.RECONVERGENT B0, `(.L_x_955) ;  /* 0x0000016000007945 */ /* 0x000fe80003800200 */
[----:B------:R-:W-:Y:S05]  /*5fd0*/  @P2 BRA `(.L_x_956) ;  /* 0x0000000000502947 */ /* 0x000fea0003800000 */
[----:B------:R-:W0:Y:S02]  /*5fe0*/  LDC.64 R12, c[0x4][RZ] ;  /* 0x01000000ff0c7b82 */ /* 0x000e240000000a00 */
[----:B01----:R-:W2:Y:S02]  /*5ff0*/  LDG.E.STRONG.SYS R14, desc[UR6][R12.64] ;  /* 0x000000060c0e7981 */ /* 0x003ea4000c1f5900 */
        /* <DEDUP_REMOVED lines=18> */
.L_x_956:
[----:B------:R-:W-:Y:S05]  /*6120*/  BSYNC.RECONVERGENT B0 ;  /* 0x0000000000007941 */ /* 0x000fea0003800200 */
.L_x_955:
[----:B------:R-:W-:Y:S01]  /*6130*/  SHF.R.U32.HI R12, RZ, 0x3, R21 ;  /* 0x00000003ff0c7819 */ /* 0x000fe20000011615 */
[C---:B012---:R-:W-:Y:S01]  /*6140*/  IMAD.SHL.U32 R15, R10.reuse, 0x2, RZ ;  /* 0x000000020a0f7824 */ /* 0x047fe200078e00ff */
        /* <DEDUP_REMOVED lines=29> */
.L_x_958:
[----:B------:R-:W-:Y:S05]  /*6320*/  BSYNC.RECONVERGENT B0 ;  /* 0x0000000000007941 */ /* 0x000fea0003800200 */
.L_x_957:
        /* <DEDUP_REMOVED lines=31> */
.L_x_960:
[----:B------:R-:W-:Y:S05]  /*6520*/  BSYNC.RECONVERGENT B0 ;  /* 0x0000000000007941 */ /* 0x000fea0003800200 */
.L_x_959:
        /* <DEDUP_REMOVED lines=31> */
.L_x_962:
[----:B------:R-:W-:Y:S05]  /*6720*/  BSYNC.RECONVERGENT B0 ;  /* 0x0000000000007941 */ /* 0x000fea0003800200 */
.L_x_961:
        /* <DEDUP_REMOVED lines=31> */
.L_x_964:
[----:B------:R-:W-:Y:S05]  /*6920*/  BSYNC.RECONVERGENT B0 ;  /* 0x0000000000007941 */ /* 0x000fea0003800200 */
.L_x_963:
        /* <DEDUP_REMOVED lines=31> */
.L_x_966:
[----:B------:R-:W-:Y:S05]  /*6b20*/  BSYNC.RECONVERGENT B0 ;  /* 0x0000000000007941 */ /* 0x000fea0003800200 */
.L_x_965:
        /* <DEDUP_REMOVED lines=31> */
.L_x_968:
[----:B------:R-:W-:Y:S05]  /*6d20*/  BSYNC.RECONVERGENT B0 ;  /* 0x0000000000007941 */ /* 0x000fea0003800200 */
.L_x_967:
        /* <DEDUP_REMOVED lines=31> */
.L_x_970:
[----:B------:R-:W-:Y:S05]  /*6f20*/  BSYNC.RECONVERGENT B0 ;  /* 0x0000000000007941 */ /* 0x000fea0003800200 */
.L_x_969:
        /* <DEDUP_REMOVED lines=31> */
.L_x_972:
[----:B------:R-:W-:Y:S05]  /*7120*/  BSYNC.RECONVERGENT B0 ;  /* 0x0000000000007941 */ /* 0x000fea0003800200 */
.L_x_971:
        /* <DEDUP_REMOVED lines=31> */
.L_x_974:
[----:B------:R-:W-:Y:S05]  /*7320*/  BSYNC.RECONVERGENT B0 ;  /* 0x0000000000007941 */ /* 0x000fea0003800200 */
.L_x_973:
        /* <DEDUP_REMOVED lines=31> */
.L_x_976:
[----:B------:R-:W-:Y:S05]  /*7520*/  BSYNC.RECONVERGENT B0 ;  /* 0x0000000000007941 */ /* 0x000fea0003800200 */
.L_x_975:
        /* <DEDUP_REMOVED lines=31> */
.L_x_978:
[----:B------:R-:W-:Y:S05]  /*7720*/  BSYNC.RECONVERGENT B0 ;  /* 0x0000000000007941 */ /* 0x000fea0003800200 */
.L_x_977:
        /* <DEDUP_REMOVED lines=31> */
.L_x_980:
[----:B------:R-:W-:Y:S05]  /*7920*/  BSYNC.RECONVERGENT B0 ;  /* 0x0000000000007941 */ /* 0x000fea0003800200 */
.L_x_979:
        /* <DEDUP_REMOVED lines=26> */
[----:B0-----:R-:W-:-:S04]  /*7ad0*/  LOP3.LUT R21, R21, UR4, RZ, 0xc0, !PT ;  /* 0x0000000415157c12 */ /* 0x001fc8000f8ec0ff */
[----:B------:R-:W0:Y:S01]  /*7ae0*/  POPC R12, R21 ;  /* 0x00000015000c7309 */ /* 0x000e220000000000 */
[----:B--2---:R-:W0:Y:S02]  /*7af0*/  SHFL.IDX PT, R13, R15, R14, 0x1f ;  /* 0x00001f0e0f0d7589 */ /* 0x004e2400000e0000 */
[----:B0-----:R-:W-:-:S04]  /*7b00*/  IMAD.IADD R13, R13, 0x1, R12 ;  /* 0x000000010d0d7824 */ /* 0x001fc800078e020c */
[----:B------:R-:W-:-:S05]  /*7b10*/  IMAD.WIDE.U32 R12, R13, 0x4, R6 ;  /* 0x000000040d0c7825 */ /* 0x000fca00078e0006 */
[----:B------:R0:W-:Y:S02]  /*7b20*/  STG.E desc[UR6][R12.64], R23 ;  /* 0x000000170c007986 */ /* 0x0001e4000c101906 */
.L_x_982:
[----:B------:R-:W-:Y:S05]  /*7b30*/  BSYNC.RECONVERGENT B0 ;  /* 0x0000000000007941 */ /* 0x000fea0003800200 */
.L_x_981:
[----:B------:R-:W-:Y:S02]  /*7b40*/  VIADD R17, R17, 0x200 ;  /* 0x0000020011117836 */ /* 0x000fe40000000000 */
[----:B------:R-:W-:Y:S02]  /*7b50*/  VIADD R20, R20, 0x10 ;  /* 0x0000001014147836 */ /* 0x000fe40000000000 */
[----:B------:R-:W-:Y:S01]  /*7b60*/  VIADD R16, R16, 0x80 ;  /* 0x0000008010107836 */ /* 0x000fe20000000000 */
[----:B------:R-:W-:Y:S06]  /*7b70*/  BRA.U UP0, `(.L_x_983) ;  /* 0xffffffdd00dc7547 */ /* 0x000fec000b83ffff */
.L_x_950:
[----:B------:R-:W2:Y:S01]  /*7b80*/  LDCU UR4, c[0x0][0x360] ;  /* 0x00006c00ff0477ac */ /* 0x000ea20008000800 */
[----:B------:R-:W-:Y:S01]  /*7b90*/  BSSY.RECONVERGENT B0, `(.L_x_984) ;  /* 0x000000d000007945 */ /* 0x000fe20003800200 */
[----:B--2---:R-:W-:-:S06]  /*7ba0*/  UIADD3 UR4, UPT, UPT, UR4, -0x1, URZ ;  /* 0xffffffff04047890 */ /* 0x004fcc000fffe0ff */
[----:B------:R-:W-:-:S13]  /*7bb0*/  ISETP.NE.AND P0, PT, R3, UR4, PT ;  /* 0x0000000403007c0c */ /* 0x000fda000bf05270 */
[----:B------:R-:W-:Y:S05]  /*7bc0*/  @P0 BRA `(.L_x_985) ;  /* 0x0000000000180947 */ /* 0x000fea0003800000 */
[----:B0-----:R-:W0:Y:S01]  /*7bd0*/  LDC.64 R6, c[0x3][RZ] ;  /* 0x00c00000ff067b82 */ /* 0x001e220000000a00 */
[----:B------:R-:W-:-:S04]  /*7be0*/  IMAD R2, R0, 0x80, R2 ;  /* 0x0000008000027824 */ /* 0x000fc800078e0202 */
[----:B------:R-:W-:-:S04]  /*7bf0*/  VIADD R5, R2, 0x8000 ;  /* 0x0000800002057836 */ /* 0x000fc80000000000 */
[----:B0-----:R-:W-:-:S05]  /*7c00*/  IMAD.WIDE.U32 R6, R5, 0x4, R6 ;  /* 0x0000000405067825 */ /* 0x001fca00078e0006 */
[----:B------:R0:W5:Y:S01]  /*7c10*/  LDG.E R2, desc[UR6][R6.64] ;  /* 0x0000000606027981 */ /* 0x000162000c1e1900 */
[----:B------:R-:W-:Y:S05]  /*7c20*/  BRA `(.L_x_986) ;  /* 0x00000000000c7947 */ /* 0x000fea0003800000 */
.L_x_985:
[----:B------:R-:W-:-:S04]  /*7c30*/  IMAD R2, R0, 0x200, R5 ;  /* 0x0000020000027824 */ /* 0x000fc800078e0205 */
[----:B------:R-:W-:-:S06]  /*7c40*/  IMAD R2, R3, 0x4, R2 ;  /* 0x0000000403027824 */ /* 0x000fcc00078e0202 */
[----:B------:R-:W2:Y:S02]  /*7c50*/  LDS R2, [R2+0x4] ;  /* 0x0000040002027984 */ /* 0x000ea40000000800 */
.L_x_986:
[----:B------:R-:W-:Y:S05]  /*7c60*/  BSYNC.RECONVERGENT B0 ;  /* 0x0000000000007941 */ /* 0x000fea0003800200 */
.L_x_984:
[----:B------:R-:W-:-:S13]  /*7c70*/  ISETP.NE.AND P0, PT, R9, R8, PT ;  /* 0x000000080900720c */ /* 0x000fda0003f05270 */
[----:B------:R-:W-:Y:S05]  /*7c80*/  @!P0 EXIT ;  /* 0x000000000000894d */ /* 0x000fea0003800000 */
[----:B------:R-:W-:Y:S02]  /*7c90*/  IMAD.IADD R8, R9, 0x1, -R8 ;  /* 0x0000000109087824 */ /* 0x000fe400078e0a08 */
[----:B------:R-:W-:-:S03]  /*7ca0*/  IMAD.MOV.U32 R9, RZ, RZ, RZ ;  /* 0x000000ffff097224 */ /* 0x000fc600078e00ff */
[C---:B------:R-:W-:Y:S02]  /*7cb0*/  ISETP.GE.U32.AND P0, PT, R8.reuse, 0x4, PT ;  /* 0x000000040800780c */ /* 0x040fe40003f06070 */
[----:B------:R-:W-:-:S04]  /*7cc0*/  VIMNMX.U32 R8, PT, PT, R8, 0x1, !PT ;  /* 0x0000000108087848 */ /* 0x000fc80007fe0000 */
[----:B------:R-:W-:-:S07]  /*7cd0*/  LOP3.LUT R5, R8, 0x3, RZ, 0xc0, !PT ;  /* 0x0000000308057812 */ /* 0x000fce00078ec0ff */
[----:B------:R-:W-:Y:S05]  /*7ce0*/  @!P0 BRA `(.L_x_987) ;  /* 0x0000000800508947 */ /* 0x000fea0003800000 */
[----:B0-----:R-:W0:Y:S01]  /*7cf0*/  LDC.64 R6, c[0x3][0x60] ;  /* 0x00c01800ff067b82 */ /* 0x001e220000000a00 */
[----:B-1----:R-:W-:Y:S01]  /*7d00*/  IMAD R11, R4, 0x80, R3 ;  /* 0x00000080040b7824 */ /* 0x002fe200078e0203 */
[----:B------:R-:W-:Y:S01]  /*7d10*/  LOP3.LUT R9, R8, 0xfffffffc, RZ, 0xc0, !PT ;  /* 0xfffffffc08097812 */ /* 0x000fe200078ec0ff */
[----:B------:R-:W1:Y:S02]  /*7d20*/  LDCU UR10, c[0x3][0x58] ;  /* 0x00c00b00ff0a77ac */ /* 0x000e640008000800 */
[----:B------:R-:W-:Y:S02]  /*7d30*/  IMAD R10, R11, 0x100, R0 ;  /* 0x000001000b0a7824 */ /* 0x000fe400078e0200 */
[----:B------:R-:W-:Y:S01]  /*7d40*/  IMAD.MOV R8, RZ, RZ, -R9 ;  /* 0x000000ffff087224 */ /* 0x000fe200078e0a09 */
[----:B------:R-:W3:Y:S02]  /*7d50*/  LDCU UR11, c[0x3][0x8] ;  /* 0x00c00100ff0b77ac */ /* 0x000ee40008000800 */
[----:B------:R-:W-:Y:S01]  /*7d60*/  LEA R10, R10, 0x1000, 0x4 ;  /* 0x000010000a0a7811 */ /* 0x000fe200078e20ff */
[----:B------:R-:W4:Y:S01]  /*7d70*/  LDCU.64 UR8, c[0x3][0x50] ;  /* 0x00c00a00ff0877ac */ /* 0x000f220008000a00 */
[----:B------:R-:W-:-:S05]  /*7d80*/  UMOV UR4, 0x4 ;  /* 0x0000000400047882 */ /* 0x000fca0000000000 */
.L_x_996:
[----:B------:R-:W-:Y:S01]  /*7d90*/  UIADD3 UR5, UPT, UPT, UR4, -0x4, URZ ;  /* 0xfffffffc04057890 */ /* 0x000fe2000fffe0ff */
[----:B------:R-:W-:Y:S01]  /*7da0*/  SHF.L.U64.HI R19, R18, 0x1, R19 ;  /* 0x0000000112137819 */ /* 0x000fe20000010213 */
[----:B------:R-:W-:Y:S04]  /*7db0*/  BSSY.RECONVERGENT B0, `(.L_x_988) ;  /* 0x000001d000007945 */ /* 0x000fe80003800200 */
[----:B--2--5:R-:W-:-:S05]  /*7dc0*/  SHF.R.U32.HI R11, RZ, UR5, R2 ;  /* 0x00000005ff0b7c19 */ /* 0x024fca0008011602 */
[----:B------:R-:W-:-:S05]  /*7dd0*/  IMAD.SHL.U32 R11, R11, 0x8, RZ ;  /* 0x000000080b0b7824 */ /* 0x000fca00078e00ff */
[----:B------:R-:W-:Y:S01]  /*7de0*/  LOP3.LUT R12, R11, 0x18, RZ, 0xc0, !PT ;  /* 0x000000180b0c7812 */ /* 0x000fe200078ec0ff */
[----:B------:R-:W-:-:S05]  /*7df0*/  IMAD.SHL.U32 R11, R18, 0x2, RZ ;  /* 0x00000002120b7824 */ /* 0x000fca00078e00ff */
[----:B------:R-:W2:Y:S02]  /*7e00*/  LDC.64 R12, c[0x3][R12+0x28] ;  /* 0x00c00a000c0c7b82 */ /* 0x000ea40000000a00 */
[----:B--2---:R-:W-:Y:S02]  /*7e10*/  LOP3.LUT R11, R12, R11, RZ, 0xfc, !PT ;  /* 0x0000000b0c0b7212 */ /* 0x004fe400078efcff */
[----:B------:R-:W-:Y:S02]  /*7e20*/  LOP3.LUT R14, R13, R19, RZ, 0xfc, !PT ;  /* 0x000000130d0e7212 */ /* 0x000fe400078efcff */
[----:B----4-:R-:W-:-:S04]  /*7e30*/  LOP3.LUT P0, RZ, R11, UR8, RZ, 0xc0, !PT ;  /* 0x000000080bff7c12 */ /* 0x010fc8000f80c0ff */
[----:B------:R-:W-:-:S13]  /*7e40*/  LOP3.LUT P0, RZ, R14, UR9, RZ, 0xc0, P0 ;  /* 0x000000090eff7c12 */ /* 0x000fda000800c0ff */
[----:B-1----:R-:W-:Y:S05]  /*7e50*/  @P0 BRA `(.L_x_989) ;  /* 0x0000000000480947 */ /* 0x002fea0003800000 */
[----:B------:R-:W2:Y:S02]  /*7e60*/  LDC.64 R12, c[0x4][RZ] ;  /* 0x01000000ff0c7b82 */ /* 0x000ea40000000a00 */
[----:B--2---:R-:W1:Y:S01]  /*7e70*/  LDG.E.STRONG.SYS R15, desc[UR6][R12.64] ;  /* 0x000000060c0f7981 */ /* 0x004e62000c1f5900 */
[----:B---3--:R-:W-:-:S04]  /*7e80*/  ISETP.GT.U32.AND P0, PT, R10, UR11, PT ;  /* 0x0000000b0a007c0c */ /* 0x008fc8000bf04070 */
        /* <DEDUP_REMOVED lines=15> */
.L_x_989:
[----:B-1-3--:R-:W-:Y:S05]  /*7f80*/  BSYNC.RECONVERGENT B0 ;  /* 0x0000000000007941 */ /* 0x00afea0003800200 */
.L_x_988:
[----:B------:R-:W-:Y:S01]  /*7f90*/  UIADD3 UR5, UPT, UPT, UR4, -0x2, URZ ;  /* 0xfffffffe04057890 */ /* 0x000fe2000fffe0ff */
[C---:B------:R-:W-:Y:S01]  /*7fa0*/  IMAD.SHL.U32 R15, R11.reuse, 0x2, RZ ;  /* 0x000000020b0f7824 */ /* 0x040fe200078e00ff */
[----:B--2---:R-:W-:Y:S01]  /*7fb0*/  SHF.L.U64.HI R17, R11, 0x1, R14 ;  /* 0x000000010b117819 */ /* 0x004fe2000001020e */
[----:B------:R-:W-:Y:S01]  /*7fc0*/  VIADD R8, R8, 0x4 ;  /* 0x0000000408087836 */ /* 0x000fe20000000000 */
[----:B------:R-:W-:Y:S02]  /*7fd0*/  BSSY.RECONVERGENT B0, `(.L_x_990) ;  /* 0x000001f000007945 */ /* 0x000fe40003800200 */
[----:B------:R-:W-:Y:S02]  /*7fe0*/  SHF.R.U32.HI R12, RZ, UR5, R2 ;  /* 0x00000005ff0c7c19 */ /* 0x000fe40008011602 */
[----:B------:R-:W-:-:S03]  /*7ff0*/  ISETP.NE.AND P1, PT, R8, RZ, PT ;  /* 0x000000ff0800720c */ /* 0x000fc60003f25270 */
[----:B------:R-:W-:-:S05]  /*8000*/  IMAD.SHL.U32 R12, R12, 0x8, RZ ;  /* 0x000000080c0c7824 */ /* 0x000fca00078e00ff */
[----:B------:R-:W-:-:S06]  /*8010*/  LOP3.LUT R12, R12, 0x18, RZ, 0xc0, !PT ;  /* 0x000000180c0c7812 */ /* 0x000fcc00078ec0ff */
[----:B------:R-:W1:Y:S02]  /*8020*/  LDC.64 R12, c[0x3][R12+0x28] ;  /* 0x00c00a000c0c7b82 */ /* 0x000e640000000a00 */
[----:B-1----:R-:W-:Y:S02]  /*8030*/  LOP3.LUT R11, R12, R15, RZ, 0xfc, !PT ;  /* 0x0000000f0c0b7212 */ /* 0x002fe400078efcff */
        /* <DEDUP_REMOVED lines=8> */
[----:B------:R-:W-:-:S05]  /*80c0*/  VIADD R21, R10, 0x1 ;  /* 0x000000010a157836 */ /* 0x000fca0000000000 */
        /* <DEDUP_REMOVED lines=15> */
.L_x_991:
[----:B------:R-:W-:Y:S05]  /*81c0*/  BSYNC.RECONVERGENT B0 ;  /* 0x0000000000007941 */ /* 0x000fea0003800200 */
.L_x_990:
[----:B------:R-:W-:Y:S01]  /*81d0*/  SHF.R.U32.HI R12, RZ, UR4, R2 ;  /* 0x00000004ff0c7c19 */ /* 0x000fe20008011602 */
[C---:B------:R-:W-:Y:S01]  /*81e0*/  IMAD.SHL.U32 R15, R11.reuse, 0x2, RZ ;  /* 0x000000020b0f7824 */ /* 0x040fe200078e00ff */
[----:B-1----:R-:W-:Y:S01]  /*81f0*/  SHF.L.U64.HI R17, R11, 0x1, R14 ;  /* 0x000000010b117819 */ /* 0x002fe2000001020e */
[----:B------:R-:W-:Y:S02]  /*8200*/  BSSY.RECONVERGENT B0, `(.L_x_992) ;  /* 0x000001d000007945 */ /* 0x000fe40003800200 */
        /* <DEDUP_REMOVED lines=28> */
.L_x_993:
[----:B------:R-:W-:Y:S05]  /*83d0*/  BSYNC.RECONVERGENT B0 ;  /* 0x0000000000007941 */ /* 0x000fea0003800200 */
.L_x_992:
[----:B------:R-:W-:Y:S01]  /*83e0*/  UIADD3 UR5, UPT, UPT, UR4, 0x2, URZ ;  /* 0x0000000204057890 */ /* 0x000fe2000fffe0ff */
[C---:B------:R-:W-:Y:S01]  /*83f0*/  IMAD.SHL.U32 R15, R11.reuse, 0x2, RZ ;  /* 0x000000020b0f7824 */ /* 0x040fe200078e00ff */
[----:B------:R-:W-:Y:S01]  /*8400*/  SHF.L.U64.HI R11, R11, 0x1, R14 ;  /* 0x000000010b0b7819 */ /* 0x000fe2000001020e */
[----:B------:R-:W-:Y:S03]  /*8410*/  BSSY.RECONVERGENT B0, `(.L_x_994) ;  /* 0x000001e000007945 */ /* 0x000fe60003800200 */
[----:B------:R-:W-:-:S05]  /*8420*/  SHF.R.U32.HI R12, RZ, UR5, R2 ;  /* 0x00000005ff0c7c19 */ /* 0x000fca0008011602 */
[----:B------:R-:W-:-:S05]  /*8430*/  IMAD.SHL.U32 R12, R12, 0x8, RZ ;  /* 0x000000080c0c7824 */ /* 0x000fca00078e00ff */
[----:B------:R-:W-:-:S06]  /*8440*/  LOP3.LUT R12, R12, 0x18, RZ, 0xc0, !PT ;  /* 0x000000180c0c7812 */ /* 0x000fcc00078ec0ff */
[----:B------:R-:W2:Y:S02]  /*8450*/  LDC.64 R12, c[0x3][R12+0x28] ;  /* 0x00c00a000c0c7b82 */ /* 0x000ea40000000a00 */
[----:B--2---:R-:W-:Y:S02]  /*8460*/  LOP3.LUT R18, R12, R15, RZ, 0xfc, !PT ;  /* 0x0000000f0c127212 */ /* 0x004fe400078efcff */
[----:B------:R-:W-:Y:S02]  /*8470*/  LOP3.LUT R19, R13, R11, RZ, 0xfc, !PT ;  /* 0x0000000b0d137212 */ /* 0x000fe400078efcff */
[----:B------:R-:W-:-:S04]  /*8480*/  LOP3.LUT P0, RZ, R18, UR8, RZ, 0xc0, !PT ;  /* 0x0000000812ff7c12 */ /* 0x000fc8000f80c0ff */
[----:B------:R-:W-:-:S13]  /*8490*/  LOP3.LUT P0, RZ, R19, UR9, RZ, 0xc0, P0 ;  /* 0x0000000913ff7c12 */ /* 0x000fda000800c0ff */
[----:B------:R-:W-:Y:S05]  /*84a0*/  @P0 BRA `(.L_x_995) ;  /* 0x0000000000500947 */ /* 0x000fea0003800000 */
[----:B------:R-:W2:Y:S02]  /*84b0*/  LDC.64 R12, c[0x4][RZ] ;  /* 0x01000000ff0c7b82 */ /* 0x000ea40000000a00 */
[----:B--2---:R-:W2:Y:S02]  /*84c0*/  LDG.E.STRONG.SYS R11, desc[UR6][R12.64] ;  /* 0x000000060c0b7981 */ /* 0x004ea4000c1f5900 */
[----:B--2---:R-:W-:-:S13]  /*84d0*/  ISETP.GE.U32.AND P0, PT, R11, UR10, PT ;  /* 0x0000000a0b007c0c */ /* 0x004fda000bf06070 */
[----:B------:R-:W-:Y:S05]  /*84e0*/  @P0 BRA `(.L_x_995) ;  /* 0x0000000000400947 */ /* 0x000fea0003800000 */
[----:B-1----:R-:W-:-:S05]  /*84f0*/  VIADD R21, R10, 0x3 ;  /* 0x000000030a157836 */ /* 0x002fca0000000000 */
        /* <DEDUP_REMOVED lines=15> */
.L_x_995:
[----:B------:R-:W-:Y:S05]  /*85f0*/  BSYNC.RECONVERGENT B0 ;  /* 0x0000000000007941 */ /* 0x000fea0003800200 */
.L_x_994:
[----:B------:R-:W-:Y:S01]  /*8600*/  UIADD3 UR4, UPT, UPT, UR4, 0x8, URZ ;  /* 0x0000000804047890 */ /* 0x000fe2000fffe0ff */
[----:B------:R-:W-:Y:S01]  /*8610*/  VIADD R10, R10, 0x4 ;  /* 0x000000040a0a7836 */ /* 0x000fe20000000000 */
[----:B------:R-:W-:Y:S10]  /*8620*/  @P1 BRA `(.L_x_996) ;  /* 0xfffffff400d81947 */ /* 0x000ff4000383ffff */
.L_x_987:
[----:B------:R-:W-:-:S13]  /*8630*/  ISETP.NE.AND P0, PT, R5, RZ, PT ;  /* 0x000000ff0500720c */ /* 0x000fda0003f05270 */
[----:B------:R-:W-:Y:S05]  /*8640*/  @!P0 EXIT ;  /* 0x000000000000894d */ /* 0x000fea0003800000 */
[----:B0-----:R-:W0:Y:S01]  /*8650*/  LDC.64 R6, c[0x3][0x60] ;  /* 0x00c01800ff067b82 */ /* 0x001e220000000a00 */
[----:B------:R-:W-:Y:S01]  /*8660*/  IMAD R4, R4, 0x80000, R9 ;  /* 0x0008000004047824 */ /* 0x000fe200078e0209 */
[----:B------:R-:W3:Y:S01]  /*8670*/  LDCU UR5, c[0x3][0x58] ;  /* 0x00c00b00ff0577ac */ /* 0x000ee20008000800 */
[----:B------:R-:W-:Y:S02]  /*8680*/  IMAD.SHL.U32 R9, R9, 0x2, RZ ;  /* 0x0000000209097824 */ /* 0x000fe400078e00ff */
[----:B------:R-:W-:Y:S01]  /*8690*/  IMAD R3, R3, 0x1000, R4 ;  /* 0x0000100003037824 */ /* 0x000fe200078e0204 */
[----:B------:R-:W4:Y:S01]  /*86a0*/  LDCU UR10, c[0x3][0x8] ;  /* 0x00c00100ff0a77ac */ /* 0x000f220008000800 */
[----:B------:R-:W-:Y:S02]  /*86b0*/  IMAD.MOV R5, RZ, RZ, -R5 ;  /* 0x000000ffff057224 */ /* 0x000fe400078e0a05 */
[----:B------:R-:W-:Y:S01]  /*86c0*/  IMAD R0, R0, 0x10, R3 ;  /* 0x0000001000007824 */ /* 0x000fe200078e0203 */
[----:B------:R-:W0:Y:S06]  /*86d0*/  LDCU.64 UR8, c[0x3][0x50] ;  /* 0x00c00a00ff0877ac */ /* 0x000e2c0008000a00 */
.L_x_999:
[----:B--2--5:R-:W-:Y:S01]  /*86e0*/  SHF.R.U32.HI R3, RZ, R9, R2 ;  /* 0x00000009ff037219 */ /* 0x024fe20000011602 */
[C---:B------:R-:W-:Y:S01]  /*86f0*/  IMAD.SHL.U32 R13, R18.reuse, 0x2, RZ ;  /* 0x00000002120d7824 */ /* 0x040fe200078e00ff */
[----:B------:R-:W-:Y:S01]  /*8700*/  SHF.L.U64.HI R19, R18, 0x1, R19 ;  /* 0x0000000112137819 */ /* 0x000fe20000010213 */
[----:B------:R-:W-:Y:S01]  /*8710*/  VIADD R5, R5, 0x1 ;  /* 0x0000000105057836 */ /* 0x000fe20000000000 */
[----:B------:R-:W-:Y:S01]  /*8720*/  BSSY.RECONVERGENT B0, `(.L_x_997) ;  /* 0x000001e000007945 */ /* 0x000fe20003800200 */
[----:B------:R-:W-:-:S03]  /*8730*/  IMAD.SHL.U32 R3, R3, 0x8, RZ ;  /* 0x0000000803037824 */ /* 0x000fc600078e00ff */
[----:B------:R-:W-:Y:S02]  /*8740*/  ISETP.NE.AND P1, PT, R5, RZ, PT ;  /* 0x000000ff0500720c */ /* 0x000fe40003f25270 */
[----:B------:R-:W-:-:S04]  /*8750*/  LOP3.LUT R3, R3, 0x18, RZ, 0xc0, !PT ;  /* 0x0000001803037812 */ /* 0x000fc800078ec0ff */
[----:B01----:R-:W1:Y:S02]  /*8760*/  LDC.64 R10, c[0x3][R3+0x28] ;  /* 0x00c00a00030a7b82 */ /* 0x003e640000000a00 */
[----:B-1----:R-:W-:Y:S02]  /*8770*/  LOP3.LUT R18, R10, R13, RZ, 0xfc, !PT ;  /* 0x0000000d0a127212 */ /* 0x002fe400078efcff */
[----:B------:R-:W-:Y:S02]  /*8780*/  LOP3.LUT R19, R11, R19, RZ, 0xfc, !PT ;  /* 0x000000130b137212 */ /* 0x000fe400078efcff */
[----:B0-----:R-:W-:-:S04]  /*8790*/  LOP3.LUT P0, RZ, R18, UR8, RZ, 0xc0, !PT ;  /* 0x0000000812ff7c12 */ /* 0x001fc8000f80c0ff */
[----:B------:R-:W-:-:S13]  /*87a0*/  LOP3.LUT P0, RZ, R19, UR9, RZ, 0xc0, P0 ;  /* 0x0000000913ff7c12 */ /* 0x000fda000800c0ff */
[----:B------:R-:W-:Y:S05]  /*87b0*/  @P0 BRA `(.L_x_998) ;  /* 0x0000000000500947 */ /* 0x000fea0003800000 */
[----:B------:R-:W0:Y:S02]  /*87c0*/  LDC.64 R12, c[0x4][RZ] ;  /* 0x01000000ff0c7b82 */ /* 0x000e240000000a00 */
[----:B0-----:R-:W3:Y:S02]  /*87d0*/  LDG.E.STRONG.SYS R3, desc[UR6][R12.64] ;  /* 0x000000060c037981 */ /* 0x001ee4000c1f5900 */
[----:B---3--:R-:W-:-:S13]  /*87e0*/  ISETP.GE.U32.AND P0, PT, R3, UR5, PT ;  /* 0x0000000503007c0c */ /* 0x008fda000bf06070 */
[----:B------:R-:W-:Y:S05]  /*87f0*/  @P0 BRA `(.L_x_998) ;  /* 0x0000000000400947 */ /* 0x000fea0003800000 */
[----:B------:R-:W-:-:S05]  /*8800*/  VIADD R15, R0, 0x1000 ;  /* 0x00001000000f7836 */ /* 0x000fca0000000000 */
[----:B----4-:R-:W-:-:S13]  /*8810*/  ISETP.GT.U32.AND P0, PT, R15, UR10, PT ;  /* 0x0000000a0f007c0c */ /* 0x010fda000bf04070 */
        /* <DEDUP_REMOVED lines=14> */
.L_x_998:
[----:B---34-:R-:W-:Y:S05]  /*8900*/  BSYNC.RECONVERGENT B0 ;  /* 0x0000000000007941 */ /* 0x018fea0003800200 */
.L_x_997:
[----:B------:R-:W-:Y:S02]  /*8910*/  VIADD R0, R0, 0x1 ;  /* 0x0000000100007836 */ /* 0x000fe40000000000 */
[----:B------:R-:W-:Y:S01]  /*8920*/  VIADD R9, R9, 0x2 ;  /* 0x0000000209097836 */ /* 0x000fe20000000000 */
[----:B------:R-:W-:Y:S06]  /*8930*/  @P1 BRA `(.L_x_999) ;  /* 0xfffffffc00681947 */ /* 0x000fec000383ffff */
[----:B------:R-:W-:Y:S05]  /*8940*/  EXIT ;  /* 0x000000000000794d */ /* 0x000fea0003800000 */
.L_x_1000:
        /* <DEDUP_REMOVED lines=11> */
.L_x_2055:


//--------------------- .text._Z15agrepKernel32K9v --------------------------
	.section	.text._Z15agrepKernel32K9v,"ax",@progbits
	.align	128
        .global         _Z15agrepKernel32K9v
        .type           _Z15agrepKernel32K9v,@function
        .size           _Z15agrepKernel32K9v,(.L_x_2056 - _Z15agrepKernel32K9v)
        .other          _Z15agrepKernel32K9v,@"STO_CUDA_ENTRY STV_DEFAULT"
_Z15agrepKernel32K9v:
.text._Z15agrepKernel32K9v:
[----:B------:R-:W-:Y:S01]  /*0000*/  LDC R1, c[0x0][0x37c] ;  /* 0x0000df00ff017b82 */ /* 0x000fe20000000800 */
[----:B------:R-:W0:Y:S01]  /*0010*/  S2R R9, SR_CTAID.X ;  /* 0x0000000000097919 */ /* 0x000e220000002500 */
[----:B------:R-:W1:Y:S01]  /*0020*/  LDCU UR4, c[0x3][0x10] ;  /* 0x00c00200ff0477ac */ /* 0x000e620008000800 */
[----:B------:R-:W-:Y:S01]  /*0030*/  IMAD.MOV.U32 R4, RZ, RZ, RZ ;  /* 0x000000ffff047224 */ /* 0x000fe200078e00ff */
[----:B------:R-:W2:Y:S01]  /*0040*/  S2R R6, SR_TID.X ;  /* 0x0000000000067919 */ /* 0x000ea20000002100 */
[----:B------:R-:W-:Y:S01]  /*0050*/  IMAD.MOV.U32 R22, RZ, RZ, -0x1 ;  /* 0xffffffffff167424 */ /* 0x000fe200078e00ff */
[----:B------:R-:W3:Y:S01]  /*0060*/  LDCU.64 UR8, c[0x0][0x358] ;  /* 0x00006b00ff0877ac */ /* 0x000ee20008000a00 */
[----:B------:R-:W-:Y:S02]  /*0070*/  IMAD.MOV.U32 R21, RZ, RZ, -0x2 ;  /* 0xfffffffeff157424 */ /* 0x000fe400078e00ff */
[----:B------:R-:W-:Y:S02]  /*0080*/  IMAD.MOV.U32 R20, RZ, RZ, -0x4 ;  /* 0xfffffffcff147424 */ /* 0x000fe400078e00ff */
        /* <DEDUP_REMOVED lines=8> */
[----:B0-----:R-:W-:-:S05]  /*0110*/  IMAD.SHL.U32 R3, R9, 0x8000, RZ ;  /* 0x0000800009037824 */ /* 0x001fca00078e00ff */
[----:B--2---:R-:W-:-:S05]  /*0120*/  LOP3.LUT R3, R3, R6, RZ, 0xfc, !PT ;  /* 0x0000000603037212 */ /* 0x004fca00078efcff */
        /* <DEDUP_REMOVED lines=15> */
.L_x_1003:
[----:B------:R-:W0:Y:S01]  /*0220*/  LDC.64 R14, c[0x3][RZ] ;  /* 0x00c00000ff0e7b82 */ /* 0x000e220000000a00 */
[----:B------:R-:W-:-:S04]  /*0230*/  IMAD R5, R0, 0x80, R3 ;  /* 0x0000008000057824 */ /* 0x000fc800078e0203 */
[----:B0-----:R-:W-:-:S06]  /*0240*/  IMAD.WIDE.U32 R14, R5, 0x4, R14 ;  /* 0x00000004050e7825 */ /* 0x001fcc00078e000e */
[----:B------:R0:W5:Y:S01]  /*0250*/  LDG.E R14, desc[UR8][R14.64] ;  /* 0x000000080e0e7981 */ /* 0x000162000c1e1900 */
[----:B------:R-:W-:-:S05]  /*0260*/  UMOV UR4, URZ ;  /* 0x000000ff00047c82 */ /* 0x000fca0008000000 */
.L_x_1002:
[----:B------:R-:W-:Y:S01]  /*0270*/  USHF.L.U32 UR5, UR4, 0x1, URZ ;  /* 0x0000000104057899 */ /* 0x000fe200080006ff */
[----:B0-----:R-:W-:Y:S02]  /*0280*/  IMAD.SHL.U32 R15, R22, 0x2, RZ ;  /* 0x00000002160f7824 */ /* 0x001fe400078e00ff */
[----:B------:R-:W-:-:S03]  /*0290*/  IMAD.SHL.U32 R17, R21, 0x2, RZ ;  /* 0x0000000215117824 */ /* 0x000fc600078e00ff */
[----:B-----5:R-:W-:Y:S01]  /*02a0*/  SHF.R.U32.HI R2, RZ, UR5, R14 ;  /* 0x00000005ff027c19 */ /* 0x020fe2000801160e */
[----:B------:R-:W-:-:S04]  /*02b0*/  UIADD3 UR5, UPT, UPT, UR5, 0x2, URZ ;  /* 0x0000000205057890 */ /* 0x000fc8000fffe0ff */
[----:B------:R-:W-:Y:S01]  /*02c0*/  IMAD.SHL.U32 R2, R2, 0x4, RZ ;  /* 0x0000000402027824 */ /* 0x000fe200078e00ff */
[----:B------:R-:W-:Y:S02]  /*02d0*/  UIADD3 UR4, UPT, UPT, UR5, -UR4, URZ ;  /* 0x8000000405047290 */ /* 0x000fe4000fffe0ff */
[----:B------:R-:W-:Y:S02]  /*02e0*/  SHF.R.U32.HI R5, RZ, UR5, R14 ;  /* 0x00000005ff057c19 */ /* 0x000fe4000801160e */
[----:B------:R-:W-:Y:S01]  /*02f0*/  LOP3.LUT R2, R2, 0xc, RZ, 0xc0, !PT ;  /* 0x0000000c02027812 */ /* 0x000fe200078ec0ff */
[----:B------:R-:W-:Y:S02]  /*0300*/  UISETP.NE.AND UP0, UPT, UR4, 0x10, UPT ;  /* 0x000000100400788c */ /* 0x000fe4000bf05270 */
[----:B------:R-:W-:-:S03]  /*0310*/  IMAD.SHL.U32 R5, R5, 0x4, RZ ;  /* 0x0000000405057824 */ /* 0x000fc600078e00ff */
[----:B------:R-:W0:Y:S02]  /*0320*/  LDC R2, c[0x3][R2+0x14] ;  /* 0x00c0050002027b82 */ /* 0x000e240000000800 */
[----:B------:R-:W-:-:S06]  /*0330*/  LOP3.LUT R5, R5, 0xc, RZ, 0xc0, !PT ;  /* 0x0000000c05057812 */ /* 0x000fcc00078ec0ff */
[----:B------:R-:W1:Y:S01]  /*0340*/  LDC R5, c[0x3][R5+0x14] ;  /* 0x00c0050005057b82 */ /* 0x000e620000000800 */
[----:B0-----:R-:W-:-:S04]  /*0350*/  LOP3.LUT R15, R15, R2, RZ, 0xfc, !PT ;  /* 0x000000020f0f7212 */ /* 0x001fc800078efcff */
[----:B------:R-:W-:Y:S01]  /*0360*/  LOP3.LUT R16, R22, R15, RZ, 0xc0, !PT ;  /* 0x0000000f16107212 */ /* 0x000fe200078ec0ff */
[----:B------:R-:W-:-:S04]  /*0370*/  IMAD.SHL.U32 R24, R15, 0x2, RZ ;  /* 0x000000020f187824 */ /* 0x000fc800078e00ff */
[----:B------:R-:W-:-:S05]  /*0380*/  IMAD.SHL.U32 R16, R16, 0x2, RZ ;  /* 0x0000000210107824 */ /* 0x000fca00078e00ff */
[----:B------:R-:W-:-:S04]  /*0390*/  LOP3.LUT R17, R16, R17, R2, 0xe0, !PT ;  /* 0x0000001110117212 */ /* 0x000fc800078ee002 */
[----:B------:R-:W-:Y:S01]  /*03a0*/  LOP3.LUT R16, R17, R22, RZ, 0xc0, !PT ;  /* 0x0000001611107212 */ /* 0x000fe200078ec0ff */
[----:B------:R-:W-:Y:S01]  /*03b0*/  IMAD.SHL.U32 R17, R20, 0x2, RZ ;  /* 0x0000000214117824 */ /* 0x000fe200078e00ff */
[----:B-1----:R-:W-:Y:S02]  /*03c0*/  LOP3.LUT R22, R24, R5, RZ, 0xfc, !PT ;  /* 0x0000000518167212 */ /* 0x002fe400078efcff */
[----:B------:R-:W-:Y:S01]  /*03d0*/  LOP3.LUT R23, R21, R16, RZ, 0xc0, !PT ;  /* 0x0000001015177212 */ /* 0x000fe200078ec0ff */
[----:B------:R-:W-:Y:S01]  /*03e0*/  IMAD.SHL.U32 R26, R16, 0x2, RZ ;  /* 0x00000002101a7824 */ /* 0x000fe200078e00ff */
[----:B------:R-:W-:-:S03]  /*03f0*/  LOP3.LUT R24, R15, R22, RZ, 0xc0, !PT ;  /* 0x000000160f187212 */ /* 0x000fc600078ec0ff */
[----:B------:R-:W-:Y:S02]  /*0400*/  IMAD.SHL.U32 R23, R23, 0x2, RZ ;  /* 0x0000000217177824 */ /* 0x000fe400078e00ff */
[----:B------:R-:W-:-:S03]  /*0410*/  IMAD.SHL.U32 R25, R24, 0x2, RZ ;  /* 0x0000000218197824 */ /* 0x000fc600078e00ff */
[----:B------:R-:W-:Y:S02]  /*0420*/  LOP3.LUT R24, R23, R17, R2, 0xe0, !PT ;  /* 0x0000001117187212 */ /* 0x000fe400078ee002 */
[----:B------:R-:W-:Y:S02]  /*0430*/  LOP3.LUT R26, R25, R26, R5, 0xe0, !PT ;  /* 0x0000001a191a7212 */ /* 0x000fe400078ee005 */
[----:B------:R-:W-:Y:S02]  /*0440*/  LOP3.LUT R17, R24, R21, RZ, 0xc0, !PT ;  /* 0x0000001518117212 */ /* 0x000fe400078ec0ff */
[----:B------:R-:W-:Y:S01]  /*0450*/  LOP3.LUT R21, R26, R15, RZ, 0xc0, !PT ;  /* 0x0000000f1a157212 */ /* 0x000fe200078ec0ff */
[----:B------:R-:W-:Y:S01]  /*0460*/  IMAD.SHL.U32 R15, R19, 0x2, RZ ;  /* 0x00000002130f7824 */ /* 0x000fe200078e00ff */
[----:B------:R-:W-:Y:S02]  /*0470*/  LOP3.LUT R23, R20, R17, RZ, 0xc0, !PT ;  /* 0x0000001114177212 */ /* 0x000fe400078ec0ff */
[----:B------:R-:W-:-:S03]  /*0480*/  LOP3.LUT R24, R16, R21, RZ, 0xc0, !PT ;  /* 0x0000001510187212 */ /* 0x000fc600078ec0ff */
[----:B------:R-:W-:Y:S02]  /*0490*/  IMAD.SHL.U32 R23, R23, 0x2, RZ ;  /* 0x0000000217177824 */ /* 0x000fe400078e00ff */
[----:B------:R-:W-:Y:S02]  /*04a0*/  IMAD.SHL.U32 R25, R24, 0x2, RZ ;  /* 0x0000000218197824 */ /* 0x000fe400078e00ff */
[----:B------:R-:W-:Y:S01]  /*04b0*/  IMAD.SHL.U32 R24, R17, 0x2, RZ ;  /* 0x0000000211187824 */ /* 0x000fe200078e00ff */
[----:B------:R-:W-:-:S04]  /*04c0*/  LOP3.LUT R15, R23, R15, R2, 0xe0, !PT ;  /* 0x0000000f170f7212 */ /* 0x000fc800078ee002 */
[----:B------:R-:W-:Y:S02]  /*04d0*/  LOP3.LUT R25, R25, R24, R5, 0xe0, !PT ;  /* 0x0000001819197212 */ /* 0x000fe400078ee005 */
[----:B------:R-:W-:Y:S01]  /*04e0*/  LOP3.LUT R24, R15, R20, RZ, 0xc0, !PT ;  /* 0x000000140f187212 */ /* 0x000fe200078ec0ff */
[----:B------:R-:W-:Y:S01]  /*04f0*/  IMAD.SHL.U32 R15, R18, 0x2, RZ ;  /* 0x00000002120f7824 */ /* 0x000fe200078e00ff */
[----:B------:R-:W-:Y:S02]  /*0500*/  LOP3.LUT R20, R25, R16, RZ, 0xc0, !PT ;  /* 0x0000001019147212 */ /* 0x000fe400078ec0ff */
        /* <DEDUP_REMOVED lines=10> */
[----:B------:R-:W-:Y:S01]  /*05b0*/  LOP3.LUT R16, R18, R15, RZ, 0xc0, !PT ;  /* 0x0000000f12107212 */ /* 0x000fe200078ec0ff */
[----:B------:R-:W-:Y:S01]  /*05c0*/  IMAD.SHL.U32 R26, R15, 0x2, RZ ;  /* 0x000000020f1a7824 */ /* 0x000fe200078e00ff */
[----:B------:R-:W-:-:S03]  /*05d0*/  LOP3.LUT R23, R24, R19, RZ, 0xc0, !PT ;  /* 0x0000001318177212 */ /* 0x000fc600078ec0ff */
[----:B------:R-:W-:Y:S02]  /*05e0*/  IMAD.SHL.U32 R16, R16, 0x2, RZ ;  /* 0x0000000210107824 */ /* 0x000fe400078e00ff */
[----:B------:R-:W-:-:S03]  /*05f0*/  IMAD.SHL.U32 R23, R23, 0x2, RZ ;  /* 0x0000000217177824 */ /* 0x000fc600078e00ff */
[----:B------:R-:W-:Y:S02]  /*0600*/  LOP3.LUT R17, R16, R17, R2, 0xe0, !PT ;  /* 0x0000001110117212 */ /* 0x000fe400078ee002 */
        /* <DEDUP_REMOVED lines=42> */
[----:B------:R-:W-:-:S03]  /*08b0*/  LOP3.LUT R10, R23, R24, RZ, 0xc0, !PT ;  /* 0x00000018170a7212 */ /* 0x000fc600078ec0ff */
[----:B------:R-:W-:Y:S01]  /*08c0*/  IMAD.SHL.U32 R2, R17, 0x2, RZ ;  /* 0x0000000211027824 */ /* 0x000fe200078e00ff */
[----:B------:R-:W-:-:S05]  /*08d0*/  LOP3.LUT R8, R15, R10, RZ, 0xc0, !PT ;  /* 0x0000000a0f087212 */ /* 0x000fca00078ec0ff */
[----:B------:R-:W-:-:S05]  /*08e0*/  IMAD.SHL.U32 R8, R8, 0x2, RZ ;  /* 0x0000000208087824 */ /* 0x000fca00078e00ff */
[----:B------:R-:W-:-:S04]  /*08f0*/  LOP3.LUT R8, R8, R2, R5, 0xe0, !PT ;  /* 0x0000000208087212 */ /* 0x000fc800078ee005 */
        /* <DEDUP_REMOVED lines=11> */
.L_x_1001:
[----:B------:R-:W0:Y:S01]  /*09b0*/  LDC.64 R14, c[0x3][RZ] ;  /* 0x00c00000ff0e7b82 */ /* 0x000e220000000a00 */
[----:B------:R-:W-:Y:S01]  /*09c0*/  IMAD R5, R4, 0x80, R3 ;  /* 0x0000008004057824 */ /* 0x000fe200078e0203 */
[----:B------:R-:W1:Y:S03]  /*09d0*/  LDCU UR5, c[0x3][0xc] ;  /* 0x00c00180ff0577ac */ /* 0x000e660008000800 */
[----:B0-----:R-:W-:-:S03]  /*09e0*/  IMAD.WIDE.U32 R14, R5, 0x4, R14 ;  /* 0x00000004050e7825 */ /* 0x001fc600078e000e */
[----:B------:R-:W0:Y:S02]  /*09f0*/  LDC R5, c[0x3][0x10] ;  /* 0x00c00400ff057b82 */ /* 0x000e240000000800 */
[----:B------:R2:W5:Y:S01]  /*0a00*/  LDG.E R23, desc[UR8][R14.64] ;  /* 0x000000080e177981 */ /* 0x000562000c1e1900 */
[----:B-1----:R-:W-:Y:S01]  /*0a10*/  UIADD3 UR5, UPT, UPT, UR5, 0x10, URZ ;  /* 0x0000001005057890 */ /* 0x002fe2000fffe0ff */
[----:B------:R-:W-:Y:S02]  /*0a20*/  IMAD.MOV.U32 R0, RZ, RZ, RZ ;  /* 0x000000ffff007224 */ /* 0x000fe400078e00ff */
[----:B0-----:R-:W-:-:S05]  /*0a30*/  IMAD.SHL.U32 R5, R5, 0x10, RZ ;  /* 0x0000001005057824 */ /* 0x001fca00078e00ff */
[----:B------:R-:W-:-:S13]  /*0a40*/  ISETP.NE.AND P0, PT, R5, UR5, PT ;  /* 0x0000000505007c0c */ /* 0x000fda000bf05270 */
[----:B--2---:R-:W-:Y:S05]  /*0a50*/  @!P0 BRA `(.L_x_1004) ;  /* 0x0000000800cc8947 */ /* 0x004fea0003800000 */
[----:B------:R-:W-:-:S04]  /*0a60*/  IADD3 R0, PT, PT, -R5, UR5, RZ ;  /* 0x0000000505007c10 */ /* 0x000fc8000fffe1ff */
[C---:B------:R-:W-:Y:S02]  /*0a70*/  ISETP.GE.U32.AND P1, PT, R0.reuse, 0x2, PT ;  /* 0x000000020000780c */ /* 0x040fe40003f26070 */
[----:B------:R-:W-:Y:S01]  /*0a80*/  VIMNMX.U32 R2, PT, PT, R0, 0x1, !PT ;  /* 0x0000000100027848 */ /* 0x000fe20007fe0000 */
[----:B------:R-:W-:-:S03]  /*0a90*/  IMAD.MOV.U32 R0, RZ, RZ, RZ ;  /* 0x000000ffff007224 */ /* 0x000fc600078e00ff */
[----:B------:R-:W-:-:S04]  /*0aa0*/  LOP3.LUT R14, R2, 0x1, RZ, 0xc0, !PT ;  /* 0x00000001020e7812 */ /* 0x000fc800078ec0ff */
[----:B------:R-:W-:-:S03]  /*0ab0*/  ISETP.NE.U32.AND P0, PT, R14, 0x1, PT ;  /* 0x000000010e00780c */ /* 0x000fc60003f05070 */
[----:B------:R-:W-:Y:S10]  /*0ac0*/  @!P1 BRA `(.L_x_1005) ;  /* 0x0000000400b49947 */ /* 0x000ff40003800000 */
[----:B------:R-:W-:Y:S01]  /*0ad0*/  LOP3.LUT R0, R2, 0xfffffffe, RZ, 0xc0, !PT ;  /* 0xfffffffe02007812 */ /* 0x000fe200078ec0ff */
[----:B------:R-:W-:-:S06]  /*0ae0*/  UMOV UR4, URZ ;  /* 0x000000ff00047c82 */ /* 0x000fcc0008000000 */
.L_x_1006:
[----:B------:R-:W-:Y:S01]  /*0af0*/  USHF.L.U32 UR6, UR4, 0x1, URZ ;  /* 0x0000000104067899 */ /* 0x000fe200080006ff */
[----:B------:R-:W-:Y:S02]  /*0b00*/  IMAD.SHL.U32 R17, R22, 0x2, RZ ;  /* 0x0000000216117824 */ /* 0x000fe400078e00ff */
[----:B------:R-:W-:Y:S02]  /*0b10*/  IMAD.SHL.U32 R16, R21, 0x2, RZ ;  /* 0x0000000215107824 */ /* 0x000fe400078e00ff */
[----:B------:R-:W-:Y:S01]  /*0b20*/  IMAD.SHL.U32 R8, R8, 0x2, RZ ;  /* 0x0000000208087824 */ /* 0x000fe200078e00ff */
[----:B-----5:R-:W-:Y:S01]  /*0b30*/  SHF.R.U32.HI R2, RZ, UR6, R23 ;  /* 0x00000006ff027c19 */ /* 0x020fe20008011617 */
[----:B------:R-:W-:-:S04]  /*0b40*/  UIADD3 UR6, UPT, UPT, UR6, 0x2, URZ ;  /* 0x0000000206067890 */ /* 0x000fc8000fffe0ff */
[----:B------:R-:W-:Y:S01]  /*0b50*/  IMAD.SHL.U32 R2, R2, 0x4, RZ ;  /* 0x0000000402027824 */ /* 0x000fe200078e00ff */
[----:B------:R-:W-:-:S04]  /*0b60*/  UIADD3 UR4, UPT, UPT, UR6, -UR4, URZ ;  /* 0x8000000406047290 */ /* 0x000fc8000fffe0ff */
[----:B------:R-:W-:Y:S02]  /*0b70*/  LOP3.LUT R14, R2, 0xc, RZ, 0xc0, !PT ;  /* 0x0000000c020e7812 */ /* 0x000fe400078ec0ff */
[----:B------:R-:W-:Y:S02]  /*0b80*/  SHF.R.U32.HI R2, RZ, UR6, R23 ;  /* 0x00000006ff027c19 */ /* 0x000fe40008011617 */
[----:B------:R-:W-:Y:S02]  /*0b90*/  ISETP.NE.AND P1, PT, R0, UR4, PT ;  /* 0x0000000400007c0c */ /* 0x000fe4000bf25270 */
[----:B------:R-:W0:Y:S01]  /*0ba0*/  LDC R14, c[0x3][R14+0x14] ;  /* 0x00c005000e0e7b82 */ /* 0x000e220000000800 */
[----:B------:R-:W-:-:S05]  /*0bb0*/  IMAD.SHL.U32 R2, R2, 0x4, RZ ;  /* 0x0000000402027824 */ /* 0x000fca00078e00ff */
[----:B------:R-:W-:-:S06]  /*0bc0*/  LOP3.LUT R2, R2, 0xc, RZ, 0xc0, !PT ;  /* 0x0000000c02027812 */ /* 0x000fcc00078ec0ff */
[----:B------:R-:W1:Y:S01]  /*0bd0*/  LDC R2, c[0x3][R2+0x14] ;  /* 0x00c0050002027b82 */ /* 0x000e620000000800 */
[----:B0-----:R-:W-:-:S04]  /*0be0*/  LOP3.LUT R17, R17, R14, RZ, 0xfc, !PT ;  /* 0x0000000e11117212 */ /* 0x001fc800078efcff */
[----:B------:R-:W-:Y:S01]  /*0bf0*/  LOP3.LUT R15, R22, R17, RZ, 0xc0, !PT ;  /* 0x00000011160f7212 */ /* 0x000fe200078ec0ff */
[----:B------:R-:W-:-:S04]  /*0c00*/  IMAD.SHL.U32 R25, R17, 0x2, RZ ;  /* 0x0000000211197824 */ /* 0x000fc800078e00ff */
[----:B------:R-:W-:-:S05]  /*0c10*/  IMAD.SHL.U32 R15, R15, 0x2, RZ ;  /* 0x000000020f0f7824 */ /* 0x000fca00078e00ff */
[----:B------:R-:W-:-:S04]  /*0c20*/  LOP3.LUT R15, R15, R16, R14, 0xe0, !PT ;  /* 0x000000100f0f7212 */ /* 0x000fc800078ee00e */
[----:B------:R-:W-:Y:S02]  /*0c30*/  LOP3.LUT R16, R15, R22, RZ, 0xc0, !PT ;  /* 0x000000160f107212 */ /* 0x000fe400078ec0ff */
[----:B-1----:R-:W-:Y:S02]  /*0c40*/  LOP3.LUT R22, R25, R2, RZ, 0xfc, !PT ;  /* 0x0000000219167212 */ /* 0x002fe400078efcff */
[----:B------:R-:W-:Y:S01]  /*0c50*/  LOP3.LUT R15, R21, R16, RZ, 0xc0, !PT ;  /* 0x00000010150f7212 */ /* 0x000fe200078ec0ff */
[----:B------:R-:W-:Y:S01]  /*0c60*/  IMAD.SHL.U32 R25, R16, 0x2, RZ ;  /* 0x0000000210197824 */ /* 0x000fe200078e00ff */
[----:B------:R-:W-:-:S03]  /*0c70*/  LOP3.LUT R24, R17, R22, RZ, 0xc0, !PT ;  /* 0x0000001611187212 */ /* 0x000fc600078ec0ff */
[----:B------:R-:W-:Y:S02]  /*0c80*/  IMAD.SHL.U32 R15, R15, 0x2, RZ ;  /* 0x000000020f0f7824 */ /* 0x000fe400078e00ff */
[----:B------:R-:W-:Y:S02]  /*0c90*/  IMAD.SHL.U32 R26, R24, 0x2, RZ ;  /* 0x00000002181a7824 */ /* 0x000fe400078e00ff */
[----:B------:R-:W-:-:S03]  /*0ca0*/  IMAD.SHL.U32 R24, R20, 0x2, RZ ;  /* 0x0000000214187824 */ /* 0x000fc600078e00ff */
[----:B------:R-:W-:Y:S02]  /*0cb0*/  LOP3.LUT R26, R26, R25, R2, 0xe0, !PT ;  /* 0x000000191a1a7212 */ /* 0x000fe400078ee002 */
[----:B------:R-:W-:-:S04]  /*0cc0*/  LOP3.LUT R24, R15, R24, R14, 0xe0, !PT ;  /* 0x000000180f187212 */ /* 0x000fc800078ee00e */
        /* <DEDUP_REMOVED lines=11> */
[----:B------:R-:W-:Y:S02]  /*0d80*/  LOP3.LUT R20, R25, R16, RZ, 0xc0, !PT ;  /* 0x0000001019147212 */ /* 0x000fe400078ec0ff */
[----:B------:R-:W-:Y:S02]  /*0d90*/  LOP3.LUT R16, R19, R24, RZ, 0xc0, !PT ;  /* 0x0000001813107212 */ /* 0x000fe400078ec0ff */
[----:B------:R-:W-:-:S03]  /*0da0*/  LOP3.LUT R25, R15, R20, RZ, 0xc0, !PT ;  /* 0x000000140f197212 */ /* 0x000fc600078ec0ff */
[----:B------:R-:W-:Y:S02]  /*0db0*/  IMAD.SHL.U32 R17, R16, 0x2, RZ ;  /* 0x0000000210117824 */ /* 0x000fe400078e00ff */
[----:B------:R-:W-:Y:S02]  /*0dc0*/  IMAD.SHL.U32 R26, R25, 0x2, RZ ;  /* 0x00000002191a7824 */ /* 0x000fe400078e00ff */
        /* <DEDUP_REMOVED lines=60> */
[----:B------:R-:W-:Y:S06]  /*1190*/  @P1 BRA `(.L_x_1006) ;  /* 0xfffffff800541947 */ /* 0x000fec000383ffff */
.L_x_1005:
[----:B------:R-:W-:Y:S05]  /*11a0*/  @P0 BRA `(.L_x_1004) ;  /* 0x0000000000f80947 */ /* 0x000fea0003800000 */
[----:B------:R-:W-:Y:S02]  /*11b0*/  IMAD.SHL.U32 R2, R0, 0x2, RZ ;  /* 0x0000000200027824 */ /* 0x000fe400078e00ff */
[----:B------:R-:W-:Y:S02]  /*11c0*/  IMAD.SHL.U32 R15, R22, 0x2, RZ ;  /* 0x00000002160f7824 */ /* 0x000fe400078e00ff */
[----:B------:R-:W-:Y:S01]  /*11d0*/  IMAD.SHL.U32 R17, R21, 0x2, RZ ;  /* 0x0000000215117824 */ /* 0x000fe200078e00ff */
[----:B-----5:R-:W-:Y:S01]  /*11e0*/  SHF.R.U32.HI R2, RZ, R2, R23 ;  /* 0x00000002ff027219 */ /* 0x020fe20000011617 */
[----:B------:R-:W-:-:S04]  /*11f0*/  VIADD R0, R0, 0x1 ;  /* 0x0000000100007836 */ /* 0x000fc80000000000 */
[----:B------:R-:W-:-:S05]  /*1200*/  IMAD.SHL.U32 R2, R2, 0x4, RZ ;  /* 0x0000000402027824 */ /* 0x000fca00078e00ff */
[----:B------:R-:W-:-:S06]  /*1210*/  LOP3.LUT R2, R2, 0xc, RZ, 0xc0, !PT ;  /* 0x0000000c02027812 */ /* 0x000fcc00078ec0ff */
[----:B------:R-:W0:Y:S02]  /*1220*/  LDC R2, c[0x3][R2+0x14] ;  /* 0x00c0050002027b82 */ /* 0x000e240000000800 */
[----:B0-----:R-:W-:-:S04]  /*1230*/  LOP3.LUT R15, R15, R2, RZ, 0xfc, !PT ;  /* 0x000000020f0f7212 */ /* 0x001fc800078efcff */
[----:B------:R-:W-:-:S05]  /*1240*/  LOP3.LUT R14, R22, R15, RZ, 0xc0, !PT ;  /* 0x0000000f160e7212 */ /* 0x000fca00078ec0ff */
[----:B------:R-:W-:-:S05]  /*1250*/  IMAD.SHL.U32 R14, R14, 0x2, RZ ;  /* 0x000000020e0e7824 */ /* 0x000fca00078e00ff */
[----:B------:R-:W-:-:S04]  /*1260*/  LOP3.LUT R17, R14, R17, R2, 0xe0, !PT ;  /* 0x000000110e117212 */ /* 0x000fc800078ee002 */
[----:B------:R-:W-:Y:S01]  /*1270*/  LOP3.LUT R14, R17, R22, RZ, 0xc0, !PT ;  /* 0x00000016110e7212 */ /* 0x000fe200078ec0ff */
[----:B------:R-:W-:Y:S02]  /*1280*/  IMAD.SHL.U32 R17, R20, 0x2, RZ ;  /* 0x0000000214117824 */ /* 0x000fe400078e00ff */
[----:B------:R-:W-:Y:S01]  /*1290*/  IMAD.MOV.U32 R22, RZ, RZ, R15 ;  /* 0x000000ffff167224 */ /* 0x000fe200078e000f */
[----:B------:R-:W-:-:S05]  /*12a0*/  LOP3.LUT R16, R21, R14, RZ, 0xc0, !PT ;  /* 0x0000000e15107212 */ /* 0x000fca00078ec0ff */
[----:B------:R-:W-:-:S05]  /*12b0*/  IMAD.SHL.U32 R16, R16, 0x2, RZ ;  /* 0x0000000210107824 */ /* 0x000fca00078e00ff */
[----:B------:R-:W-:-:S04]  /*12c0*/  LOP3.LUT R16, R16, R17, R2, 0xe0, !PT ;  /* 0x0000001110107212 */ /* 0x000fc800078ee002 */
[----:B------:R-:W-:Y:S01]  /*12d0*/  LOP3.LUT R17, R16, R21, RZ, 0xc0, !PT ;  /* 0x0000001510117212 */ /* 0x000fe200078ec0ff */
[----:B------:R-:W-:-:S03]  /*12e0*/  IMAD.SHL.U32 R21, R19, 0x2, RZ ;  /* 0x0000000213157824 */ /* 0x000fc600078e00ff */
[----:B------:R-:W-:-:S05]  /*12f0*/  LOP3.LUT R16, R20, R17, RZ, 0xc0, !PT ;  /* 0x0000001114107212 */ /* 0x000fca00078ec0ff */
[----:B------:R-:W-:-:S05]  /*1300*/  IMAD.SHL.U32 R16, R16, 0x2, RZ ;  /* 0x0000000210107824 */ /* 0x000fca00078e00ff */
[----:B------:R-:W-:-:S04]  /*1310*/  LOP3.LUT R21, R16, R21, R2, 0xe0, !PT ;  /* 0x0000001510157212 */ /* 0x000fc800078ee002 */
[----:B------:R-:W-:Y:S01]  /*1320*/  LOP3.LUT R16, R21, R20, RZ, 0xc0, !PT ;  /* 0x0000001415107212 */ /* 0x000fe200078ec0ff */
[----:B------:R-:W-:-:S03]  /*1330*/  IMAD.SHL.U32 R21, R18, 0x2, RZ ;  /* 0x0000000212157824 */ /* 0x000fc600078e00ff */
[----:B------:R-:W-:-:S05]  /*1340*/  LOP3.LUT R20, R19, R16, RZ, 0xc0, !PT ;  /* 0x0000001013147212 */ /* 0x000fca00078ec0ff */
[----:B------:R-:W-:-:S05]  /*1350*/  IMAD.SHL.U32 R20, R20, 0x2, RZ ;  /* 0x0000000214147824 */ /* 0x000fca00078e00ff */
[----:B------:R-:W-:Y:S01]  /*1360*/  LOP3.LUT R20, R20, R21, R2, 0xe0, !PT ;  /* 0x0000001514147212 */ /* 0x000fe200078ee002 */
[----:B------:R-:W-:-:S03]  /*1370*/  IMAD.MOV.U32 R21, RZ, RZ, R14 ;  /* 0x000000ffff157224 */ /* 0x000fc600078e000e */
        /* <DEDUP_REMOVED lines=31> */
[----:B------:R-:W-:Y:S02]  /*1570*/  IMAD.MOV.U32 R11, RZ, RZ, R26 ;  /* 0x000000ffff0b7224 */ /* 0x000fe400078e001a */
[----:B------:R-:W-:-:S07]  /*1580*/  IMAD.MOV.U32 R10, RZ, RZ, R29 ;  /* 0x000000ffff0a7224 */ /* 0x000fce00078e001d */
.L_x_1004:
[----:B------:R-:W-:Y:S01]  /*1590*/  ISETP.GT.U32.AND P0, PT, R0, 0xf, PT ;  /* 0x0000000f0000780c */ /* 0x000fe20003f04070 */
[----:B------:R-:W0:Y:S01]  /*15a0*/  LDCU UR7, c[0x3][0x58] ;  /* 0x00c00b00ff0777ac */ /* 0x000e220008000800 */
[----:B------:R-:W1:Y:S01]  /*15b0*/  LDCU UR10, c[0x3][0x8] ;  /* 0x00c00100ff0a77ac */ /* 0x000e620008000800 */
[----:B------:R-:W2:Y:S10]  /*15c0*/  LDCU UR6, c[0x3][0x48] ;  /* 0x00c00900ff0677ac */ /* 0x000eb40008000800 */
[----:B------:R-:W-:Y:S05]  /*15d0*/  @P0 BRA `(.L_x_1007) ;  /* 0x0000000400680947 */ /* 0x000fea0003800000 */
.L_x_1010:
[----:B------:R-:W-:Y:S01]  /*15e0*/  IMAD.SHL.U32 R2, R0, 0x2, RZ ;  /* 0x0000000200027824 */ /* 0x000fe200078e00ff */
[----:B------:R-:W-:Y:S01]  /*15f0*/  BSSY.RECONVERGENT B0, `(.L_x_1008) ;  /* 0x0000055000007945 */ /* 0x000fe20003800200 */
[----:B--2---:R-:W-:Y:S02]  /*1600*/  IMAD.SHL.U32 R15, R22, 0x2, RZ ;  /* 0x00000002160f7824 */ /* 0x004fe400078e00ff */
[----:B------:R-:W-:Y:S01]  /*1610*/  IMAD.SHL.U32 R16, R21, 0x2, RZ ;  /* 0x0000000215107824 */ /* 0x000fe200078e00ff */
[----:B-----5:R-:W-:Y:S01]  /*1620*/  SHF.R.U32.HI R2, RZ, R2, R23 ;  /* 0x00000002ff027219 */ /* 0x020fe20000011617 */
[----:B------:R-:W-:-:S04]  /*1630*/  IMAD.SHL.U32 R8, R8, 0x2, RZ ;  /* 0x0000000208087824 */ /* 0x000fc800078e00ff */
[----:B------:R-:W-:-:S05]  /*1640*/  IMAD.SHL.U32 R2, R2, 0x4, RZ ;  /* 0x0000000402027824 */ /* 0x000fca00078e00ff */
[----:B------:R-:W-:-:S06]  /*1650*/  LOP3.LUT R2, R2, 0xc, RZ, 0xc0, !PT ;  /* 0x0000000c02027812 */ /* 0x000fcc00078ec0ff */
[----:B------:R-:W3:Y:S02]  /*1660*/  LDC R2, c[0x3][R2+0x14] ;  /* 0x00c0050002027b82 */ /* 0x000ee40000000800 */
[----:B---3--:R-:W-:-:S04]  /*1670*/  LOP3.LUT R15, R15, R2, RZ, 0xfc, !PT ;  /* 0x000000020f0f7212 */ /* 0x008fc800078efcff */
        /* <DEDUP_REMOVED lines=8> */
[----:B------:R-:W-:-:S03]  /*1700*/  IMAD.SHL.U32 R22, R19, 0x2, RZ ;  /* 0x0000000213167824 */ /* 0x000fc600078e00ff */
[----:B------:R-:W-:-:S04]  /*1710*/  LOP3.LUT R17, R16, R21, RZ, 0xc0, !PT ;  /* 0x0000001510117212 */ /* 0x000fc800078ec0ff */
        /* <DEDUP_REMOVED lines=8> */
[----:B------:R-:W-:Y:S02]  /*17a0*/  IMAD.MOV.U32 R22, RZ, RZ, R15 ;  /* 0x000000ffff167224 */ /* 0x000fe400078e000f */
[----:B------:R-:W-:Y:S01]  /*17b0*/  IMAD.MOV.U32 R21, RZ, RZ, R14 ;  /* 0x000000ffff157224 */ /* 0x000fe200078e000e */
        /* <DEDUP_REMOVED lines=25> */
[----:B------:R-:W-:-:S03]  /*1950*/  IMAD.MOV.U32 R12, RZ, RZ, R27 ;  /* 0x000000ffff0c7224 */ /* 0x000fc600078e001b */
[----:B------:R-:W-:-:S05]  /*1960*/  LOP3.LUT R11, R10, R29, RZ, 0xc0, !PT ;  /* 0x0000001d0a0b7212 */ /* 0x000fca00078ec0ff */
[----:B------:R-:W-:-:S05]  /*1970*/  IMAD.SHL.U32 R11, R11, 0x2, RZ ;  /* 0x000000020b0b7824 */ /* 0x000fca00078e00ff */
[----:B------:R-:W-:-:S04]  /*1980*/  LOP3.LUT R11, R11, R8, R2, 0xe0, !PT ;  /* 0x000000080b0b7212 */ /* 0x000fc800078ee002 */
[----:B------:R-:W-:Y:S01]  /*1990*/  LOP3.LUT R8, R11, R10, RZ, 0xc0, !PT ;  /* 0x0000000a0b087212 */ /* 0x000fe200078ec0ff */
[----:B------:R-:W-:Y:S02]  /*19a0*/  IMAD.MOV.U32 R11, RZ, RZ, R26 ;  /* 0x000000ffff0b7224 */ /* 0x000fe400078e001a */
[----:B------:R-:W-:Y:S01]  /*19b0*/  IMAD.MOV.U32 R10, RZ, RZ, R29 ;  /* 0x000000ffff0a7224 */ /* 0x000fe200078e001d */
[----:B--2---:R-:W-:-:S13]  /*19c0*/  LOP3.LUT P0, RZ, R8, UR6, RZ, 0xc0, !PT ;  /* 0x0000000608ff7c12 */ /* 0x004fda000f80c0ff */
        /* <DEDUP_REMOVED lines=23> */
.L_x_1009:
[----:B01----:R-:W-:Y:S05]  /*1b40*/  BSYNC.RECONVERGENT B0 ;  /* 0x0000000000007941 */ /* 0x003fea0003800200 */
.L_x_1008:
[----:B------:R-:W-:-:S05]  /*1b50*/  VIADD R0, R0, 0x1 ;  /* 0x0000000100007836 */ /* 0x000fca0000000000 */
[----:B------:R-:W-:-:S13]  /*1b60*/  ISETP.NE.AND P0, PT, R0, 0x10, PT ;  /* 0x000000100000780c */ /* 0x000fda0003f05270 */
[----:B------:R-:W-:Y:S05]  /*1b70*/  @P0 BRA `(.L_x_1010) ;  /* 0xfffffff800980947 */ /* 0x000fea000383ffff */
.L_x_1007:
[----:B--2---:R-:W2:Y:S01]  /*1b80*/  S2R R15, SR_CgaCtaId ;  /* 0x00000000000f7919 */ /* 0x004ea20000008800 */
[----:B------:R-:W-:Y:S01]  /*1b90*/  MOV R0, 0x400 ;  /* 0x0000040000007802 */ /* 0x000fe20000000f00 */
[----:B------:R-:W-:-:S05]  /*1ba0*/  VIADD R2, R4, 0x1 ;  /* 0x0000000104027836 */ /* 0x000fca0000000000 */
[----:B------:R-:W-:Y:S02]  /*1bb0*/  ISETP.GT.U32.AND P0, PT, R2, 0xff, PT ;  /* 0x000000ff0200780c */ /* 0x000fe40003f04070 */
[----:B--2---:R-:W-:-:S05]  /*1bc0*/  LEA R15, R15, R0, 0x18 ;  /* 0x000000000f0f7211 */ /* 0x004fca00078ec0ff */
[----:B------:R-:W-:-:S04]  /*1bd0*/  IMAD R15, R4, 0x200, R15 ;  /* 0x00000200040f7824 */ /* 0x000fc800078e020f */
[----:B------:R-:W-:-:S05]  /*1be0*/  IMAD R0, R6, 0x4, R15 ;  /* 0x0000000406007824 */ /* 0x000fca00078e020f */
[----:B-----5:R2:W-:Y:S01]  /*1bf0*/  STS [R0], R23 ;  /* 0x0000001700007388 */ /* 0x0205e20000000800 */
[----:B------:R-:W-:Y:S06]  /*1c00*/  BAR.SYNC.DEFER_BLOCKING 0x0 ;  /* 0x0000000000007b1d */ /* 0x000fec0000010000 */
[----:B------:R-:W-:Y:S05]  /*1c10*/  @P0 BRA `(.L_x_1011) ;  /* 0x0000009800d00947 */ /* 0x000fea0003800000 */
[----:B------:R-:W3:Y:S01]  /*1c20*/  LDC.64 R14, c[0x3][RZ] ;  /* 0x00c00000ff0e7b82 */ /* 0x000ee20000000a00 */
[----:B------:R-:W-:Y:S01]  /*1c30*/  IMAD R17, R2, 0x80, R3 ;  /* 0x0000008002117824 */ /* 0x000fe200078e0203 */
[----:B------:R-:W4:Y:S03]  /*1c40*/  LDCU UR6, c[0x3][0x48] ;  /* 0x00c00900ff0677ac */ /* 0x000f260008000800 */
[----:B---3--:R-:W-:-:S05]  /*1c50*/  IMAD.WIDE.U32 R16, R17, 0x4, R14 ;  /* 0x0000000411107825 */ /* 0x008fca00078e000e */
[----:B--2---:R2:W3:Y:S01]  /*1c60*/  LDG.E R0, desc[UR8][R16.64] ;  /* 0x0000000810007981 */ /* 0x0044e2000c1e1900 */
[----:B------:R-:W-:Y:S01]  /*1c70*/  IMAD.SHL.U32 R25, R21, 0x2, RZ ;  /* 0x0000000215197824 */ /* 0x000fe200078e00ff */
[----:B------:R-:W-:Y:S01]  /*1c80*/  BSSY.RECONVERGENT B0, `(.L_x_1012) ;  /* 0x000004c000007945 */ /* 0x000fe20003800200 */
[----:B--2---:R-:W-:Y:S02]  /*1c90*/  IMAD.SHL.U32 R17, R20, 0x2, RZ ;  /* 0x0000000214117824 */ /* 0x004fe400078e00ff */
[----:B---3--:R-:W-:-:S05]  /*1ca0*/  IMAD.SHL.U32 R14, R0, 0x4, RZ ;  /* 0x00000004000e7824 */ /* 0x008fca00078e00ff */
[----:B------:R-:W-:Y:S01]  /*1cb0*/  LOP3.LUT R15, R14, 0xc, RZ, 0xc0, !PT ;  /* 0x0000000c0e0f7812 */ /* 0x000fe200078ec0ff */
[----:B------:R-:W-:-:S05]  /*1cc0*/  IMAD.SHL.U32 R14, R22, 0x2, RZ ;  /* 0x00000002160e7824 */ /* 0x000fca00078e00ff */
[----:B------:R-:W2:Y:S02]  /*1cd0*/  LDC R15, c[0x3][R15+0x14] ;  /* 0x00c005000f0f7b82 */ /* 0x000ea40000000800 */
[----:B--2---:R-:W-:-:S04]  /*1ce0*/  LOP3.LUT R23, R14, R15, RZ, 0xfc, !PT ;  /* 0x0000000f0e177212 */ /* 0x004fc800078efcff */
[----:B------:R-:W-:-:S05]  /*1cf0*/  LOP3.LUT R14, R22, R23, RZ, 0xc0, !PT ;  /* 0x00000017160e7212 */ /* 0x000fca00078ec0ff */
[----:B------:R-:W-:-:S05]  /*1d00*/  IMAD.SHL.U32 R14, R14, 0x2, RZ ;  /* 0x000000020e0e7824 */ /* 0x000fca00078e00ff */
[----:B------:R-:W-:-:S04]  /*1d10*/  LOP3.LUT R25, R14, R25, R15, 0xe0, !PT ;  /* 0x000000190e197212 */ /* 0x000fc800078ee00f */
[----:B------:R-:W-:-:S04]  /*1d20*/  LOP3.LUT R14, R25, R22, RZ, 0xc0, !PT ;  /* 0x00000016190e7212 */ /* 0x000fc800078ec0ff */
        /* <DEDUP_REMOVED lines=9> */
[----:B------:R-:W-:Y:S02]  /*1dc0*/  IMAD.SHL.U32 R20, R18, 0x2, RZ ;  /* 0x0000000212147824 */ /* 0x000fe400078e00ff */
[----:B------:R-:W-:Y:S01]  /*1dd0*/  IMAD.SHL.U32 R21, R13, 0x2, RZ ;  /* 0x000000020d157824 */ /* 0x000fe200078e00ff */
[----:B------:R-:W-:-:S05]  /*1de0*/  LOP3.LUT R16, R19, R22, RZ, 0xc0, !PT ;  /* 0x0000001613107212 */ /* 0x000fca00078ec0ff */
[----:B------:R-:W-:-:S05]  /*1df0*/  IMAD.SHL.U32 R16, R16, 0x2, RZ ;  /* 0x0000000210107824 */ /* 0x000fca00078e00ff */
[----:B------:R-:W-:Y:S01]  /*1e00*/  LOP3.LUT R16, R16, R20, R15, 0xe0, !PT ;  /* 0x0000001410107212 */ /* 0x000fe200078ee00f */
[----:B------:R-:W-:-:S03]  /*1e10*/  IMAD.SHL.U32 R20, R12, 0x2, RZ ;  /* 0x000000020c147824 */ /* 0x000fc600078e00ff */
        /* <DEDUP_REMOVED lines=23> */
[----:B------:R-:W-:-:S04]  /*1f90*/  LOP3.LUT R16, R15, R10, RZ, 0xc0, !PT ;  /* 0x0000000a0f107212 */ /* 0x000fc800078ec0ff */
[----:B----4-:R-:W-:-:S13]  /*1fa0*/  LOP3.LUT P0, RZ, R16, UR6, RZ, 0xc0, !PT ;  /* 0x0000000610ff7c12 */ /* 0x010fda000f80c0ff */
        /* <DEDUP_REMOVED lines=12> */
[----:B------:R-:W-:Y:S02]  /*2070*/  VOTEU.ANY UR4, UPT, PT ;  /* 0x0000000000047886 */ /* 0x000fe400038e0100 */
[----:B------:R-:W2:Y:S08]  /*2080*/  FLO.U32 R8, UR4 ;  /* 0x0000000400087d00 */ /* 0x000eb000080e0000 */
[----:B------:R-:W3:Y:S01]  /*2090*/  POPC R29, UR4 ;  /* 0x00000004001d7d09 */ /* 0x000ee20008000000 */
[----:B--2---:R-:W-:Y:S01]  /*20a0*/  ISETP.EQ.U32.AND P0, PT, R8, R11, PT ;  /* 0x0000000b0800720c */ /* 0x004fe20003f02070 */
[----:B------:R-:W2:Y:S01]  /*20b0*/  S2R R20, SR_LTMASK ;  /* 0x0000000000147919 */ /* 0x000ea20000003900 */
[----:B------:R-:W4:Y:S11]  /*20c0*/  LDC.64 R10, c[0x3][0x60] ;  /* 0x00c01800ff0a7b82 */ /* 0x000f360000000a00 */
[----:B---3--:R-:W3:Y:S01]  /*20d0*/  @P0 ATOMG.E.ADD.STRONG.GPU PT, R29, desc[UR8][R24.64], R29 ;  /* 0x8000001d181d09a8 */ /* 0x008ee200081ef108 */
[----:B--2---:R-:W-:-:S06]  /*20e0*/  LOP3.LUT R20, R20, UR4, RZ, 0xc0, !PT ;  /* 0x0000000414147c12 */ /* 0x004fcc000f8ec0ff */
[----:B------:R-:W2:Y:S01]  /*20f0*/  POPC R20, R20 ;  /* 0x0000001400147309 */ /* 0x000ea20000000000 */
[----:B---3--:R-:W2:Y:S02]  /*2100*/  SHFL.IDX PT, R27, R29, R8, 0x1f ;  /* 0x00001f081d1b7589 */ /* 0x008ea400000e0000 */
[----:B--2---:R-:W-:-:S04]  /*2110*/  IMAD.IADD R27, R27, 0x1, R20 ;  /* 0x000000011b1b7824 */ /* 0x004fc800078e0214 */
[----:B----4-:R-:W-:-:S05]  /*2120*/  IMAD.WIDE.U32 R10, R27, 0x4, R10 ;  /* 0x000000041b0a7825 */ /* 0x010fca00078e000a */
[----:B------:R2:W-:Y:S02]  /*2130*/  STG.E desc[UR8][R10.64], R15 ;  /* 0x0000000f0a007986 */ /* 0x0005e4000c101908 */
.L_x_1013:
[----:B01----:R-:W-:Y:S05]  /*2140*/  BSYNC.RECONVERGENT B0 ;  /* 0x0000000000007941 */ /* 0x003fea0003800200 */
.L_x_1012:
[----:B------:R-:W-:Y:S01]  /*2150*/  LOP3.LUT R24, R0, 0xc, RZ, 0xc0, !PT ;  /* 0x0000000c00187812 */ /* 0x000fe200078ec0ff */
[----:B--2---:R-:W-:Y:S01]  /*2160*/  IMAD.SHL.U32 R11, R23, 0x2, RZ ;  /* 0x00000002170b7824 */ /* 0x004fe200078e00ff */
[----:B------:R-:W-:Y:S01]  /*2170*/  BSSY.RECONVERGENT B0, `(.L_x_1014) ;  /* 0x000004b000007945 */ /* 0x000fe20003800200 */
[----:B------:R-:W-:-:S03]  /*2180*/  IMAD.SHL.U32 R15, R13, 0x2, RZ ;  /* 0x000000020d0f7824 */ /* 0x000fc600078e00ff */
[----:B------:R-:W0:Y:S02]  /*2190*/  LDC R24, c[0x3][R24+0x14] ;  /* 0x00c0050018187b82 */ /* 0x000e240000000800 */
[----:B0-----:R-:W-:Y:S01]  /*21a0*/  LOP3.LUT R20, R11, R24, RZ, 0xfc, !PT ;  /* 0x000000180b147212 */ /* 0x001fe200078efcff */
        /* <DEDUP_REMOVED lines=44> */
[----:B------:R-:W-:-:S13]  /*2470*/  LOP3.LUT P0, RZ, R16, UR6, RZ, 0xc0, !PT ;  /* 0x0000000610ff7c12 */ /* 0x000fda000f80c0ff */
        /* <DEDUP_REMOVED lines=26> */
.L_x_1015:
[----:B------:R-:W-:Y:S05]  /*2620*/  BSYNC.RECONVERGENT B0 ;  /* 0x0000000000007941 */ /* 0x000fea0003800200 */
.L_x_1014:
[----:B------:R-:W-:Y:S01]  /*2630*/  SHF.R.U32.HI R12, RZ, 0x2, R0 ;  /* 0x00000002ff0c7819 */ /* 0x000fe20000011600 */
[----:B0-----:R-:W-:Y:S01]  /*2640*/  IMAD.SHL.U32 R21, R20, 0x2, RZ ;  /* 0x0000000214157824 */ /* 0x001fe200078e00ff */
[----:B------:R-:W-:Y:S01]  /*2650*/  BSSY.RECONVERGENT B0, `(.L_x_1016) ;  /* 0x000004b000007945 */ /* 0x000fe20003800200 */
[----:B------:R-:W-:Y:S01]  /*2660*/  IMAD.SHL.U32 R13, R23, 0x2, RZ ;  /* 0x00000002170d7824 */ /* 0x000fe200078e00ff */
[----:B------:R-:W-:-:S06]  /*2670*/  LOP3.LUT R18, R12, 0xc, RZ, 0xc0, !PT ;  /* 0x0000000c0c127812 */ /* 0x000fcc00078ec0ff */
[----:B------:R-:W0:Y:S02]  /*2680*/  LDC R18, c[0x3][R18+0x14] ;  /* 0x00c0050012127b82 */ /* 0x000e240000000800 */
[----:B0-----:R-:W-:-:S04]  /*2690*/  LOP3.LUT R21, R21, R18, RZ, 0xfc, !PT ;  /* 0x0000001215157212 */ /* 0x001fc800078efcff */
        /* <DEDUP_REMOVED lines=70> */
.L_x_1017:
[----:B------:R-:W-:Y:S05]  /*2b00*/  BSYNC.RECONVERGENT B0 ;  /* 0x0000000000007941 */ /* 0x000fea0003800200 */
.L_x_1016:
[----:B------:R-:W-:Y:S01]  /*2b10*/  SHF.R.U32.HI R16, RZ, 0x4, R0 ;  /* 0x00000004ff107819 */ /* 0x000fe20000011600 */
[----:B------:R-:W-:Y:S01]  /*2b20*/  IMAD.SHL.U32 R17, R21, 0x2, RZ ;  /* 0x0000000215117824 */ /* 0x000fe200078e00ff */
[----:B------:R-:W-:Y:S02]  /*2b30*/  BSSY.RECONVERGENT B0, `(.L_x_1018) ;  /* 0x000004b000007945 */ /* 0x000fe40003800200 */
[----:B------:R-:W-:-:S06]  /*2b40*/  LOP3.LUT R16, R16, 0xc, RZ, 0xc0, !PT ;  /* 0x0000000c10107812 */ /* 0x000fcc00078ec0ff */
[----:B------:R-:W1:Y:S02]  /*2b50*/  LDC R16, c[0x3][R16+0x14] ;  /* 0x00c0050010107b82 */ /* 0x000e640000000800 */
[----:B-1----:R-:W-:Y:S01]  /*2b60*/  LOP3.LUT R22, R17, R16, RZ, 0xfc, !PT ;  /* 0x0000001011167212 */ /* 0x002fe200078efcff */
[----:B------:R-:W-:-:S03]  /*2b70*/  IMAD.SHL.U32 R17, R20, 0x2, RZ ;  /* 0x0000000214117824 */ /* 0x000fc600078e00ff */
[----:B0-----:R-:W-:-:S05]  /*2b80*/  LOP3.LUT R18, R21, R22, RZ, 0xc0, !PT ;  /* 0x0000001615127212 */ /* 0x001fca00078ec0ff */
        /* <DEDUP_REMOVED lines=69> */
.L_x_1019:
[----:B------:R-:W-:Y:S05]  /*2fe0*/  BSYNC.RECONVERGENT B0 ;  /* 0x0000000000007941 */ /* 0x000fea0003800200 */
.L_x_1018:
[----:B------:R-:W-:Y:S01]  /*2ff0*/  SHF.R.U32.HI R14, RZ, 0x6, R0 ;  /* 0x00000006ff0e7819 */ /* 0x000fe20000011600 */
[----:B0-----:R-:W-:Y:S01]  /*3000*/  IMAD.SHL.U32 R23, R22, 0x2, RZ ;  /* 0x0000000216177824 */ /* 0x001fe200078e00ff */
[----:B------:R-:W-:Y:S01]  /*3010*/  BSSY.RECONVERGENT B0, `(.L_x_1020) ;  /* 0x000004b000007945 */ /* 0x000fe20003800200 */
[----:B------:R-:W-:Y:S01]  /*3020*/  IMAD.SHL.U32 R15, R21, 0x2, RZ ;  /* 0x00000002150f7824 */ /* 0x000fe200078e00ff */
[----:B------:R-:W-:Y:S01]  /*3030*/  LOP3.LUT R16, R14, 0xc, RZ, 0xc0, !PT ;  /* 0x0000000c0e107812 */ /* 0x000fe200078ec0ff */
[----:B------:R-:W-:-:S05]  /*3040*/  IMAD.SHL.U32 R17, R13, 0x2, RZ ;  /* 0x000000020d117824 */ /* 0x000fca00078e00ff */
        /* <DEDUP_REMOVED lines=71> */
.L_x_1021:
[----:B------:R-:W-:Y:S05]  /*34c0*/  BSYNC.RECONVERGENT B0 ;  /* 0x0000000000007941 */ /* 0x000fea0003800200 */
.L_x_1020:
        /* <DEDUP_REMOVED lines=77> */
.L_x_1023:
[----:B------:R-:W-:Y:S05]  /*39a0*/  BSYNC.RECONVERGENT B0 ;  /* 0x0000000000007941 */ /* 0x000fea0003800200 */
.L_x_1022:
        /* <DEDUP_REMOVED lines=77> */
.L_x_1025:
[----:B------:R-:W-:Y:S05]  /*3e80*/  BSYNC.RECONVERGENT B0 ;  /* 0x0000000000007941 */ /* 0x000fea0003800200 */
.L_x_1024:
[----:B------:R-:W-:Y:S01]  /*3e90*/  SHF.R.U32.HI R16, RZ, 0xc, R0 ;  /* 0x0000000cff107819 */ /* 0x000fe20000011600 */
[----:B------:R-:W-:Y:S01]  /*3ea0*/  IMAD.SHL.U32 R19, R15, 0x2, RZ ;  /* 0x000000020f137824 */ /* 0x000fe200078e00ff */
[----:B------:R-:W-:Y:S01]  /*3eb0*/  BSSY.RECONVERGENT B0, `(.L_x_1026) ;  /* 0x000004b000007945 */ /* 0x000fe20003800200 */
[----:B0-----:R-:W-:Y:S01]  /*3ec0*/  IMAD.SHL.U32 R21, R11, 0x2, RZ ;  /* 0x000000020b157824 */ /* 0x001fe200078e00ff */
[----:B------:R-:W-:-:S06]  /*3ed0*/  LOP3.LUT R18, R16, 0xc, RZ, 0xc0, !PT ;  /* 0x0000000c10127812 */ /* 0x000fcc00078ec0ff */
        /* <DEDUP_REMOVED lines=72> */
.L_x_1027:
[----:B------:R-:W-:Y:S05]  /*4360*/  BSYNC.RECONVERGENT B0 ;  /* 0x0000000000007941 */ /* 0x000fea0003800200 */
.L_x_1026:
        /* <DEDUP_REMOVED lines=77> */
.L_x_1029:
[----:B------:R-:W-:Y:S05]  /*4840*/  BSYNC.RECONVERGENT B0 ;  /* 0x0000000000007941 */ /* 0x000fea0003800200 */
.L_x_1028:
        /* <DEDUP_REMOVED lines=77> */
.L_x_1031:
[----:B------:R-:W-:Y:S05]  /*4d20*/  BSYNC.RECONVERGENT B0 ;  /* 0x0000000000007941 */ /* 0x000fea0003800200 */
.L_x_1030:
        /* <DEDUP_REMOVED lines=77> */
.L_x_1033:
[----:B------:R-:W-:Y:S05]  /*5200*/  BSYNC.RECONVERGENT B0 ;  /* 0x0000000000007941 */ /* 0x000fea0003800200 */
.L_x_1032:
[----:B------:R-:W-:Y:S01]  /*5210*/  SHF.R.U32.HI R14, RZ, 0x14, R0 ;  /* 0x00000014ff0e7819 */ /* 0x000fe20000011600 */
[----:B------:R-:W-:Y:S01]  /*5220*/  IMAD.SHL.U32 R15, R21, 0x2, RZ ;  /* 0x00000002150f7824 */ /* 0x000fe200078e00ff */
[----:B------:R-:W-:Y:S02]  /*5230*/  BSSY.RECONVERGENT B0, `(.L_x_1034) ;  /* 0x000004b000007945 */ /* 0x000fe40003800200 */
[----:B0-----:R-:W-:-:S06]  /*5240*/  LOP3.LUT R16, R14, 0xc, RZ, 0xc0, !PT ;  /* 0x0000000c0e107812 */ /* 0x001fcc00078ec0ff */
        /* <DEDUP_REMOVED lines=73> */
.L_x_1035:
[----:B------:R-:W-:Y:S05]  /*56e0*/  BSYNC.RECONVERGENT B0 ;  /* 0x0000000000007941 */ /* 0x000fea0003800200 */
.L_x_1034:
        /* <DEDUP_REMOVED lines=77> */
.L_x_1037:
[----:B------:R-:W-:Y:S05]  /*5bc0*/  BSYNC.RECONVERGENT B0 ;  /* 0x0000000000007941 */ /* 0x000fea0003800200 */
.L_x_1036:
        /* <DEDUP_REMOVED lines=77> */
.L_x_1039:
[----:B------:R-:W-:Y:S05]  /*60a0*/  BSYNC.RECONVERGENT B0 ;  /* 0x0000000000007941 */ /* 0x000fea0003800200 */
.L_x_1038:
        /* <DEDUP_REMOVED lines=77> */
.L_x_1041:
[----:B------:R-:W-:Y:S05]  /*6580*/  BSYNC.RECONVERGENT B0 ;  /* 0x0000000000007941 */ /* 0x000fea0003800200 */
.L_x_1040:
[----:B------:R-:W-:Y:S01]  /*6590*/  SHF.R.U32.HI R0, RZ, 0x1e, R0 ;  /* 0x0000001eff007819 */ /* 0x000fe20000011600 */
[----:B------:R-:W-:Y:S01]  /*65a0*/  UMOV UR4, 0x14 ;  /* 0x0000001400047882 */ /* 0x000fe20000000000 */
[----:B------:R-:W-:Y:S01]  /*65b0*/  IMAD.SHL.U32 R17, R21, 0x2, RZ ;  /* 0x0000000215117824 */ /* 0x000fe200078e00ff */
[----:B------:R-:W-:Y:S01]  /*65c0*/  BSSY.RECONVERGENT B0, `(.L_x_1042) ;  /* 0x000004b000007945 */ /* 0x000fe20003800200 */
[----:B------:R-:W-:-:S06]  /*65d0*/  LEA R0, R0, UR4, 0x2 ;  /* 0x0000000400007c11 */ /* 0x000fcc000f8e10ff */
[----:B------:R-:W1:Y:S02]  /*65e0*/  LDC R0, c[0x3][R0] ;  /* 0x00c0000000007b82 */ /* 0x000e640000000800 */
[----:B-1----:R-:W-:Y:S01]  /*65f0*/  LOP3.LUT R22, R17, R0, RZ, 0xfc, !PT ;  /* 0x0000000011167212 */ /* 0x002fe200078efcff */
        /* <DEDUP_REMOVED lines=71> */
.L_x_1043:
[----:B------:R-:W-:Y:S05]  /*6a70*/  BSYNC.RECONVERGENT B0 ;  /* 0x0000000000007941 */ /* 0x000fea0003800200 */
.L_x_1042:
[----:B------:R-:W-:-:S05]  /*6a80*/  VIADD R2, R4, 0x2 ;  /* 0x0000000204027836 */ /* 0x000fca0000000000 */
[----:B------:R-:W-:-:S13]  /*6a90*/  ISETP.NE.AND P0, PT, R2, 0x100, PT ;  /* 0x000001000200780c */ /* 0x000fda0003f05270 */
[----:B------:R-:W-:Y:S05]  /*6aa0*/  @!P0 BRA `(.L_x_1011) ;  /* 0x0000004c002c8947 */ /* 0x000fea0003800000 */
[----:B------:R-:W1:Y:S01]  /*6ab0*/  LDCU UR7, c[0x3][0x58] ;  /* 0x00c00b00ff0777ac */ /* 0x000e620008000800 */
[----:B------:R-:W2:Y:S01]  /*6ac0*/  LDCU UR10, c[0x3][0x8] ;  /* 0x00c00100ff0a77ac */ /* 0x000ea20008000800 */
[----:B------:R-:W3:Y:S02]  /*6ad0*/  LDCU UR6, c[0x3][0x48] ;  /* 0x00c00900ff0677ac */ /* 0x000ee40008000800 */
.L_x_1076:
[----:B0-----:R-:W4:Y:S01]  /*6ae0*/  LDC.64 R14, c[0x3][RZ] ;  /* 0x00c00000ff0e7b82 */ /* 0x001f220000000a00 */
[----:B0-----:R-:W-:-:S04]  /*6af0*/  IMAD R17, R2, 0x80, R3 ;  /* 0x0000008002117824 */ /* 0x001fc800078e0203 */
[----:B----4-:R-:W-:-:S05]  /*6b00*/  IMAD.WIDE.U32 R16, R17, 0x4, R14 ;  /* 0x0000000411107825 */ /* 0x010fca00078e000e */
[----:B------:R0:W4:Y:S01]  /*6b10*/  LDG.E R0, desc[UR8][R16.64] ;  /* 0x0000000810007981 */ /* 0x000122000c1e1900 */
[----:B------:R-:W-:Y:S01]  /*6b20*/  IMAD.SHL.U32 R25, R21, 0x2, RZ ;  /* 0x0000000215197824 */ /* 0x000fe200078e00ff */
[----:B------:R-:W-:Y:S01]  /*6b30*/  BSSY.RECONVERGENT B0, `(.L_x_1044) ;  /* 0x000004a000007945 */ /* 0x000fe20003800200 */
[----:B------:R-:W-:Y:S02]  /*6b40*/  IMAD.SHL.U32 R14, R20, 0x2, RZ ;  /* 0x00000002140e7824 */ /* 0x000fe400078e00ff */
[----:B0-----:R-:W-:Y:S02]  /*6b50*/  IMAD.SHL.U32 R17, R19, 0x2, RZ ;  /* 0x0000000213117824 */ /* 0x001fe400078e00ff */
[----:B------:R-:W-:Y:S02]  /*6b60*/  IMAD.SHL.U32 R16, R12, 0x2, RZ ;  /* 0x000000020c107824 */ /* 0x000fe400078e00ff */
[----:B----4-:R-:W-:-:S05]  /*6b70*/  IMAD.SHL.U32 R4, R0, 0x4, RZ ;  /* 0x0000000400047824 */ /* 0x010fca00078e00ff */
[----:B------:R-:W-:Y:S01]  /*6b80*/  LOP3.LUT R23, R4, 0xc, RZ, 0xc0, !PT ;  /* 0x0000000c04177812 */ /* 0x000fe200078ec0ff */
[----:B------:R-:W-:-:S05]  /*6b90*/  IMAD.SHL.U32 R4, R22, 0x2, RZ ;  /* 0x0000000216047824 */ /* 0x000fca00078e00ff */
[----:B------:R-:W0:Y:S02]  /*6ba0*/  LDC R23, c[0x3][R23+0x14] ;  /* 0x00c0050017177b82 */ /* 0x000e240000000800 */
[----:B0-----:R-:W-:-:S04]  /*6bb0*/  LOP3.LUT R15, R4, R23, RZ, 0xfc, !PT ;  /* 0x00000017040f7212 */ /* 0x001fc800078efcff */
[----:B------:R-:W-:-:S05]  /*6bc0*/  LOP3.LUT R4, R22, R15, RZ, 0xc0, !PT ;  /* 0x0000000f16047212 */ /* 0x000fca00078ec0ff */
[----:B------:R-:W-:-:S05]  /*6bd0*/  IMAD.SHL.U32 R4, R4, 0x2, RZ ;  /* 0x0000000204047824 */ /* 0x000fca00078e00ff */
[----:B------:R-:W-:-:S04]  /*6be0*/  LOP3.LUT R25, R4, R25, R23, 0xe0, !PT ;  /* 0x0000001904197212 */ /* 0x000fc800078ee017 */
        /* <DEDUP_REMOVED lines=38> */
[----:B---3--:R-:W-:-:S13]  /*6e50*/  LOP3.LUT P0, RZ, R12, UR6, RZ, 0xc0, !PT ;  /* 0x000000060cff7c12 */ /* 0x008fda000f80c0ff */
        /* <DEDUP_REMOVED lines=23> */
.L_x_1045:
[----:B-12---:R-:W-:Y:S05]  /*6fd0*/  BSYNC.RECONVERGENT B0 ;  /* 0x0000000000007941 */ /* 0x006fea0003800200 */
.L_x_1044:
[----:B------:R-:W-:Y:S01]  /*6fe0*/  LOP3.LUT R16, R0, 0xc, RZ, 0xc0, !PT ;  /* 0x0000000c00107812 */ /* 0x000fe200078ec0ff */
[----:B0-----:R-:W-:Y:S01]  /*6ff0*/  IMAD.SHL.U32 R11, R15, 0x2, RZ ;  /* 0x000000020f0b7824 */ /* 0x001fe200078e00ff */
[----:B------:R-:W-:Y:S04]  /*7000*/  BSSY.RECONVERGENT B0, `(.L_x_1046) ;  /* 0x0000049000007945 */ /* 0x000fe80003800200 */
[----:B------:R-:W0:Y:S02]  /*7010*/  LDC R16, c[0x3][R16+0x14] ;  /* 0x00c0050010107b82 */ /* 0x000e240000000800 */
[----:B0-----:R-:W-:Y:S01]  /*7020*/  LOP3.LUT R18, R11, R16, RZ, 0xfc, !PT ;  /* 0x000000100b127212 */ /* 0x001fe200078efcff */
        /* <DEDUP_REMOVED lines=70> */
.L_x_1047:
[----:B------:R-:W-:Y:S05]  /*7490*/  BSYNC.RECONVERGENT B0 ;  /* 0x0000000000007941 */ /* 0x000fea0003800200 */
.L_x_1046:
        /* <DEDUP_REMOVED lines=75> */
.L_x_1049:
[----:B------:R-:W-:Y:S05]  /*7950*/  BSYNC.RECONVERGENT B0 ;  /* 0x0000000000007941 */ /* 0x000fea0003800200 */
.L_x_1048:
[----:B------:R-:W-:Y:S01]  /*7960*/  SHF.R.U32.HI R16, RZ, 0x4, R0 ;  /* 0x00000004ff107819 */ /* 0x000fe20000011600 */
[----:B------:R-:W-:Y:S01]  /*7970*/  IMAD.SHL.U32 R21, R15, 0x2, RZ ;  /* 0x000000020f157824 */ /* 0x000fe200078e00ff */
[----:B------:R-:W-:Y:S02]  /*7980*/  BSSY.RECONVERGENT B0, `(.L_x_1050) ;  /* 0x0000049000007945 */ /* 0x000fe40003800200 */
[----:B------:R-:W-:-:S06]  /*7990*/  LOP3.LUT R18, R16, 0xc, RZ, 0xc0, !PT ;  /* 0x0000000c10127812 */ /* 0x000fcc00078ec0ff */
        /* <DEDUP_REMOVED lines=49> */
[----:B------:R-:W1:Y:S02]  /*7cb0*/  LDC.64 R18, c[0x4][RZ] ;  /* 0x01000000ff127b82 */ /* 0x000e640000000a00 */
[----:B-1----:R-:W2:Y:S02]  /*7cc0*/  LDG.E.STRONG.SYS R20, desc[UR8][R18.64] ;  /* 0x0000000812147981 */ /* 0x002ea4000c1f5900 */
[----:B--2---:R-:W-:-:S13]  /*7cd0*/  ISETP.GE.U32.AND P0, PT, R20, UR7, PT ;  /* 0x0000000714007c0c */ /* 0x004fda000bf06070 */
[----:B------:R-:W-:Y:S05]  /*7ce0*/  @P0 BRA `(.L_x_1051) ;  /* 0x0000000000480947 */ /* 0x000fea0003800000 */
[----:B0-----:R-:W-:-:S05]  /*7cf0*/  IMAD.IADD R23, R7, 0x1, R2 ;  /* 0x0000000107177824 */ /* 0x001fca00078e0202 */
        /* <DEDUP_REMOVED lines=17> */
.L_x_1051:
[----:B------:R-:W-:Y:S05]  /*7e10*/  BSYNC.RECONVERGENT B0 ;  /* 0x0000000000007941 */ /* 0x000fea0003800200 */
.L_x_1050:
[----:B------:R-:W-:Y:S01]  /*7e20*/  SHF.R.U32.HI R18, RZ, 0x6, R0 ;  /* 0x00000006ff127819 */ /* 0x000fe20000011600 */
[----:B01----:R-:W-:Y:S01]  /*7e30*/  IMAD.SHL.U32 R23, R16, 0x2, RZ ;  /* 0x0000000210177824 */ /* 0x003fe200078e00ff */
        /* <DEDUP_REMOVED lines=73> */
.L_x_1053:
[----:B------:R-:W-:Y:S05]  /*82d0*/  BSYNC.RECONVERGENT B0 ;  /* 0x0000000000007941 */ /* 0x000fea0003800200 */
.L_x_1052:
        /* <DEDUP_REMOVED lines=75> */
.L_x_1055:
[----:B------:R-:W-:Y:S05]  /*8790*/  BSYNC.RECONVERGENT B0 ;  /* 0x0000000000007941 */ /* 0x000fea0003800200 */
.L_x_1054:
        /* <DEDUP_REMOVED lines=75> */
.L_x_1057:
[----:B------:R-:W-:Y:S05]  /*8c50*/  BSYNC.RECONVERGENT B0 ;  /* 0x0000000000007941 */ /* 0x000fea0003800200 */
.L_x_1056:
        /* <DEDUP_REMOVED lines=75> */
.L_x_1059:
[----:B------:R-:W-:Y:S05]  /*9110*/  BSYNC.RECONVERGENT B0 ;  /* 0x0000000000007941 */ /* 0x000fea0003800200 */
.L_x_1058:
[----:B0-----:R-:W-:Y:S01]  /*9120*/  SHF.R.U32.HI R13, RZ, 0xe, R0 ;  /* 0x0000000eff0d7819 */ /* 0x001fe20000011600 */
[----:B------:R-:W-:Y:S01]  /*9130*/  IMAD.SHL.U32 R17, R15, 0x2, RZ ;  /* 0x000000020f117824 */ /* 0x000fe200078e00ff */
        /* <DEDUP_REMOVED lines=73> */
.L_x_1061:
[----:B------:R-:W-:Y:S05]  /*95d0*/  BSYNC.RECONVERGENT B0 ;  /* 0x0000000000007941 */ /* 0x000fea0003800200 */
.L_x_1060:
        /* <DEDUP_REMOVED lines=9> */
[----:B------:R-:W-:-:S04]  /*9670*/  LOP3.LUT R20, R20, R21, R10, 0xe0, !PT ;  /* 0x0000001514147212 */ /* 0x000fc800078ee00a */
        /* <DEDUP_REMOVED lines=65> */
.L_x_1063:
[----:B------:R-:W-:Y:S05]  /*9a90*/  BSYNC.RECONVERGENT B0 ;  /* 0x0000000000007941 */ /* 0x000fea0003800200 */
.L_x_1062:
        /* <DEDUP_REMOVED lines=75> */
.L_x_1065:
[----:B------:R-:W-:Y:S05]  /*9f50*/  BSYNC.RECONVERGENT B0 ;  /* 0x0000000000007941 */ /* 0x000fea0003800200 */
.L_x_1064:
        /* <DEDUP_REMOVED lines=75> */
.L_x_1067:
[----:B------:R-:W-:Y:S05]  /*a410*/  BSYNC.RECONVERGENT B0 ;  /* 0x0000000000007941 */ /* 0x000fea0003800200 */
.L_x_1066:
        /* <DEDUP_REMOVED lines=75> */
.L_x_1069:
[----:B------:R-:W-:Y:S05]  /*a8d0*/  BSYNC.RECONVERGENT B0 ;  /* 0x0000000000007941 */ /* 0x000fea0003800200 */
.L_x_1068:
        /* <DEDUP_REMOVED lines=75> */
.L_x_1071:
[----:B------:R-:W-:Y:S05]  /*ad90*/  BSYNC.RECONVERGENT B0 ;  /* 0x0000000000007941 */ /* 0x000fea0003800200 */
.L_x_1070:
        /* <DEDUP_REMOVED lines=75> */
.L_x_1073:
[----:B------:R-:W-:Y:S05]  /*b250*/  BSYNC.RECONVERGENT B0 ;  /* 0x0000000000007941 */ /* 0x000fea0003800200 */
.L_x_1072:
        /* <DEDUP_REMOVED lines=76> */
.L_x_1075:
[----:B------:R-:W-:Y:S05]  /*b720*/  BSYNC.RECONVERGENT B0 ;  /* 0x0000000000007941 */ /* 0x000fea0003800200 */
.L_x_1074:
[----:B------:R-:W-:-:S05]  /*b730*/  VIADD R2, R2, 0x1 ;  /* 0x0000000102027836 */ /* 0x000fca0000000000 */
[----:B------:R-:W-:-:S13]  /*b740*/  ISETP.NE.AND P0, PT, R2, 0x100, PT ;  /* 0x000001000200780c */ /* 0x000fda0003f05270 */
[----:B------:R-:W-:Y:S05]  /*b750*/  @P0 BRA `(.L_x_1076) ;  /* 0xffffffb000e00947 */ /* 0x000fea000383ffff */
.L_x_1011:
[----:B--2---:R-:W2:Y:S01]  /*b760*/  LDC R0, c[0x3][0x10] ;  /* 0x00c00400ff007b82 */ /* 0x004ea20000000800 */
[----:B------:R-:W-:Y:S01]  /*b770*/  IMAD.MOV.U32 R4, RZ, RZ, RZ ;  /* 0x000000ffff047224 */ /* 0x000fe200078e00ff */
[----:B--2---:R-:W-:-:S13]  /*b780*/  ISETP.NE.AND P0, PT, R0, 0x1, PT ;  /* 0x000000010000780c */ /* 0x004fda0003f05270 */
[----:B------:R-:W-:Y:S05]  /*b790*/  @!P0 BRA `(.L_x_1077) ;  /* 0x0000000800dc8947 */ /* 0x000fea0003800000 */
[----:B------:R-:W-:Y:S02]  /*b7a0*/  VIADD R4, R0, 0xffffffff ;  /* 0xffffffff00047836 */ /* 0x000fe40000000000 */
[----:B------:R-:W-:-:S07]  /*b7b0*/  IMAD.MOV.U32 R3, RZ, RZ, RZ ;  /* 0x000000ffff037224 */ /* 0x000fce00078e00ff */
.L_x_1083:
[----:B------:R-:W2:Y:S01]  /*b7c0*/  LDCU UR4, c[0x0][0x360] ;  /* 0x00006c00ff0477ac */ /* 0x000ea20008000800 */
[----:B------:R-:W3:Y:S01]  /*b7d0*/  LDCU UR11, c[0x3][0x58] ;  /* 0x00c00b00ff0b77ac */ /* 0x000ee20008000800 */
[----:B------:R-:W4:Y:S01]  /*b7e0*/  LDCU UR12, c[0x3][0x8] ;  /* 0x00c00100ff0c77ac */ /* 0x000f220008000800 */
[----:B-1----:R-:W1:Y:S01]  /*b7f0*/  LDCU UR10, c[0x3][0x48] ;  /* 0x00c00900ff0a77ac */ /* 0x002e620008000800 */
[----:B--2---:R-:W-:-:S06]  /*b800*/  UIADD3 UR4, UPT, UPT, UR4, -0x1, URZ ;  /* 0xffffffff04047890 */ /* 0x004fcc000fffe0ff */
[----:B------:R-:W-:-:S13]  /*b810*/  ISETP.NE.AND P0, PT, R6, UR4, PT ;  /* 0x0000000406007c0c */ /* 0x000fda000bf05270 */
[----:B0-----:R-:W0:Y:S01]  /*b820*/  @!P0 LDC.64 R14, c[0x3][RZ] ;  /* 0x00c00000ff0e8b82 */ /* 0x001e220000000a00 */
[----:B------:R-:W-:-:S05]  /*b830*/  @!P0 IMAD R17, R9, 0x100, R3 ;  /* 0x0000010009118824 */ /* 0x000fca00078e0203 */
[----:B------:R-:W-:-:S05]  /*b840*/  @!P0 LEA R17, R17, 0x8000, 0x7 ;  /* 0x0000800011118811 */ /* 0x000fca00078e38ff */
[----:B0-----:R-:W-:-:S05]  /*b850*/  @!P0 IMAD.WIDE.U32 R14, R17, 0x4, R14 ;  /* 0x00000004110e8825 */ /* 0x001fca00078e000e */
[----:B------:R0:W5:Y:S01]  /*b860*/  @!P0 LDG.E R2, desc[UR8][R14.64] ;  /* 0x000000080e028981 */ /* 0x000162000c1e1900 */
[----:B------:R-:W-:Y:S01]  /*b870*/  @P0 MOV R0, 0x400 ;  /* 0x0000040000000802 */ /* 0x000fe20000000f00 */
[----:B------:R-:W-:Y:S01]  /*b880*/  UMOV UR6, 0x1000 ;  /* 0x0000100000067882 */ /* 0x000fe20000000000 */
[----:B------:R-:W-:Y:S01]  /*b890*/  UMOV UR4, URZ ;  /* 0x000000ff00047c82 */ /* 0x000fe20008000000 */
[----:B------:R-:W2:Y:S02]  /*b8a0*/  @P0 S2R R17, SR_CgaCtaId ;  /* 0x0000000000110919 */ /* 0x000ea40000008800 */
[----:B--2---:R-:W-:Y:S01]  /*b8b0*/  @P0 LEA R17, R17, R0, 0x18 ;  /* 0x0000000011110211 */ /* 0x004fe200078ec0ff */
[----:B------:R-:W-:-:S04]  /*b8c0*/  IMAD R0, R9, 0x80, R6 ;  /* 0x0000008009007824 */ /* 0x000fc800078e0206 */
[----:B------:R-:W-:Y:S02]  /*b8d0*/  @P0 IMAD R16, R6, 0x4, R17 ;  /* 0x0000000406100824 */ /* 0x000fe400078e0211 */
[----:B------:R-:W-:Y:S02]  /*b8e0*/  IMAD R0, R0, 0x100, R3 ;  /* 0x0000010000007824 */ /* 0x000fe400078e0203 */
[----:B------:R-:W-:-:S03]  /*b8f0*/  @P0 IMAD R16, R3, 0x200, R16 ;  /* 0x0000020003100824 */ /* 0x000fc600078e0210 */
[----:B------:R-:W-:Y:S02]  /*b900*/  LEA R0, R0, 0x1000, 0x4 ;  /* 0x0000100000007811 */ /* 0x000fe400078e20ff */
[----:B-1-34-:R0:W2:Y:S05]  /*b910*/  @P0 LDS R2, [R16+0x4] ;  /* 0x0000040010020984 */ /* 0x01a0aa0000000800 */
.L_x_1082:
[----:B0-2--5:R-:W-:Y:S01]  /*b920*/  SHF.R.U32.HI R14, RZ, UR4, R2 ;  /* 0x00000004ff0e7c19 */ /* 0x025fe20008011602 */
[----:B------:R-:W-:Y:S01]  /*b930*/  IMAD.SHL.U32 R27, R22, 0x2, RZ ;  /* 0x00000002161b7824 */ /* 0x000fe200078e00ff */
[----:B------:R-:W-:Y:S01]  /*b940*/  BSSY.RECONVERGENT B0, `(.L_x_1078) ;  /* 0x0000047000007945 */ /* 0x000fe20003800200 */
[----:B------:R-:W-:Y:S02]  /*b950*/  IMAD.SHL.U32 R16, R21, 0x2, RZ ;  /* 0x0000000215107824 */ /* 0x000fe400078e00ff */
[----:B------:R-:W-:Y:S02]  /*b960*/  IMAD.SHL.U32 R14, R14, 0x4, RZ ;  /* 0x000000040e0e7824 */ /* 0x000fe400078e00ff */
[----:B------:R-:W-:Y:S02]  /*b970*/  IMAD.SHL.U32 R17, R12, 0x2, RZ ;  /* 0x000000020c117824 */ /* 0x000fe400078e00ff */
[----:B------:R-:W-:Y:S01]  /*b980*/  IMAD.SHL.U32 R8, R8, 0x2, RZ ;  /* 0x0000000208087824 */ /* 0x000fe200078e00ff */
[----:B------:R-:W-:-:S06]  /*b990*/  LOP3.LUT R28, R14, 0xc, RZ, 0xc0, !PT ;  /* 0x0000000c0e1c7812 */ /* 0x000fcc00078ec0ff */
[----:B------:R-:W0:Y:S02]  /*b9a0*/  LDC R28, c[0x3][R28+0x14] ;  /* 0x00c005001c1c7b82 */ /* 0x000e240000000800 */
[----:B0-----:R-:W-:-:S04]  /*b9b0*/  LOP3.LUT R27, R27, R28, RZ, 0xfc, !PT ;  /* 0x0000001c1b1b7212 */ /* 0x001fc800078efcff */
        /* <DEDUP_REMOVED lines=63> */
.L_x_1079:
[----:B------:R-:W-:Y:S05]  /*bdb0*/  BSYNC.RECONVERGENT B0 ;  /* 0x0000000000007941 */ /* 0x000fea0003800200 */
.L_x_1078:
[----:B------:R-:W-:Y:S01]  /*bdc0*/  UIADD3 UR7, UPT, UPT, UR4, 0x2, URZ ;  /* 0x0000000204077890 */ /* 0x000fe2000fffe0ff */
[----:B0-----:R-:W-:Y:S01]  /*bdd0*/  IMAD.SHL.U32 R11, R27, 0x2, RZ ;  /* 0x000000021b0b7824 */ /* 0x001fe200078e00ff */
[----:B------:R-:W-:Y:S01]  /*bde0*/  UIADD3 UR6, UPT, UPT, UR6, 0x2, URZ ;  /* 0x0000000206067890 */ /* 0x000fe2000fffe0ff */
[----:B------:R-:W-:Y:S03]  /*bdf0*/  BSSY.RECONVERGENT B0, `(.L_x_1080) ;  /* 0x000004b000007945 */ /* 0x000fe60003800200 */
[----:B------:R-:W-:Y:S01]  /*be00*/  SHF.R.U32.HI R10, RZ, UR7, R2 ;  /* 0x00000007ff0a7c19 */ /* 0x000fe20008011602 */
[----:B------:R-:W-:-:S04]  /*be10*/  UISETP.NE.AND UP0, UPT, UR6, 0x1010, UPT ;  /* 0x000010100600788c */ /* 0x000fc8000bf05270 */
[----:B------:R-:W-:-:S05]  /*be20*/  IMAD.SHL.U32 R10, R10, 0x4, RZ ;  /* 0x000000040a0a7824 */ /* 0x000fca00078e00ff */
        /* <DEDUP_REMOVED lines=71> */
.L_x_1081:
[----:B------:R-:W-:Y:S05]  /*c2a0*/  BSYNC.RECONVERGENT B0 ;  /* 0x0000000000007941 */ /* 0x000fea0003800200 */
.L_x_1080:
[----:B------:R-:W-:Y:S01]  /*c2b0*/  VIADD R0, R0, 0x2 ;  /* 0x0000000200007836 */ /* 0x000fe20000000000 */
[----:B------:R-:W-:Y:S01]  /*c2c0*/  UIADD3 UR4, UPT, UPT, UR4, 0x4, URZ ;  /* 0x0000000404047890 */ /* 0x000fe2000fffe0ff */
[----:B------:R-:W-:Y:S11]  /*c2d0*/  BRA.U UP0, `(.L_x_1082) ;  /* 0xfffffff500907547 */ /* 0x000ff6000b83ffff */
[----:B------:R-:W-:-:S05]  /*c2e0*/  VIADD R3, R3, 0x1 ;  /* 0x0000000103037836 */ /* 0x000fca0000000000 */
[----:B------:R-:W-:-:S13]  /*c2f0*/  ISETP.NE.AND P0, PT, R3, R4, PT ;  /* 0x000000040300720c */ /* 0x000fda0003f05270 */
[----:B------:R-:W-:Y:S05]  /*c300*/  @P0 BRA `(.L_x_1083) ;  /* 0xfffffff4002c0947 */ /* 0x000fea000383ffff */
.L_x_1077:
[----:B------:R-:W2:Y:S01]  /*c310*/  LDCU UR4, c[0x0][0x360] ;  /* 0x00006c00ff0477ac */ /* 0x000ea20008000800 */
[----:B------:R-:W-:Y:S01]  /*c320*/  BSSY.RECONVERGENT B0, `(.L_x_1084) ;  /* 0x0000010000007945 */ /* 0x000fe20003800200 */
[----:B--2---:R-:W-:-:S06]  /*c330*/  UIADD3 UR4, UPT, UPT, UR4, -0x1, URZ ;  /* 0xffffffff04047890 */ /* 0x004fcc000fffe0ff */
[----:B------:R-:W-:-:S13]  /*c340*/  ISETP.NE.AND P0, PT, R6, UR4, PT ;  /* 0x0000000406007c0c */ /* 0x000fda000bf05270 */
[----:B------:R-:W-:Y:S05]  /*c350*/  @P0 BRA `(.L_x_1085) ;  /* 0x0000000000180947 */ /* 0x000fea0003800000 */
[----:B------:R-:W2:Y:S01]  /*c360*/  LDC.64 R2, c[0x3][RZ] ;  /* 0x00c00000ff027b82 */ /* 0x000ea20000000a00 */
[----:B0-----:R-:W-:-:S05]  /*c370*/  IMAD R15, R9, 0x100, R4 ;  /* 0x00000100090f7824 */ /* 0x001fca00078e0204 */
[----:B------:R-:W-:-:S05]  /*c380*/  LEA R15, R15, 0x8000, 0x7 ;  /* 0x000080000f0f7811 */ /* 0x000fca00078e38ff */
[----:B--2---:R-:W-:-:S05]  /*c390*/  IMAD.WIDE.U32 R2, R15, 0x4, R2 ;  /* 0x000000040f027825 */ /* 0x004fca00078e0002 */
[----:B------:R4:W5:Y:S01]  /*c3a0*/  LDG.E R0, desc[UR8][R2.64] ;  /* 0x0000000802007981 */ /* 0x000962000c1e1900 */
[----:B------:R-:W-:Y:S05]  /*c3b0*/  BRA `(.L_x_1086) ;  /* 0x0000000000187947 */ /* 0x000fea0003800000 */
.L_x_1085:
[----:B------:R-:W2:Y:S01]  /*c3c0*/  S2R R3, SR_CgaCtaId ;  /* 0x0000000000037919 */ /* 0x000ea20000008800 */
[----:B------:R-:W-:-:S04]  /*c3d0*/  MOV R0, 0x400 ;  /* 0x0000040000007802 */ /* 0x000fc80000000f00 */
[----:B--2---:R-:W-:-:S05]  /*c3e0*/  LEA R3, R3, R0, 0x18 ;  /* 0x0000000003037211 */ /* 0x004fca00078ec0ff */
[----:B------:R-:W-:-:S04]  /*c3f0*/  IMAD R3, R4, 0x200, R3 ;  /* 0x0000020004037824 */ /* 0x000fc800078e0203 */
[----:B------:R-:W-:-:S05]  /*c400*/  IMAD R3, R6, 0x4, R3 ;  /* 0x0000000406037824 */ /* 0x000fca00078e0203 */
[----:B------:R2:W3:Y:S02]  /*c410*/  LDS R0, [R3+0x4] ;  /* 0x0000040003007984 */ /* 0x0004e40000000800 */
.L_x_1086:
[----:B01----:R-:W-:Y:S05]  /*c420*/  BSYNC.RECONVERGENT B0 ;  /* 0x0000000000007941 */ /* 0x003fea0003800200 */
.L_x_1084:
[----:B------:R-:W-:-:S13]  /*c430*/  ISETP.NE.AND P0, PT, R5, UR5, PT ;  /* 0x0000000505007c0c */ /* 0x000fda000bf05270 */
[----:B------:R-:W-:Y:S05]  /*c440*/  @!P0 EXIT ;  /* 0x000000000000894d */ /* 0x000fea0003800000 */
[----:B----4-:R-:W-:Y:S01]  /*c450*/  IADD3 R2, PT, PT, -R5, UR5, RZ ;  /* 0x0000000505027c10 */ /* 0x010fe2000fffe1ff */
[----:B--2---:R-:W-:Y:S01]  /*c460*/  IMAD.MOV.U32 R3, RZ, RZ, RZ ;  /* 0x000000ffff037224 */ /* 0x004fe200078e00ff */
[----:B------:R-:W-:Y:S02]  /*c470*/  IADD3 R14, PT, PT, R7, 0x100, R4 ;  /* 0x00000100070e7810 */ /* 0x000fe40007ffe004 */
[C---:B------:R-:W-:Y:S02]  /*c480*/  ISETP.GE.U32.AND P0, PT, R2.reuse, 0x2, PT ;  /* 0x000000020200780c */ /* 0x040fe40003f06070 */
[----:B------:R-:W-:-:S11]  /*c490*/  VIMNMX.U32 R2, PT, PT, R2, 0x1, !PT ;  /* 0x0000000102027848 */ /* 0x000fd60007fe0000 */
[----:B------:R-:W-:Y:S05]  /*c4a0*/  @!P0 BRA `(.L_x_1087) ;  /* 0x0000000800948947 */ /* 0x000fea0003800000 */
[----:B------:R-:W-:Y:S01]  /*c4b0*/  IMAD R9, R9, 0x80, R6 ;  /* 0x0000008009097824 */ /* 0x000fe200078e0206 */
[----:B------:R-:W-:Y:S01]  /*c4c0*/  LOP3.LUT R3, R2, 0xfffffffe, RZ, 0xc0, !PT ;  /* 0xfffffffe02037812 */ /* 0x000fe200078ec0ff */
[----:B------:R-:W0:Y:S02]  /*c4d0*/  LDCU UR7, c[0x3][0x58] ;  /* 0x00c00b00ff0777ac */ /* 0x000e240008000800 */
[----:B------:R-:W-:Y:S02]  /*c4e0*/  IMAD R4, R9, 0x100, R4 ;  /* 0x0000010009047824 */ /* 0x000fe400078e0204 */
[----:B------:R-:W-:Y:S01]  /*c4f0*/  IMAD.MOV R15, RZ, RZ, -R3 ;  /* 0x000000ffff0f7224 */ /* 0x000fe200078e0a03 */
[----:B------:R-:W1:Y:S02]  /*c500*/  LDCU UR10, c[0x3][0x8] ;  /* 0x00c00100ff0a77ac */ /* 0x000e640008000800 */
[----:B------:R-:W-:Y:S01]  /*c510*/  LEA R9, R4, 0x1000, 0x4 ;  /* 0x0000100004097811 */ /* 0x000fe200078e20ff */
[----:B------:R-:W2:Y:S01]  /*c520*/  LDCU UR6, c[0x3][0x48] ;  /* 0x00c00900ff0677ac */ /* 0x000ea20008000800 */
[----:B------:R-:W-:-:S05]  /*c530*/  UMOV UR4, URZ ;  /* 0x000000ff00047c82 */ /* 0x000fca0008000000 */
.L_x_1092:
[----:B---3-5:R-:W-:Y:S01]  /*c540*/  SHF.R.U32.HI R4, RZ, UR4, R0 ;  /* 0x00000004ff047c19 */ /* 0x028fe20008011600 */
[----:B------:R-:W-:Y:S01]  /*c550*/  IMAD.SHL.U32 R25, R22, 0x2, RZ ;  /* 0x0000000216197824 */ /* 0x000fe200078e00ff */
[----:B------:R-:W-:Y:S01]  /*c560*/  BSSY.RECONVERGENT B0, `(.L_x_1088) ;  /* 0x0000047000007945 */ /* 0x000fe20003800200 */
[----:B0-----:R-:W-:Y:S02]  /*c570*/  IMAD.SHL.U32 R6, R21, 0x2, RZ ;  /* 0x0000000215067824 */ /* 0x001fe400078e00ff */
[----:B------:R-:W-:Y:S02]  /*c580*/  IMAD.SHL.U32 R4, R4, 0x4, RZ ;  /* 0x0000000404047824 */ /* 0x000fe400078e00ff */
[----:B------:R-:W-:Y:S02]  /*c590*/  IMAD.SHL.U32 R7, R12, 0x2, RZ ;  /* 0x000000020c077824 */ /* 0x000fe400078e00ff */
[----:B------:R-:W-:Y:S01]  /*c5a0*/  IMAD.SHL.U32 R8, R8, 0x2, RZ ;  /* 0x0000000208087824 */ /* 0x000fe200078e00ff */
[----:B------:R-:W-:-:S06]  /*c5b0*/  LOP3.LUT R26, R4, 0xc, RZ, 0xc0, !PT ;  /* 0x0000000c041a7812 */ /* 0x000fcc00078ec0ff */
[----:B------:R-:W3:Y:S02]  /*c5c0*/  LDC R26, c[0x3][R26+0x14] ;  /* 0x00c005001a1a7b82 */ /* 0x000ee40000000800 */
[----:B---3--:R-:W-:-:S04]  /*c5d0*/  LOP3.LUT R25, R25, R26, RZ, 0xfc, !PT ;  /* 0x0000001a19197212 */ /* 0x008fc800078efcff */
        /* <DEDUP_REMOVED lines=42> */
[----:B--2---:R-:W-:-:S13]  /*c880*/  LOP3.LUT P0, RZ, R8, UR6, RZ, 0xc0, !PT ;  /* 0x0000000608ff7c12 */ /* 0x004fda000f80c0ff */
        /* <DEDUP_REMOVED lines=20> */
.L_x_1089:
[----:B01----:R-:W-:Y:S05]  /*c9d0*/  BSYNC.RECONVERGENT B0 ;  /* 0x0000000000007941 */ /* 0x003fea0003800200 */
.L_x_1088:
[----:B------:R-:W-:Y:S01]  /*c9e0*/  UIADD3 UR5, UPT, UPT, UR4, 0x2, URZ ;  /* 0x0000000204057890 */ /* 0x000fe2000fffe0ff */
[----:B------:R-:W-:Y:S01]  /*c9f0*/  IMAD.SHL.U32 R11, R25, 0x2, RZ ;  /* 0x00000002190b7824 */ /* 0x000fe200078e00ff */
[----:B------:R-:W-:Y:S01]  /*ca00*/  BSSY.RECONVERGENT B0, `(.L_x_1090) ;  /* 0x000004c000007945 */ /* 0x000fe20003800200 */
[----:B------:R-:W-:-:S03]  /*ca10*/  VIADD R15, R15, 0x2 ;  /* 0x000000020f0f7836 */ /* 0x000fc60000000000 */
[----:B------:R-:W-:Y:S02]  /*ca20*/  SHF.R.U32.HI R10, RZ, UR5, R0 ;  /* 0x00000005ff0a7c19 */ /* 0x000fe40008011600 */
[----:B------:R-:W-:-:S03]  /*ca30*/  ISETP.NE.AND P0, PT, R15, RZ, PT ;  /* 0x000000ff0f00720c */ /* 0x000fc60003f05270 */
        /* <DEDUP_REMOVED lines=29> */
[----:B--2---:R-:W-:-:S04]  /*cc10*/  LOP3.LUT R13, R10, R17, RZ, 0xc0, !PT ;  /* 0x000000110a0d7212 */ /* 0x004fc800078ec0ff */
        /* <DEDUP_REMOVED lines=42> */
.L_x_1091:
[----:B------:R-:W-:Y:S05]  /*cec0*/  BSYNC.RECONVERGENT B0 ;  /* 0x0000000000007941 */ /* 0x000fea0003800200 */
.L_x_1090:
[----:B------:R-:W-:Y:S01]  /*ced0*/  UIADD3 UR4, UPT, UPT, UR4, 0x4, URZ ;  /* 0x0000000404047890 */ /* 0x000fe2000fffe0ff */
[----:B------:R-:W-:Y:S01]  /*cee0*/  VIADD R9, R9, 0x2 ;  /* 0x0000000209097836 */ /* 0x000fe20000000000 */
[----:B------:R-:W-:Y:S10]  /*cef0*/  @P0 BRA `(.L_x_1092) ;  /* 0xfffffff400900947 */ /* 0x000ff4000383ffff */
.L_x_1087:
[----:B------:R-:W-:-:S04]  /*cf00*/  LOP3.LUT R2, R2, 0x1, RZ, 0xc0, !PT ;  /* 0x0000000102027812 */ /* 0x000fc800078ec0ff */
[----:B------:R-:W-:-:S13]  /*cf10*/  ISETP.NE.U32.AND P0, PT, R2, 0x1, PT ;  /* 0x000000010200780c */ /* 0x000fda0003f05070 */
[----:B------:R-:W-:Y:S05]  /*cf20*/  @P0 EXIT ;  /* 0x000000000000094d */ /* 0x000fea0003800000 */
[----:B------:R-:W-:Y:S01]  /*cf30*/  IMAD.SHL.U32 R5, R3, 0x2, RZ ;  /* 0x0000000203057824 */ /* 0x000fe200078e00ff */
[----:B------:R-:W1:Y:S01]  /*cf40*/  LDCU UR4, c[0x3][0x48] ;  /* 0x00c00900ff0477ac */ /* 0x000e620008000800 */
[----:B------:R-:W-:-:S03]  /*cf50*/  IMAD.SHL.U32 R8, R8, 0x2, RZ ;  /* 0x0000000208087824 */ /* 0x000fc600078e00ff */
[----:B---3-5:R-:W-:Y:S01]  /*cf60*/  SHF.R.U32.HI R5, RZ, R5, R0 ;  /* 0x00000005ff057219 */ /* 0x028fe20000011600 */
[----:B------:R-:W-:-:S04]  /*cf70*/  IMAD.SHL.U32 R0, R22, 0x2, RZ ;  /* 0x0000000216007824 */ /* 0x000fc800078e00ff */
[----:B------:R-:W-:-:S05]  /*cf80*/  IMAD.SHL.U32 R5, R5, 0x4, RZ ;  /* 0x0000000405057824 */ /* 0x000fca00078e00ff */
[----:B------:R-:W-:-:S06]  /*cf90*/  LOP3.LUT R5, R5, 0xc, RZ, 0xc0, !PT ;  /* 0x0000000c05057812 */ /* 0x000fcc00078ec0ff */
[----:B------:R-:W2:Y:S02]  /*cfa0*/  LDC R5, c[0x3][R5+0x14] ;  /* 0x00c0050005057b82 */ /* 0x000ea40000000800 */
[----:B--2---:R-:W-:Y:S01]  /*cfb0*/  LOP3.LUT R2, R22, R0, R5, 0xe0, !PT ;  /* 0x0000000016027212 */ /* 0x004fe200078ee005 */
[----:B------:R-:W-:-:S04]  /*cfc0*/  IMAD.SHL.U32 R0, R21, 0x2, RZ ;  /* 0x0000000215007824 */ /* 0x000fc800078e00ff */
[----:B------:R-:W-:-:S05]  /*cfd0*/  IMAD.SHL.U32 R2, R2, 0x2, RZ ;  /* 0x0000000202027824 */ /* 0x000fca00078e00ff */
[----:B------:R-:W-:-:S04]  /*cfe0*/  LOP3.LUT R0, R2, R0, R5, 0xe0, !PT ;  /* 0x0000000002007212 */ /* 0x000fc800078ee005 */
[----:B------:R-:W-:Y:S01]  /*cff0*/  LOP3.LUT R22, R21, R0, R22, 0x80, !PT ;  /* 0x0000000015167212 */ /* 0x000fe200078e8016 */
        /* <DEDUP_REMOVED lines=27> */
[----:B------:R-:W-:-:S05]  /*d1b0*/  LOP3.LUT R0, R10, R0, R11, 0x80, !PT ;  /* 0x000000000a007212 */ /* 0x000fca00078e800b */
[----:B------:R-:W-:-:S05]  /*d1c0*/  IMAD.SHL.U32 R0, R0, 0x2, RZ ;  /* 0x0000000200007824 */ /* 0x000fca00078e00ff */
[----:B------:R-:W-:-:S04]  /*d1d0*/  LOP3.LUT R5, R0, R8, R5, 0xe0, !PT ;  /* 0x0000000800057212 */ /* 0x000fc800078ee005 */
[----:B-1----:R-:W-:-:S13]  /*d1e0*/  LOP3.LUT P0, RZ, R5, UR4, R10, 0x80, !PT ;  /* 0x0000000405ff7c12 */ /* 0x002fda000f80800a */
[----:B------:R-:W-:Y:S05]  /*d1f0*/  @P0 EXIT ;  /* 0x000000000000094d */ /* 0x000fea0003800000 */
[----:B------:R-:W1:Y:S01]  /*d200*/  LDC.64 R4, c[0x4][RZ] ;  /* 0x01000000ff047b82 */ /* 0x000e620000000a00 */
[----:B------:R-:W2:Y:S01]  /*d210*/  LDCU UR4, c[0x3][0x58] ;  /* 0x00c00b00ff0477ac */ /* 0x000ea20008000800 */
[----:B-1----:R-:W2:Y:S02]  /*d220*/  LDG.E.STRONG.SYS R0, desc[UR8][R4.64] ;  /* 0x0000000804007981 */ /* 0x002ea4000c1f5900 */
[----:B--2---:R-:W-:-:S13]  /*d230*/  ISETP.GE.U32.AND P0, PT, R0, UR4, PT ;  /* 0x0000000400007c0c */ /* 0x004fda000bf06070 */
[----:B------:R-:W-:Y:S05]  /*d240*/  @P0 EXIT ;  /* 0x000000000000094d */ /* 0x000fea0003800000 */
[----:B------:R-:W1:Y:S01]  /*d250*/  LDCU UR4, c[0x3][0x8] ;  /* 0x00c00100ff0477ac */ /* 0x000e620008000800 */
[----:B------:R-:W-:-:S05]  /*d260*/  IMAD R11, R14, 0x10, R3 ;  /* 0x000000100e0b7824 */ /* 0x000fca00078e0203 */
[----:B-1----:R-:W-:-:S13]  /*d270*/  ISETP.GT.U32.AND P0, PT, R11, UR4, PT ;  /* 0x000000040b007c0c */ /* 0x002fda000bf04070 */
[----:B------:R-:W-:Y:S05]  /*d280*/  @P0 EXIT ;  /* 0x000000000000094d */ /* 0x000fea0003800000 */
[----:B------:R-:W1:Y:S01]  /*d290*/  S2R R3, SR_LANEID ;  /* 0x0000000000037919 */ /* 0x000e620000000000 */
[----:B------:R-:W-:Y:S02]  /*d2a0*/  VOTEU.ANY UR4, UPT, PT ;  /* 0x0000000000047886 */ /* 0x000fe400038e0100 */
[----:B------:R-:W1:Y:S08]  /*d2b0*/  FLO.U32 R0, UR4 ;  /* 0x0000000400007d00 */ /* 0x000e7000080e0000 */
[----:B------:R-:W2:Y:S01]  /*d2c0*/  POPC R9, UR4 ;  /* 0x0000000400097d09 */ /* 0x000ea20008000000 */
[----:B-1----:R-:W-:Y:S01]  /*d2d0*/  ISETP.EQ.U32.AND P0, PT, R0, R3, PT ;  /* 0x000000030000720c */ /* 0x002fe20003f02070 */
[----:B0-----:R-:W0:Y:S01]  /*d2e0*/  S2R R6, SR_LTMASK ;  /* 0x0000000000067919 */ /* 0x001e220000003900 */
[----:B------:R-:W1:Y:S11]  /*d2f0*/  LDC.64 R2, c[0x3][0x60] ;  /* 0x00c01800ff027b82 */ /* 0x000e760000000a00 */
[----:B--2---:R-:W2:Y:S01]  /*d300*/  @P0 ATOMG.E.ADD.STRONG.GPU PT, R9, desc[UR8][R4.64], R9 ;  /* 0x80000009040909a8 */ /* 0x004ea200081ef108 */
[----:B0-----:R-:W-:-:S06]  /*d310*/  LOP3.LUT R6, R6, UR4, RZ, 0xc0, !PT ;  /* 0x0000000406067c12 */ /* 0x001fcc000f8ec0ff */
[----:B------:R-:W0:Y:S01]  /*d320*/  POPC R6, R6 ;  /* 0x0000000600067309 */ /* 0x000e220000000000 */
[----:B--2---:R-:W0:Y:S02]  /*d330*/  SHFL.IDX PT, R7, R9, R0, 0x1f ;  /* 0x00001f0009077589 */ /* 0x004e2400000e0000 */
[----:B0-----:R-:W-:-:S04]  /*d340*/  IMAD.IADD R7, R7, 0x1, R6 ;  /* 0x0000000107077824 */ /* 0x001fc800078e0206 */
[----:B-1----:R-:W-:-:S05]  /*d350*/  IMAD.WIDE.U32 R2, R7, 0x4, R2 ;  /* 0x0000000407027825 */ /* 0x002fca00078e0002 */
[----:B------:R-:W-:Y:S01]  /*d360*/  STG.E desc[UR8][R2.64], R11 ;  /* 0x0000000b02007986 */ /* 0x000fe2000c101908 */
[----:B------:R-:W-:Y:S05]  /*d370*/  EXIT ;  /* 0x000000000000794d */ /* 0x000fea0003800000 */
.L_x_1093:
        /* <DEDUP_REMOVED lines=16> */
.L_x_2056:


//--------------------- .text._Z15agrepKernel32K8v --------------------------
	.section	.text._Z15agrepKernel32K8v,"ax",@progbits
	.align	128
        .global         _Z15agrepKernel32K8v
        .type           _Z15agrepKernel32K8v,@function
        .size           _Z15agrepKernel32K8v,(.L_x_2057 - _Z15agrepKernel32K8v)
        .other          _Z15agrepKernel32K8v,@"STO_CUDA_ENTRY STV_DEFAULT"
_Z15agrepKernel32K8v:
.text._Z15agrepKernel32K8v:
        /* <DEDUP_REMOVED lines=31> */
[----:B------:R-:W-:-:S07]  /*01f0*/  IMAD.U32 R4, RZ, RZ, UR4 ;  /* 0x00000004ff047e24 */ /* 0x000fce000f8e00ff */
.L_x_1096:
[----:B------:R-:W0:Y:S01]  /*0200*/  LDC.64 R14, c[0x3][RZ] ;  /* 0x00c00000ff0e7b82 */ /* 0x000e220000000a00 */
[----:B------:R-:W-:-:S04]  /*0210*/  IMAD R5, R0, 0x80, R3 ;  /* 0x0000008000057824 */ /* 0x000fc800078e0203 */
[----:B0-----:R-:W-:-:S06]  /*0220*/  IMAD.WIDE.U32 R14, R5, 0x4, R14 ;  /* 0x00000004050e7825 */ /* 0x001fcc00078e000e */
[----:B------:R0:W5:Y:S01]  /*0230*/  LDG.E R14, desc[UR8][R14.64] ;  /* 0x000000080e0e7981 */ /* 0x000162000c1e1900 */
[----:B------:R-:W-:-:S05]  /*0240*/  UMOV UR4, URZ ;  /* 0x000000ff00047c82 */ /* 0x000fca0008000000 */
.L_x_1095:
        /* <DEDUP_REMOVED lines=106> */
.L_x_1094:
        /* <DEDUP_REMOVED lines=20> */
.L_x_1099:
[----:B------:R-:W-:Y:S01]  /*0a30*/  USHF.L.U32 UR6, UR4, 0x1, URZ ;  /* 0x0000000104067899 */ /* 0x000fe200080006ff */
[----:B------:R-:W-:Y:S02]  /*0a40*/  IMAD.SHL.U32 R17, R22, 0x2, RZ ;  /* 0x0000000216117824 */ /* 0x000fe400078e00ff */
[----:B------:R-:W-:-:S03]  /*0a50*/  IMAD.SHL.U32 R16, R21, 0x2, RZ ;  /* 0x0000000215107824 */ /* 0x000fc600078e00ff */
        /* <DEDUP_REMOVED lines=74> */
[----:B------:R-:W-:Y:S01]  /*0f00*/  LOP3.LUT R17, R17, R26, R14, 0xe0, !PT ;  /* 0x0000001a11117212 */ /* 0x000fe200078ee00e */
[----:B------:R-:W-:Y:S01]  /*0f10*/  IMAD.SHL.U32 R26, R10, 0x2, RZ ;  /* 0x000000020a1a7824 */ /* 0x000fe200078e00ff */
[----:B------:R-:W-:Y:S02]  /*0f20*/  LOP3.LUT R25, R24, R25, R2, 0xe0, !PT ;  /* 0x0000001918197212 */ /* 0x000fe400078ee002 */
[----:B------:R-:W-:Y:S02]  /*0f30*/  LOP3.LUT R24, R17, R12, RZ, 0xc0, !PT ;  /* 0x0000000c11187212 */ /* 0x000fe400078ec0ff */
[----:B------:R-:W-:Y:S02]  /*0f40*/  LOP3.LUT R12, R25, R16, RZ, 0xc0, !PT ;  /* 0x00000010190c7212 */ /* 0x000fe400078ec0ff */
[----:B------:R-:W-:Y:S02]  /*0f50*/  LOP3.LUT R16, R11, R24, RZ, 0xc0, !PT ;  /* 0x000000180b107212 */ /* 0x000fe400078ec0ff */
[----:B------:R-:W-:-:S03]  /*0f60*/  LOP3.LUT R25, R15, R12, RZ, 0xc0, !PT ;  /* 0x0000000c0f197212 */ /* 0x000fc600078ec0ff */
[----:B------:R-:W-:Y:S02]  /*0f70*/  IMAD.SHL.U32 R17, R16, 0x2, RZ ;  /* 0x0000000210117824 */ /* 0x000fe400078e00ff */
[----:B------:R-:W-:Y:S02]  /*0f80*/  IMAD.SHL.U32 R10, R25, 0x2, RZ ;  /* 0x00000002190a7824 */ /* 0x000fe400078e00ff */
[----:B------:R-:W-:Y:S01]  /*0f90*/  IMAD.SHL.U32 R25, R24, 0x2, RZ ;  /* 0x0000000218197824 */ /* 0x000fe200078e00ff */
[----:B------:R-:W-:-:S04]  /*0fa0*/  LOP3.LUT R14, R17, R26, R14, 0xe0, !PT ;  /* 0x0000001a110e7212 */ /* 0x000fc800078ee00e */
        /* <DEDUP_REMOVED lines=9> */
.L_x_1098:
        /* <DEDUP_REMOVED lines=57> */
.L_x_1097:
[----:B------:R-:W-:Y:S01]  /*13d0*/  ISETP.GT.U32.AND P0, PT, R0, 0xf, PT ;  /* 0x0000000f0000780c */ /* 0x000fe20003f04070 */
[----:B------:R-:W0:Y:S01]  /*13e0*/  LDCU UR7, c[0x3][0x58] ;  /* 0x00c00b00ff0777ac */ /* 0x000e220008000800 */
[----:B------:R-:W1:Y:S01]  /*13f0*/  LDCU UR10, c[0x3][0x8] ;  /* 0x00c00100ff0a77ac */ /* 0x000e620008000800 */
[----:B------:R-:W2:Y:S10]  /*1400*/  LDCU UR6, c[0x3][0x48] ;  /* 0x00c00900ff0677ac */ /* 0x000eb40008000800 */
[----:B------:R-:W-:Y:S05]  /*1410*/  @P0 BRA `(.L_x_1100) ;  /* 0x0000000400500947 */ /* 0x000fea0003800000 */
.L_x_1103:
        /* <DEDUP_REMOVED lines=47> */
[----:B------:R-:W-:-:S03]  /*1710*/  IMAD.MOV.U32 R18, RZ, RZ, R25 ;  /* 0x000000ffff127224 */ /* 0x000fc600078e0019 */
[----:B------:R-:W-:-:S04]  /*1720*/  LOP3.LUT R26, R13, R12, RZ, 0xc0, !PT ;  /* 0x0000000c0d1a7212 */ /* 0x000fc800078ec0ff */
[----:B------:R-:W-:-:S05]  /*1730*/  LOP3.LUT R12, R11, R26, RZ, 0xc0, !PT ;  /* 0x0000001a0b0c7212 */ /* 0x000fca00078ec0ff */
[----:B------:R-:W-:Y:S02]  /*1740*/  IMAD.SHL.U32 R13, R12, 0x2, RZ ;  /* 0x000000020c0d7824 */ /* 0x000fe400078e00ff */
[----:B------:R-:W-:-:S03]  /*1750*/  IMAD.MOV.U32 R12, RZ, RZ, R27 ;  /* 0x000000ffff0c7224 */ /* 0x000fc600078e001b */
[----:B------:R-:W-:Y:S01]  /*1760*/  LOP3.LUT R2, R13, R10, R2, 0xe0, !PT ;  /* 0x0000000a0d027212 */ /* 0x000fe200078ee002 */
[----:B------:R-:W-:-:S03]  /*1770*/  IMAD.MOV.U32 R13, RZ, RZ, R24 ;  /* 0x000000ffff0d7224 */ /* 0x000fc600078e0018 */
[----:B------:R-:W-:Y:S01]  /*1780*/  LOP3.LUT R10, R2, R11, RZ, 0xc0, !PT ;  /* 0x0000000b020a7212 */ /* 0x000fe200078ec0ff */
[----:B------:R-:W-:-:S03]  /*1790*/  IMAD.MOV.U32 R11, RZ, RZ, R26 ;  /* 0x000000ffff0b7224 */ /* 0x000fc600078e001a */
        /* <DEDUP_REMOVED lines=24> */
.L_x_1102:
[----:B01----:R-:W-:Y:S05]  /*1920*/  BSYNC.RECONVERGENT B0 ;  /* 0x0000000000007941 */ /* 0x003fea0003800200 */
.L_x_1101:
[----:B------:R-:W-:-:S05]  /*1930*/  VIADD R0, R0, 0x1 ;  /* 0x0000000100007836 */ /* 0x000fca0000000000 */
[----:B------:R-:W-:-:S13]  /*1940*/  ISETP.NE.AND P0, PT, R0, 0x10, PT ;  /* 0x000000100000780c */ /* 0x000fda0003f05270 */
[----:B------:R-:W-:Y:S05]  /*1950*/  @P0 BRA `(.L_x_1103) ;  /* 0xfffffff800b00947 */ /* 0x000fea000383ffff */
.L_x_1100:
        /* <DEDUP_REMOVED lines=14> */
[----:B--2---:R-:W2:Y:S01]  /*1a40*/  LDG.E R0, desc[UR8][R24.64] ;  /* 0x0000000818007981 */ /* 0x004ea2000c1e1900 */
[----:B------:R-:W-:Y:S01]  /*1a50*/  IMAD.SHL.U32 R15, R22, 0x2, RZ ;  /* 0x00000002160f7824 */ /* 0x000fe200078e00ff */
[----:B------:R-:W-:Y:S01]  /*1a60*/  BSSY.RECONVERGENT B0, `(.L_x_1105) ;  /* 0x0000047000007945 */ /* 0x000fe20003800200 */
[----:B------:R-:W-:Y:S02]  /*1a70*/  IMAD.SHL.U32 R23, R21, 0x2, RZ ;  /* 0x0000000215177824 */ /* 0x000fe400078e00ff */
[----:B------:R-:W-:Y:S02]  /*1a80*/  IMAD.SHL.U32 R10, R10, 0x2, RZ ;  /* 0x000000020a0a7824 */ /* 0x000fe400078e00ff */
[----:B--2---:R-:W-:-:S05]  /*1a90*/  IMAD.SHL.U32 R14, R0, 0x4, RZ ;  /* 0x00000004000e7824 */ /* 0x004fca00078e00ff */
[----:B------:R-:W-:-:S06]  /*1aa0*/  LOP3.LUT R14, R14, 0xc, RZ, 0xc0, !PT ;  /* 0x0000000c0e0e7812 */ /* 0x000fcc00078ec0ff */
[----:B------:R-:W2:Y:S02]  /*1ab0*/  LDC R14, c[0x3][R14+0x14] ;  /* 0x00c005000e0e7b82 */ /* 0x000ea40000000800 */
        /* <DEDUP_REMOVED lines=65> */
.L_x_1106:
[----:B01----:R-:W-:Y:S05]  /*1ed0*/  BSYNC.RECONVERGENT B0 ;  /* 0x0000000000007941 */ /* 0x003fea0003800200 */
.L_x_1105:
[----:B--2---:R-:W-:Y:S01]  /*1ee0*/  LOP3.LUT R19, R0, 0xc, RZ, 0xc0, !PT ;  /* 0x0000000c00137812 */ /* 0x004fe200078ec0ff */
[----:B------:R-:W-:Y:S01]  /*1ef0*/  IMAD.SHL.U32 R22, R15, 0x2, RZ ;  /* 0x000000020f167824 */ /* 0x000fe200078e00ff */
[----:B------:R-:W-:Y:S01]  /*1f00*/  BSSY.RECONVERGENT B0, `(.L_x_1107) ;  /* 0x0000046000007945 */ /* 0x000fe20003800200 */
[----:B------:R-:W-:Y:S02]  /*1f10*/  IMAD.SHL.U32 R10, R16, 0x2, RZ ;  /* 0x00000002100a7824 */ /* 0x000fe400078e00ff */
[----:B------:R-:W-:Y:S01]  /*1f20*/  IMAD.SHL.U32 R14, R14, 0x2, RZ ;  /* 0x000000020e0e7824 */ /* 0x000fe200078e00ff */
        /* <DEDUP_REMOVED lines=67> */
.L_x_1108:
[----:B------:R-:W-:Y:S05]  /*2360*/  BSYNC.RECONVERGENT B0 ;  /* 0x0000000000007941 */ /* 0x000fea0003800200 */
.L_x_1107:
[----:B------:R-:W-:Y:S01]  /*2370*/  SHF.R.U32.HI R12, RZ, 0x2, R0 ;  /* 0x00000002ff0c7819 */ /* 0x000fe20000011600 */
[----:B------:R-:W-:Y:S01]  /*2380*/  IMAD.SHL.U32 R13, R22, 0x2, RZ ;  /* 0x00000002160d7824 */ /* 0x000fe200078e00ff */
[----:B------:R-:W-:Y:S01]  /*2390*/  BSSY.RECONVERGENT B0, `(.L_x_1109) ;  /* 0x0000046000007945 */ /* 0x000fe20003800200 */
[----:B0-----:R-:W-:Y:S01]  /*23a0*/  IMAD.SHL.U32 R19, R11, 0x2, RZ ;  /* 0x000000020b137824 */ /* 0x001fe200078e00ff */
        /* <DEDUP_REMOVED lines=68> */
.L_x_1110:
[----:B------:R-:W-:Y:S05]  /*27f0*/  BSYNC.RECONVERGENT B0 ;  /* 0x0000000000007941 */ /* 0x000fea0003800200 */
.L_x_1109:
        /* <DEDUP_REMOVED lines=72> */
.L_x_1112:
[----:B------:R-:W-:Y:S05]  /*2c80*/  BSYNC.RECONVERGENT B0 ;  /* 0x0000000000007941 */ /* 0x000fea0003800200 */
.L_x_1111:
        /* <DEDUP_REMOVED lines=72> */
.L_x_1114:
[----:B------:R-:W-:Y:S05]  /*3110*/  BSYNC.RECONVERGENT B0 ;  /* 0x0000000000007941 */ /* 0x000fea0003800200 */
.L_x_1113:
[----:B0-----:R-:W-:Y:S01]  /*3120*/  SHF.R.U32.HI R17, RZ, 0x8, R0 ;  /* 0x00000008ff117819 */ /* 0x001fe20000011600 */
[----:B------:R-:W-:Y:S01]  /*3130*/  IMAD.SHL.U32 R22, R23, 0x2, RZ ;  /* 0x0000000217167824 */ /* 0x000fe200078e00ff */
[----:B------:R-:W-:Y:S01]  /*3140*/  BSSY.RECONVERGENT B0, `(.L_x_1115) ;  /* 0x0000046000007945 */ /* 0x000fe20003800200 */
[----:B------:R-:W-:Y:S01]  /*3150*/  IMAD.SHL.U32 R18, R24, 0x2, RZ ;  /* 0x0000000218127824 */ /* 0x000fe200078e00ff */
[----:B------:R-:W-:Y:S01]  /*3160*/  LOP3.LUT R17, R17, 0xc, RZ, 0xc0, !PT ;  /* 0x0000000c11117812 */ /* 0x000fe200078ec0ff */
[----:B------:R-:W-:Y:S02]  /*3170*/  IMAD.SHL.U32 R20, R14, 0x2, RZ ;  /* 0x000000020e147824 */ /* 0x000fe400078e00ff */
[----:B------:R-:W-:-:S03]  /*3180*/  IMAD.SHL.U32 R10, R10, 0x2, RZ ;  /* 0x000000020a0a7824 */ /* 0x000fc600078e00ff */
        /* <DEDUP_REMOVED lines=65> */
.L_x_1116:
[----:B------:R-:W-:Y:S05]  /*35a0*/  BSYNC.RECONVERGENT B0 ;  /* 0x0000000000007941 */ /* 0x000fea0003800200 */
.L_x_1115:
[----:B------:R-:W-:Y:S01]  /*35b0*/  SHF.R.U32.HI R10, RZ, 0xa, R0 ;  /* 0x0000000aff0a7819 */ /* 0x000fe20000011600 */
[----:B------:R-:W-:Y:S01]  /*35c0*/  IMAD.SHL.U32 R12, R12, 0x2, RZ ;  /* 0x000000020c0c7824 */ /* 0x000fe200078e00ff */
[----:B------:R-:W-:Y:S02]  /*35d0*/  BSSY.RECONVERGENT B0, `(.L_x_1117) ;  /* 0x0000046000007945 */ /* 0x000fe40003800200 */
[----:B0-----:R-:W-:Y:S01]  /*35e0*/  LOP3.LUT R17, R10, 0xc, RZ, 0xc0, !PT ;  /* 0x0000000c0a117812 */ /* 0x001fe200078ec0ff */
[----:B------:R-:W-:-:S05]  /*35f0*/  IMAD.SHL.U32 R10, R22, 0x2, RZ ;  /* 0x00000002160a7824 */ /* 0x000fca00078e00ff */
        /* <DEDUP_REMOVED lines=67> */
.L_x_1118:
[----:B------:R-:W-:Y:S05]  /*3a30*/  BSYNC.RECONVERGENT B0 ;  /* 0x0000000000007941 */ /* 0x000fea0003800200 */
.L_x_1117:
[----:B------:R-:W-:Y:S01]  /*3a40*/  SHF.R.U32.HI R14, RZ, 0xc, R0 ;  /* 0x0000000cff0e7819 */ /* 0x000fe20000011600 */
[----:B------:R-:W-:Y:S01]  /*3a50*/  IMAD.SHL.U32 R24, R11, 0x2, RZ ;  /* 0x000000020b187824 */ /* 0x000fe200078e00ff */
[----:B------:R-:W-:Y:S01]  /*3a60*/  BSSY.RECONVERGENT B0, `(.L_x_1119) ;  /* 0x0000046000007945 */ /* 0x000fe20003800200 */
[----:B0-----:R-:W-:Y:S01]  /*3a70*/  IMAD.SHL.U32 R20, R18, 0x2, RZ ;  /* 0x0000000212147824 */ /* 0x001fe200078e00ff */
        /* <DEDUP_REMOVED lines=68> */
.L_x_1120:
[----:B------:R-:W-:Y:S05]  /*3ec0*/  BSYNC.RECONVERGENT B0 ;  /* 0x0000000000007941 */ /* 0x000fea0003800200 */
.L_x_1119:
        /* <DEDUP_REMOVED lines=72> */
.L_x_1122:
[----:B------:R-:W-:Y:S05]  /*4350*/  BSYNC.RECONVERGENT B0 ;  /* 0x0000000000007941 */ /* 0x000fea0003800200 */
.L_x_1121:
        /* <DEDUP_REMOVED lines=72> */
.L_x_1124:
[----:B------:R-:W-:Y:S05]  /*47e0*/  BSYNC.RECONVERGENT B0 ;  /* 0x0000000000007941 */ /* 0x000fea0003800200 */
.L_x_1123:
        /* <DEDUP_REMOVED lines=72> */
.L_x_1126:
[----:B------:R-:W-:Y:S05]  /*4c70*/  BSYNC.RECONVERGENT B0 ;  /* 0x0000000000007941 */ /* 0x000fea0003800200 */
.L_x_1125:
        /* <DEDUP_REMOVED lines=72> */
.L_x_1128:
[----:B------:R-:W-:Y:S05]  /*5100*/  BSYNC.RECONVERGENT B0 ;  /* 0x0000000000007941 */ /* 0x000fea0003800200 */
.L_x_1127:
        /* <DEDUP_REMOVED lines=72> */
.L_x_1130:
[----:B------:R-:W-:Y:S05]  /*5590*/  BSYNC.RECONVERGENT B0 ;  /* 0x0000000000007941 */ /* 0x000fea0003800200 */
.L_x_1129:
        /* <DEDUP_REMOVED lines=72> */
.L_x_1132:
[----:B------:R-:W-:Y:S05]  /*5a20*/  BSYNC.RECONVERGENT B0 ;  /* 0x0000000000007941 */ /* 0x000fea0003800200 */
.L_x_1131:
        /* <DEDUP_REMOVED lines=72> */
.L_x_1134:
[----:B------:R-:W-:Y:S05]  /*5eb0*/  BSYNC.RECONVERGENT B0 ;  /* 0x0000000000007941 */ /* 0x000fea0003800200 */
.L_x_1133:
        /* <DEDUP_REMOVED lines=73> */
.L_x_1136:
[----:B------:R-:W-:Y:S05]  /*6350*/  BSYNC.RECONVERGENT B0 ;  /* 0x0000000000007941 */ /* 0x000fea0003800200 */
.L_x_1135:
[----:B------:R-:W-:-:S05]  /*6360*/  VIADD R2, R4, 0x2 ;  /* 0x0000000204027836 */ /* 0x000fca0000000000 */
[----:B------:R-:W-:-:S13]  /*6370*/  ISETP.NE.AND P0, PT, R2, 0x100, PT ;  /* 0x000001000200780c */ /* 0x000fda0003f05270 */
[----:B------:R-:W-:Y:S05]  /*6380*/  @!P0 BRA `(.L_x_1104) ;  /* 0x0000004400ec8947 */ /* 0x000fea0003800000 */
[----:B------:R-:W1:Y:S01]  /*6390*/  LDCU UR7, c[0x3][0x58] ;  /* 0x00c00b00ff0777ac */ /* 0x000e620008000800 */
[----:B------:R-:W2:Y:S01]  /*63a0*/  LDCU UR10, c[0x3][0x8] ;  /* 0x00c00100ff0a77ac */ /* 0x000ea20008000800 */
[----:B------:R-:W3:Y:S02]  /*63b0*/  LDCU UR6, c[0x3][0x48] ;  /* 0x00c00900ff0677ac */ /* 0x000ee40008000800 */
.L_x_1169:
[----:B0-----:R-:W4:Y:S01]  /*63c0*/  LDC.64 R14, c[0x3][RZ] ;  /* 0x00c00000ff0e7b82 */ /* 0x001f220000000a00 */
[----:B0-----:R-:W-:-:S04]  /*63d0*/  IMAD R17, R2, 0x80, R3 ;  /* 0x0000008002117824 */ /* 0x001fc800078e0203 */
[----:B----4-:R-:W-:-:S05]  /*63e0*/  IMAD.WIDE.U32 R16, R17, 0x4, R14 ;  /* 0x0000000411107825 */ /* 0x010fca00078e000e */
[----:B------:R0:W4:Y:S01]  /*63f0*/  LDG.E R0, desc[UR8][R16.64] ;  /* 0x0000000810007981 */ /* 0x000122000c1e1900 */
[----:B------:R-:W-:Y:S01]  /*6400*/  IMAD.SHL.U32 R15, R22, 0x2, RZ ;  /* 0x00000002160f7824 */ /* 0x000fe200078e00ff */
[----:B------:R-:W-:Y:S01]  /*6410*/  BSSY.RECONVERGENT B0, `(.L_x_1137) ;  /* 0x0000045000007945 */ /* 0x000fe20003800200 */
[----:B------:R-:W-:Y:S02]  /*6420*/  IMAD.SHL.U32 R24, R21, 0x2, RZ ;  /* 0x0000000215187824 */ /* 0x000fe400078e00ff */
[----:B------:R-:W-:Y:S02]  /*6430*/  IMAD.SHL.U32 R10, R10, 0x2, RZ ;  /* 0x000000020a0a7824 */ /* 0x000fe400078e00ff */
[----:B0-----:R-:W-:Y:S02]  /*6440*/  IMAD.SHL.U32 R16, R20, 0x2, RZ ;  /* 0x0000000214107824 */ /* 0x001fe400078e00ff */
[----:B----4-:R-:W-:-:S05]  /*6450*/  IMAD.SHL.U32 R4, R0, 0x4, RZ ;  /* 0x0000000400047824 */ /* 0x010fca00078e00ff */
[----:B------:R-:W-:-:S06]  /*6460*/  LOP3.LUT R14, R4, 0xc, RZ, 0xc0, !PT ;  /* 0x0000000c040e7812 */ /* 0x000fcc00078ec0ff */
        /* <DEDUP_REMOVED lines=63> */
.L_x_1138:
[----:B-12---:R-:W-:Y:S05]  /*6860*/  BSYNC.RECONVERGENT B0 ;  /* 0x0000000000007941 */ /* 0x006fea0003800200 */
.L_x_1137:
[----:B0-----:R-:W-:Y:S01]  /*6870*/  LOP3.LUT R12, R0, 0xc, RZ, 0xc0, !PT ;  /* 0x0000000c000c7812 */ /* 0x001fe200078ec0ff */
[----:B------:R-:W-:Y:S01]  /*6880*/  IMAD.SHL.U32 R11, R15, 0x2, RZ ;  /* 0x000000020f0b7824 */ /* 0x000fe200078e00ff */
[----:B------:R-:W-:Y:S04]  /*6890*/  BSSY.RECONVERGENT B0, `(.L_x_1139) ;  /* 0x0000044000007945 */ /* 0x000fe80003800200 */
        /* <DEDUP_REMOVED lines=67> */
.L_x_1140:
[----:B------:R-:W-:Y:S05]  /*6cd0*/  BSYNC.RECONVERGENT B0 ;  /* 0x0000000000007941 */ /* 0x000fea0003800200 */
.L_x_1139:
        /* <DEDUP_REMOVED lines=70> */
.L_x_1142:
[----:B------:R-:W-:Y:S05]  /*7140*/  BSYNC.RECONVERGENT B0 ;  /* 0x0000000000007941 */ /* 0x000fea0003800200 */
.L_x_1141:
[----:B------:R-:W-:Y:S01]  /*7150*/  SHF.R.U32.HI R4, RZ, 0x4, R0 ;  /* 0x00000004ff047819 */ /* 0x000fe20000011600 */
[----:B------:R-:W-:Y:S01]  /*7160*/  IMAD.SHL.U32 R17, R13, 0x2, RZ ;  /* 0x000000020d117824 */ /* 0x000fe200078e00ff */
[----:B------:R-:W-:Y:S01]  /*7170*/  BSSY.RECONVERGENT B0, `(.L_x_1143) ;  /* 0x0000044000007945 */ /* 0x000fe20003800200 */
[----:B------:R-:W-:Y:S01]  /*7180*/  IMAD.SHL.U32 R11, R11, 0x2, RZ ;  /* 0x000000020b0b7824 */ /* 0x000fe200078e00ff */
        /* <DEDUP_REMOVED lines=52> */
[----:B0-----:R-:W0:Y:S01]  /*74d0*/  S2R R19, SR_LANEID ;  /* 0x0000000000137919 */ /* 0x001e220000000000 */
        /* <DEDUP_REMOVED lines=13> */
.L_x_1144:
[----:B------:R-:W-:Y:S05]  /*75b0*/  BSYNC.RECONVERGENT B0 ;  /* 0x0000000000007941 */ /* 0x000fea0003800200 */
.L_x_1143:
[----:B-1----:R-:W-:Y:S01]  /*75c0*/  SHF.R.U32.HI R11, RZ, 0x6, R0 ;  /* 0x00000006ff0b7819 */ /* 0x002fe20000011600 */
[----:B------:R-:W-:Y:S01]  /*75d0*/  IMAD.SHL.U32 R17, R13, 0x2, RZ ;  /* 0x000000020d117824 */ /* 0x000fe200078e00ff */
[----:B------:R-:W-:Y:S02]  /*75e0*/  BSSY.RECONVERGENT B0, `(.L_x_1145) ;  /* 0x0000044000007945 */ /* 0x000fe40003800200 */
[----:B------:R-:W-:Y:S01]  /*75f0*/  LOP3.LUT R14, R11, 0xc, RZ, 0xc0, !PT ;  /* 0x0000000c0b0e7812 */ /* 0x000fe200078ec0ff */
[----:B------:R-:W-:-:S05]  /*7600*/  IMAD.SHL.U32 R11, R4, 0x2, RZ ;  /* 0x00000002040b7824 */ /* 0x000fca00078e00ff */
[----:B------:R-:W1:Y:S02]  /*7610*/  LDC R14, c[0x3][R14+0x14] ;  /* 0x00c005000e0e7b82 */ /* 0x000e640000000800 */
[----:B-1----:R-:W-:-:S04]  /*7620*/  LOP3.LUT R11, R11, R14, RZ, 0xfc, !PT ;  /* 0x0000000e0b0b7212 */ /* 0x002fc800078efcff */
        /* <DEDUP_REMOVED lines=63> */
.L_x_1146:
[----:B------:R-:W-:Y:S05]  /*7a20*/  BSYNC.RECONVERGENT B0 ;  /* 0x0000000000007941 */ /* 0x000fea0003800200 */
.L_x_1145:
[----:B------:R-:W-:Y:S01]  /*7a30*/  SHF.R.U32.HI R12, RZ, 0x8, R0 ;  /* 0x00000008ff0c7819 */ /* 0x000fe20000011600 */
[----:B------:R-:W-:Y:S01]  /*7a40*/  IMAD.SHL.U32 R17, R11, 0x2, RZ ;  /* 0x000000020b117824 */ /* 0x000fe200078e00ff */
[----:B------:R-:W-:Y:S01]  /*7a50*/  BSSY.RECONVERGENT B0, `(.L_x_1147) ;  /* 0x0000044000007945 */ /* 0x000fe20003800200 */
[----:B------:R-:W-:Y:S01]  /*7a60*/  IMAD.SHL.U32 R23, R23, 0x2, RZ ;  /* 0x0000000217177824 */ /* 0x000fe200078e00ff */
[----:B------:R-:W-:-:S06]  /*7a70*/  LOP3.LUT R14, R12, 0xc, RZ, 0xc0, !PT ;  /* 0x0000000c0c0e7812 */ /* 0x000fcc00078ec0ff */
[----:B------:R-:W2:Y:S02]  /*7a80*/  LDC R14, c[0x3][R14+0x14] ;  /* 0x00c005000e0e7b82 */ /* 0x000ea40000000800 */
[----:B--2---:R-:W-:Y:S01]  /*7a90*/  LOP3.LUT R12, R17, R14, RZ, 0xfc, !PT ;  /* 0x0000000e110c7212 */ /* 0x004fe200078efcff */
        /* <DEDUP_REMOVED lines=24> */
[----:B01----:R-:W-:Y:S01]  /*7c20*/  LOP3.LUT R19, R16, R15, RZ, 0xc0, !PT ;  /* 0x0000000f10137212 */ /* 0x003fe200078ec0ff */
        /* <DEDUP_REMOVED lines=38> */
.L_x_1148:
[----:B------:R-:W-:Y:S05]  /*7e90*/  BSYNC.RECONVERGENT B0 ;  /* 0x0000000000007941 */ /* 0x000fea0003800200 */
.L_x_1147:
        /* <DEDUP_REMOVED lines=70> */
.L_x_1150:
[----:B------:R-:W-:Y:S05]  /*8300*/  BSYNC.RECONVERGENT B0 ;  /* 0x0000000000007941 */ /* 0x000fea0003800200 */
.L_x_1149:
        /* <DEDUP_REMOVED lines=70> */
.L_x_1152:
[----:B------:R-:W-:Y:S05]  /*8770*/  BSYNC.RECONVERGENT B0 ;  /* 0x0000000000007941 */ /* 0x000fea0003800200 */
.L_x_1151:
        /* <DEDUP_REMOVED lines=70> */
.L_x_1154:
[----:B------:R-:W-:Y:S05]  /*8be0*/  BSYNC.RECONVERGENT B0 ;  /* 0x0000000000007941 */ /* 0x000fea0003800200 */
.L_x_1153:
        /* <DEDUP_REMOVED lines=70> */
.L_x_1156:
[----:B------:R-:W-:Y:S05]  /*9050*/  BSYNC.RECONVERGENT B0 ;  /* 0x0000000000007941 */ /* 0x000fea0003800200 */
.L_x_1155:
        /* <DEDUP_REMOVED lines=70> */
.L_x_1158:
[----:B------:R-:W-:Y:S05]  /*94c0*/  BSYNC.RECONVERGENT B0 ;  /* 0x0000000000007941 */ /* 0x000fea0003800200 */
.L_x_1157:
        /* <DEDUP_REMOVED lines=70> */
.L_x_1160:
[----:B------:R-:W-:Y:S05]  /*9930*/  BSYNC.RECONVERGENT B0 ;  /* 0x0000000000007941 */ /* 0x000fea0003800200 */
.L_x_1159:
        /* <DEDUP_REMOVED lines=70> */
.L_x_1162:
[----:B------:R-:W-:Y:S05]  /*9da0*/  BSYNC.RECONVERGENT B0 ;  /* 0x0000000000007941 */ /* 0x000fea0003800200 */
.L_x_1161:
        /* <DEDUP_REMOVED lines=70> */
.L_x_1164:
[----:B------:R-:W-:Y:S05]  /*a210*/  BSYNC.RECONVERGENT B0 ;  /* 0x0000000000007941 */ /* 0x000fea0003800200 */
.L_x_1163:
[----:B0-----:R-:W-:Y:S01]  /*a220*/  SHF.R.U32.HI R13, RZ, 0x1a, R0 ;  /* 0x0000001aff0d7819 */ /* 0x001fe20000011600 */
[----:B------:R-:W-:Y:S01]  /*a230*/  IMAD.SHL.U32 R14, R4, 0x2, RZ ;  /* 0x00000002040e7824 */ /* 0x000fe200078e00ff */
[----:B------:R-:W-:Y:S01]  /*a240*/  BSSY.RECONVERGENT B0, `(.L_x_1165) ;  /* 0x0000044000007945 */ /* 0x000fe20003800200 */
[----:B------:R-:W-:Y:S01]  /*a250*/  IMAD.SHL.U32 R10, R10, 0x2, RZ ;  /* 0x000000020a0a7824 */ /* 0x000fe200078e00ff */
[----:B------:R-:W-:-:S06]  /*a260*/  LOP3.LUT R15, R13, 0xc, RZ, 0xc0, !PT ;  /* 0x0000000c0d0f7812 */ /* 0x000fcc00078ec0ff */
        /* <DEDUP_REMOVED lines=65> */
.L_x_1166:
[----:B------:R-:W-:Y:S05]  /*a680*/  BSYNC.RECONVERGENT B0 ;  /* 0x0000000000007941 */ /* 0x000fea0003800200 */
.L_x_1165:
[----:B------:R-:W-:Y:S01]  /*a690*/  SHF.R.U32.HI R0, RZ, 0x1e, R0 ;  /* 0x0000001eff007819 */ /* 0x000fe20000011600 */
[----:B------:R-:W-:Y:S01]  /*a6a0*/  UMOV UR4, 0x14 ;  /* 0x0000001400047882 */ /* 0x000fe20000000000 */
[----:B0-----:R-:W-:Y:S01]  /*a6b0*/  IMAD.SHL.U32 R15, R21, 0x2, RZ ;  /* 0x00000002150f7824 */ /* 0x001fe200078e00ff */
[----:B------:R-:W-:Y:S01]  /*a6c0*/  BSSY.RECONVERGENT B0, `(.L_x_1167) ;  /* 0x0000044000007945 */ /* 0x000fe20003800200 */
[----:B------:R-:W-:-:S06]  /*a6d0*/  LEA R0, R0, UR4, 0x2 ;  /* 0x0000000400007c11 */ /* 0x000fcc000f8e10ff */
        /* <DEDUP_REMOVED lines=66> */
.L_x_1168:
[----:B------:R-:W-:Y:S05]  /*ab00*/  BSYNC.RECONVERGENT B0 ;  /* 0x0000000000007941 */ /* 0x000fea0003800200 */
.L_x_1167:
[----:B------:R-:W-:-:S05]  /*ab10*/  VIADD R2, R2, 0x1 ;  /* 0x0000000102027836 */ /* 0x000fca0000000000 */
[----:B------:R-:W-:-:S13]  /*ab20*/  ISETP.NE.AND P0, PT, R2, 0x100, PT ;  /* 0x000001000200780c */ /* 0x000fda0003f05270 */
[----:B------:R-:W-:Y:S05]  /*ab30*/  @P0 BRA `(.L_x_1169) ;  /* 0xffffffb800200947 */ /* 0x000fea000383ffff */
.L_x_1104:
[----:B------:R-:W3:Y:S01]  /*ab40*/  LDCU UR4, c[0x3][0x10] ;  /* 0x00c00200ff0477ac */ /* 0x000ee20008000800 */
[----:B------:R-:W-:Y:S01]  /*ab50*/  IMAD.MOV.U32 R4, RZ, RZ, RZ ;  /* 0x000000ffff047224 */ /* 0x000fe200078e00ff */
[----:B---3--:R-:W-:-:S09]  /*ab60*/  UISETP.NE.AND UP0, UPT, UR4, 0x1, UPT ;  /* 0x000000010400788c */ /* 0x008fd2000bf05270 */
[----:B------:R-:W-:Y:S05]  /*ab70*/  BRA.U !UP0, `(.L_x_1170) ;  /* 0x0000000908b87547 */ /* 0x000fea000b800000 */
[----:B------:R-:W-:Y:S01]  /*ab80*/  UIADD3 UR4, UPT, UPT, UR4, -0x1, URZ ;  /* 0xffffffff04047890 */ /* 0x000fe2000fffe0ff */
[----:B------:R-:W-:-:S05]  /*ab90*/  IMAD.MOV.U32 R3, RZ, RZ, RZ ;  /* 0x000000ffff037224 */ /* 0x000fca00078e00ff */
[----:B------:R-:W-:-:S07]  /*aba0*/  IMAD.U32 R4, RZ, RZ, UR4 ;  /* 0x00000004ff047e24 */ /* 0x000fce000f8e00ff */
.L_x_1176:
[----:B------:R-:W3:Y:S01]  /*abb0*/  LDCU UR4, c[0x0][0x360] ;  /* 0x00006c00ff0477ac */ /* 0x000ee20008000800 */
[----:B------:R-:W4:Y:S01]  /*abc0*/  LDCU UR11, c[0x3][0x58] ;  /* 0x00c00b00ff0b77ac */ /* 0x000f220008000800 */
[----:B0-----:R-:W0:Y:S01]  /*abd0*/  LDCU UR12, c[0x3][0x8] ;  /* 0x00c00100ff0c77ac */ /* 0x001e220008000800 */
[----:B-1----:R-:W1:Y:S01]  /*abe0*/  LDCU UR10, c[0x3][0x48] ;  /* 0x00c00900ff0a77ac */ /* 0x002e620008000800 */
[----:B---3--:R-:W-:-:S06]  /*abf0*/  UIADD3 UR4, UPT, UPT, UR4, -0x1, URZ ;  /* 0xffffffff04047890 */ /* 0x008fcc000fffe0ff */
[----:B------:R-:W-:-:S13]  /*ac00*/  ISETP.NE.AND P0, PT, R9, UR4, PT ;  /* 0x0000000409007c0c */ /* 0x000fda000bf05270 */
[----:B0-----:R-:W0:Y:S01]  /*ac10*/  @!P0 LDC.64 R14, c[0x3][RZ] ;  /* 0x00c00000ff0e8b82 */ /* 0x001e220000000a00 */
[----:B--2---:R-:W-:-:S04]  /*ac20*/  @!P0 IMAD R0, R3, 0x80, R6 ;  /* 0x0000008003008824 */ /* 0x004fc800078e0206 */
[----:B------:R-:W-:-:S04]  /*ac30*/  @!P0 VIADD R17, R0, 0x8000 ;  /* 0x0000800000118836 */ /* 0x000fc80000000000 */
[----:B0-----:R-:W-:-:S05]  /*ac40*/  @!P0 IMAD.WIDE.U32 R14, R17, 0x4, R14 ;  /* 0x00000004110e8825 */ /* 0x001fca00078e000e */
[----:B------:R0:W5:Y:S01]  /*ac50*/  @!P0 LDG.E R2, desc[UR8][R14.64] ;  /* 0x000000080e028981 */ /* 0x000162000c1e1900 */
[----:B------:R-:W-:Y:S01]  /*ac60*/  @P0 MOV R0, 0x400 ;  /* 0x0000040000000802 */ /* 0x000fe20000000f00 */
[----:B------:R-:W-:Y:S01]  /*ac70*/  UMOV UR6, 0x1000 ;  /* 0x0000100000067882 */ /* 0x000fe20000000000 */
[----:B------:R-:W-:Y:S01]  /*ac80*/  UMOV UR4, URZ ;  /* 0x000000ff00047c82 */ /* 0x000fe20008000000 */
[----:B------:R-:W2:Y:S02]  /*ac90*/  @P0 S2R R17, SR_CgaCtaId ;  /* 0x0000000000110919 */ /* 0x000ea40000008800 */
[----:B--2---:R-:W-:-:S05]  /*aca0*/  @P0 LEA R0, R17, R0, 0x18 ;  /* 0x0000000011000211 */ /* 0x004fca00078ec0ff */
[----:B------:R-:W-:-:S04]  /*acb0*/  @P0 IMAD R0, R9, 0x4, R0 ;  /* 0x0000000409000824 */ /* 0x000fc800078e0200 */
[----:B------:R-:W-:Y:S02]  /*acc0*/  @P0 IMAD R16, R3, 0x200, R0 ;  /* 0x0000020003100824 */ /* 0x000fe400078e0200 */
[----:B------:R-:W-:-:S04]  /*acd0*/  IMAD R0, R8, 0x80, R9 ;  /* 0x0000008008007824 */ /* 0x000fc800078e0209 */
[----:B------:R-:W-:-:S05]  /*ace0*/  IMAD R0, R0, 0x100, R3 ;  /* 0x0000010000007824 */ /* 0x000fca00078e0203 */
[----:B------:R-:W-:Y:S01]  /*acf0*/  LEA R0, R0, 0x1000, 0x4 ;  /* 0x0000100000007811 */ /* 0x000fe200078e20ff */
[----:B-1--4-:R0:W2:Y:S06]  /*ad00*/  @P0 LDS R2, [R16+0x4] ;  /* 0x0000040010020984 */ /* 0x0120ac0000000800 */
.L_x_1175:
[----:B0-2--5:R-:W-:Y:S01]  /*ad10*/  SHF.R.U32.HI R14, RZ, UR4, R2 ;  /* 0x00000004ff0e7c19 */ /* 0x025fe20008011602 */
[----:B------:R-:W-:Y:S01]  /*ad20*/  IMAD.SHL.U32 R15, R21, 0x2, RZ ;  /* 0x00000002150f7824 */ /* 0x000fe200078e00ff */
[----:B------:R-:W-:Y:S01]  /*ad30*/  BSSY.RECONVERGENT B0, `(.L_x_1171) ;  /* 0x0000042000007945 */ /* 0x000fe20003800200 */
[----:B------:R-:W-:Y:S02]  /*ad40*/  IMAD.SHL.U32 R10, R10, 0x2, RZ ;  /* 0x000000020a0a7824 */ /* 0x000fe400078e00ff */
[----:B------:R-:W-:-:S05]  /*ad50*/  IMAD.SHL.U32 R14, R14, 0x4, RZ ;  /* 0x000000040e0e7824 */ /* 0x000fca00078e00ff */
        /* <DEDUP_REMOVED lines=63> */
.L_x_1172:
[----:B------:R-:W-:Y:S05]  /*b150*/  BSYNC.RECONVERGENT B0 ;  /* 0x0000000000007941 */ /* 0x000fea0003800200 */
.L_x_1171:
[----:B------:R-:W-:Y:S01]  /*b160*/  UIADD3 UR7, UPT, UPT, UR4, 0x2, URZ ;  /* 0x0000000204077890 */ /* 0x000fe2000fffe0ff */
[----:B0-----:R-:W-:Y:S01]  /*b170*/  IMAD.SHL.U32 R11, R25, 0x2, RZ ;  /* 0x00000002190b7824 */ /* 0x001fe200078e00ff */
[----:B------:R-:W-:Y:S01]  /*b180*/  UIADD3 UR6, UPT, UPT, UR6, 0x2, URZ ;  /* 0x0000000206067890 */ /* 0x000fe2000fffe0ff */
[----:B------:R-:W-:Y:S01]  /*b190*/  IMAD.SHL.U32 R27, R27, 0x2, RZ ;  /* 0x000000021b1b7824 */ /* 0x000fe200078e00ff */
[----:B------:R-:W-:Y:S02]  /*b1a0*/  BSSY.RECONVERGENT B0, `(.L_x_1173) ;  /* 0x0000045000007945 */ /* 0x000fe40003800200 */
        /* <DEDUP_REMOVED lines=68> */
.L_x_1174:
[----:B------:R-:W-:Y:S05]  /*b5f0*/  BSYNC.RECONVERGENT B0 ;  /* 0x0000000000007941 */ /* 0x000fea0003800200 */
.L_x_1173:
[----:B------:R-:W-:Y:S01]  /*b600*/  VIADD R0, R0, 0x2 ;  /* 0x0000000200007836 */ /* 0x000fe20000000000 */
[----:B------:R-:W-:Y:S01]  /*b610*/  UIADD3 UR4, UPT, UPT, UR4, 0x4, URZ ;  /* 0x0000000404047890 */ /* 0x000fe2000fffe0ff */
[----:B------:R-:W-:Y:S11]  /*b620*/  BRA.U UP0, `(.L_x_1175) ;  /* 0xfffffff500b87547 */ /* 0x000ff6000b83ffff */
[----:B------:R-:W-:-:S05]  /*b630*/  VIADD R3, R3, 0x1 ;  /* 0x0000000103037836 */ /* 0x000fca0000000000 */
[----:B------:R-:W-:-:S13]  /*b640*/  ISETP.NE.AND P0, PT, R3, R4, PT ;  /* 0x000000040300720c */ /* 0x000fda0003f05270 */
[----:B------:R-:W-:Y:S05]  /*b650*/  @P0 BRA `(.L_x_1176) ;  /* 0xfffffff400540947 */ /* 0x000fea000383ffff */
.L_x_1170:
[----:B------:R-:W3:Y:S01]  /*b660*/  LDCU UR4, c[0x0][0x360] ;  /* 0x00006c00ff0477ac */ /* 0x000ee20008000800 */
[----:B------:R-:W-:Y:S01]  /*b670*/  BSSY.RECONVERGENT B0, `(.L_x_1177) ;  /* 0x0000010000007945 */ /* 0x000fe20003800200 */
[----:B---3--:R-:W-:-:S06]  /*b680*/  UIADD3 UR4, UPT, UPT, UR4, -0x1, URZ ;  /* 0xffffffff04047890 */ /* 0x008fcc000fffe0ff */
[----:B------:R-:W-:-:S13]  /*b690*/  ISETP.NE.AND P0, PT, R9, UR4, PT ;  /* 0x0000000409007c0c */ /* 0x000fda000bf05270 */
[----:B------:R-:W-:Y:S05]  /*b6a0*/  @P0 BRA `(.L_x_1178) ;  /* 0x0000000000180947 */ /* 0x000fea0003800000 */
[----:B------:R-:W3:Y:S01]  /*b6b0*/  LDC.64 R2, c[0x3][RZ] ;  /* 0x00c00000ff027b82 */ /* 0x000ee20000000a00 */
[----:B------:R-:W-:-:S04]  /*b6c0*/  IMAD R6, R4, 0x80, R6 ;  /* 0x0000008004067824 */ /* 0x000fc800078e0206 */
[----:B0-----:R-:W-:-:S04]  /*b6d0*/  VIADD R15, R6, 0x8000 ;  /* 0x00008000060f7836 */ /* 0x001fc80000000000 */
[----:B---3--:R-:W-:-:S05]  /*b6e0*/  IMAD.WIDE.U32 R2, R15, 0x4, R2 ;  /* 0x000000040f027825 */ /* 0x008fca00078e0002 */
[----:B--2---:R3:W5:Y:S01]  /*b6f0*/  LDG.E R0, desc[UR8][R2.64] ;  /* 0x0000000802007981 */ /* 0x004762000c1e1900 */
[----:B------:R-:W-:Y:S05]  /*b700*/  BRA `(.L_x_1179) ;  /* 0x0000000000187947 */ /* 0x000fea0003800000 */
.L_x_1178:
[----:B------:R-:W3:Y:S01]  /*b710*/  S2R R3, SR_CgaCtaId ;  /* 0x0000000000037919 */ /* 0x000ee20000008800 */
[----:B--2---:R-:W-:-:S04]  /*b720*/  MOV R0, 0x400 ;  /* 0x0000040000007802 */ /* 0x004fc80000000f00 */
[----:B---3--:R-:W-:-:S05]  /*b730*/  LEA R3, R3, R0, 0x18 ;  /* 0x0000000003037211 */ /* 0x008fca00078ec0ff */
[----:B------:R-:W-:-:S04]  /*b740*/  IMAD R0, R4, 0x200, R3 ;  /* 0x0000020004007824 */ /* 0x000fc800078e0203 */
[----:B------:R-:W-:-:S06]  /*b750*/  IMAD R0, R9, 0x4, R0 ;  /* 0x0000000409007824 */ /* 0x000fcc00078e0200 */
[----:B------:R-:W2:Y:S02]  /*b760*/  LDS R0, [R0+0x4] ;  /* 0x0000040000007984 */ /* 0x000ea40000000800 */
.L_x_1179:
[----:B01----:R-:W-:Y:S05]  /*b770*/  BSYNC.RECONVERGENT B0 ;  /* 0x0000000000007941 */ /* 0x003fea0003800200 */
.L_x_1177:
[----:B------:R-:W-:-:S13]  /*b780*/  ISETP.NE.AND P0, PT, R5, UR5, PT ;  /* 0x0000000505007c0c */ /* 0x000fda000bf05270 */
[----:B------:R-:W-:Y:S05]  /*b790*/  @!P0 EXIT ;  /* 0x000000000000894d */ /* 0x000fea0003800000 */
[----:B------:R-:W-:Y:S01]  /*b7a0*/  IADD3 R5, PT, PT, -R5, UR5, RZ ;  /* 0x0000000505057c10 */ /* 0x000fe2000fffe1ff */
[----:B------:R-:W-:Y:S01]  /*b7b0*/  IMAD.MOV.U32 R15, RZ, RZ, RZ ;  /* 0x000000ffff0f7224 */ /* 0x000fe200078e00ff */
[----:B------:R-:W-:Y:S02]  /*b7c0*/  IADD3 R16, PT, PT, R7, 0x100, R4 ;  /* 0x0000010007107810 */ /* 0x000fe40007ffe004 */
[C---:B------:R-:W-:Y:S02]  /*b7d0*/  ISETP.GE.U32.AND P0, PT, R5.reuse, 0x2, PT ;  /* 0x000000020500780c */ /* 0x040fe40003f06070 */
[----:B------:R-:W-:-:S11]  /*b7e0*/  VIMNMX.U32 R14, PT, PT, R5, 0x1, !PT ;  /* 0x00000001050e7848 */ /* 0x000fd60007fe0000 */
[----:B------:R-:W-:Y:S05]  /*b7f0*/  @!P0 BRA `(.L_x_1180) ;  /* 0x0000000800688947 */ /* 0x000fea0003800000 */
[----:B---3--:R-:W0:Y:S01]  /*b800*/  LDC.64 R2, c[0x3][0x60] ;  /* 0x00c01800ff027b82 */ /* 0x008e220000000a00 */
[----:B------:R-:W-:Y:S01]  /*b810*/  IMAD R9, R8, 0x80, R9 ;  /* 0x0000008008097824 */ /* 0x000fe200078e0209 */
[----:B------:R-:W-:Y:S01]  /*b820*/  LOP3.LUT R15, R14, 0xfffffffe, RZ, 0xc0, !PT ;  /* 0xfffffffe0e0f7812 */ /* 0x000fe200078ec0ff */
[----:B------:R-:W1:Y:S02]  /*b830*/  LDCU UR7, c[0x3][0x58] ;  /* 0x00c00b00ff0777ac */ /* 0x000e640008000800 */
[----:B------:R-:W-:Y:S02]  /*b840*/  IMAD R4, R9, 0x100, R4 ;  /* 0x0000010009047824 */ /* 0x000fe400078e0204 */
[----:B------:R-:W-:Y:S01]  /*b850*/  IMAD.MOV R23, RZ, RZ, -R15 ;  /* 0x000000ffff177224 */ /* 0x000fe200078e0a0f */
[----:B------:R-:W3:Y:S02]  /*b860*/  LDCU UR10, c[0x3][0x8] ;  /* 0x00c00100ff0a77ac */ /* 0x000ee40008000800 */
[----:B------:R-:W-:Y:S01]  /*b870*/  LEA R8, R4, 0x1000, 0x4 ;  /* 0x0000100004087811 */ /* 0x000fe200078e20ff */
[----:B------:R-:W4:Y:S01]  /*b880*/  LDCU UR6, c[0x3][0x48] ;  /* 0x00c00900ff0677ac */ /* 0x000f220008000800 */
[----:B------:R-:W-:-:S05]  /*b890*/  UMOV UR4, URZ ;  /* 0x000000ff00047c82 */ /* 0x000fca0008000000 */
.L_x_1185:
[----:B--2--5:R-:W-:Y:S01]  /*b8a0*/  SHF.R.U32.HI R4, RZ, UR4, R0 ;  /* 0x00000004ff047c19 */ /* 0x024fe20008011600 */
[----:B------:R-:W-:Y:S01]  /*b8b0*/  IMAD.SHL.U32 R29, R22, 0x2, RZ ;  /* 0x00000002161d7824 */ /* 0x000fe200078e00ff */
[----:B------:R-:W-:Y:S01]  /*b8c0*/  BSSY.RECONVERGENT B0, `(.L_x_1181) ;  /* 0x0000041000007945 */ /* 0x000fe20003800200 */
[----:B-1----:R-:W-:Y:S02]  /*b8d0*/  IMAD.SHL.U32 R6, R21, 0x2, RZ ;  /* 0x0000000215067824 */ /* 0x002fe400078e00ff */
[----:B------:R-:W-:Y:S02]  /*b8e0*/  IMAD.SHL.U32 R4, R4, 0x4, RZ ;  /* 0x0000000404047824 */ /* 0x000fe400078e00ff */
[----:B------:R-:W-:-:S03]  /*b8f0*/  IMAD.SHL.U32 R10, R10, 0x2, RZ ;  /* 0x000000020a0a7824 */ /* 0x000fc600078e00ff */
[----:B------:R-:W-:-:S06]  /*b900*/  LOP3.LUT R4, R4, 0xc, RZ, 0xc0, !PT ;  /* 0x0000000c04047812 */ /* 0x000fcc00078ec0ff */
[----:B------:R-:W2:Y:S02]  /*b910*/  LDC R4, c[0x3][R4+0x14] ;  /* 0x00c0050004047b82 */ /* 0x000ea40000000800 */
[----:B--2---:R-:W-:-:S04]  /*b920*/  LOP3.LUT R29, R29, R4, RZ, 0xfc, !PT ;  /* 0x000000041d1d7212 */ /* 0x004fc800078efcff */
        /* <DEDUP_REMOVED lines=58> */
.L_x_1182:
[----:B-1-3--:R-:W-:Y:S05]  /*bcd0*/  BSYNC.RECONVERGENT B0 ;  /* 0x0000000000007941 */ /* 0x00afea0003800200 */
.L_x_1181:
        /* <DEDUP_REMOVED lines=8> */
[----:B------:R-:W1:Y:S02]  /*bd60*/  LDC R4, c[0x3][R4+0x14] ;  /* 0x00c0050004047b82 */ /* 0x000e640000000800 */
[----:B-1----:R-:W-:Y:S01]  /*bd70*/  LOP3.LUT R22, R5, R4, RZ, 0xfc, !PT ;  /* 0x0000000405167212 */ /* 0x002fe200078efcff */
[----:B------:R-:W-:-:S03]  /*bd80*/  IMAD.SHL.U32 R5, R27, 0x2, RZ ;  /* 0x000000021b057824 */ /* 0x000fc600078e00ff */
[----:B--2---:R-:W-:-:S05]  /*bd90*/  LOP3.LUT R6, R29, R22, RZ, 0xc0, !PT ;  /* 0x000000161d067212 */ /* 0x004fca00078ec0ff */
        /* <DEDUP_REMOVED lines=60> */
.L_x_1184:
[----:B------:R-:W-:Y:S05]  /*c160*/  BSYNC.RECONVERGENT B0 ;  /* 0x0000000000007941 */ /* 0x000fea0003800200 */
.L_x_1183:
[----:B------:R-:W-:Y:S01]  /*c170*/  UIADD3 UR4, UPT, UPT, UR4, 0x4, URZ ;  /* 0x0000000404047890 */ /* 0x000fe2000fffe0ff */
[----:B------:R-:W-:Y:S01]  /*c180*/  VIADD R8, R8, 0x2 ;  /* 0x0000000208087836 */ /* 0x000fe20000000000 */
[----:B------:R-:W-:Y:S10]  /*c190*/  @P0 BRA `(.L_x_1185) ;  /* 0xfffffff400c00947 */ /* 0x000ff4000383ffff */
.L_x_1180:
[----:B------:R-:W-:-:S04]  /*c1a0*/  LOP3.LUT R14, R14, 0x1, RZ, 0xc0, !PT ;  /* 0x000000010e0e7812 */ /* 0x000fc800078ec0ff */
[----:B------:R-:W-:-:S13]  /*c1b0*/  ISETP.NE.U32.AND P0, PT, R14, 0x1, PT ;  /* 0x000000010e00780c */ /* 0x000fda0003f05070 */
[----:B------:R-:W-:Y:S05]  /*c1c0*/  @P0 EXIT ;  /* 0x000000000000094d */ /* 0x000fea0003800000 */
[----:B0--3--:R-:W-:Y:S01]  /*c1d0*/  IMAD.SHL.U32 R3, R15, 0x2, RZ ;  /* 0x000000020f037824 */ /* 0x009fe200078e00ff */
[----:B------:R-:W0:Y:S01]  /*c1e0*/  LDCU UR4, c[0x3][0x48] ;  /* 0x00c00900ff0477ac */ /* 0x000e220008000800 */
[----:B------:R-:W-:-:S03]  /*c1f0*/  IMAD.SHL.U32 R10, R10, 0x2, RZ ;  /* 0x000000020a0a7824 */ /* 0x000fc600078e00ff */
[----:B--2--5:R-:W-:Y:S01]  /*c200*/  SHF.R.U32.HI R3, RZ, R3, R0 ;  /* 0x00000003ff037219 */ /* 0x024fe20000011600 */
        /* <DEDUP_REMOVED lines=35> */
[----:B0-----:R-:W-:-:S13]  /*c440*/  LOP3.LUT P0, RZ, R0, UR4, R11, 0x80, !PT ;  /* 0x0000000400ff7c12 */ /* 0x001fda000f80800b */
[----:B------:R-:W-:Y:S05]  /*c450*/  @P0 EXIT ;  /* 0x000000000000094d */ /* 0x000fea0003800000 */
[----:B------:R-:W0:Y:S01]  /*c460*/  LDC.64 R4, c[0x4][RZ] ;  /* 0x01000000ff047b82 */ /* 0x000e220000000a00 */
[----:B------:R-:W2:Y:S01]  /*c470*/  LDCU UR4, c[0x3][0x58] ;  /* 0x00c00b00ff0477ac */ /* 0x000ea20008000800 */
[----:B0-----:R-:W2:Y:S02]  /*c480*/  LDG.E.STRONG.SYS R0, desc[UR8][R4.64] ;  /* 0x0000000804007981 */ /* 0x001ea4000c1f5900 */
[----:B--2---:R-:W-:-:S13]  /*c490*/  ISETP.GE.U32.AND P0, PT, R0, UR4, PT ;  /* 0x0000000400007c0c */ /* 0x004fda000bf06070 */
        /* <DEDUP_REMOVED lines=8> */
[----:B-1----:R-:W1:Y:S01]  /*c520*/  POPC R9, UR4 ;  /* 0x0000000400097d09 */ /* 0x002e620008000000 */
        /* <DEDUP_REMOVED lines=11> */
.L_x_1186:
        /* <DEDUP_REMOVED lines=10> */
.L_x_2057:


//--------------------- .text._Z15agrepKernel32K7v --------------------------
	.section	.text._Z15agrepKernel32K7v,"ax",@progbits
	.align	128
        .global         _Z15agrepKernel32K7v
        .type           _Z15agrepKernel32K7v,@function
        .size           _Z15agrepKernel32K7v,(.L_x_2058 - _Z15agrepKernel32K7v)
        .other          _Z15agrepKernel32K7v,@"STO_CUDA_ENTRY STV_DEFAULT"
_Z15agrepKernel32K7v:
.text._Z15agrepKernel32K7v:
        /* <DEDUP_REMOVED lines=30> */
.L_x_1189:
[----:B------:R-:W0:Y:S01]  /*01e0*/  LDC.64 R6, c[0x3][RZ] ;  /* 0x00c00000ff067b82 */ /* 0x000e220000000a00 */
[----:B------:R-:W-:-:S04]  /*01f0*/  IMAD R15, R5, 0x80, R8 ;  /* 0x00000080050f7824 */ /* 0x000fc800078e0208 */
[----:B0-----:R-:W-:-:S06]  /*0200*/  IMAD.WIDE.U32 R6, R15, 0x4, R6 ;  /* 0x000000040f067825 */ /* 0x001fcc00078e0006 */
[----:B------:R0:W5:Y:S01]  /*0210*/  LDG.E R6, desc[UR8][R6.64] ;  /* 0x0000000806067981 */ /* 0x000162000c1e1900 */
[----:B------:R-:W-:-:S05]  /*0220*/  UMOV UR4, URZ ;  /* 0x000000ff00047c82 */ /* 0x000fca0008000000 */
.L_x_1188:
[----:B------:R-:W-:Y:S01]  /*0230*/  USHF.L.U32 UR5, UR4, 0x1, URZ ;  /* 0x0000000104057899 */ /* 0x000fe200080006ff */
[----:B------:R-:W-:Y:S02]  /*0240*/  IMAD.SHL.U32 R22, R21, 0x2, RZ ;  /* 0x0000000215167824 */ /* 0x000fe400078e00ff */
[----:B------:R-:W-:Y:S02]  /*0250*/  IMAD.SHL.U32 R16, R20, 0x2, RZ ;  /* 0x0000000214107824 */ /* 0x000fe400078e00ff */
[----:B------:R-:W-:Y:S01]  /*0260*/  IMAD.SHL.U32 R10, R10, 0x2, RZ ;  /* 0x000000020a0a7824 */ /* 0x000fe200078e00ff */
[----:B0----5:R-:W-:Y:S01]  /*0270*/  SHF.R.U32.HI R7, RZ, UR5, R6 ;  /* 0x00000005ff077c19 */ /* 0x021fe20008011606 */
        /* <DEDUP_REMOVED lines=91> */
.L_x_1187:
        /* <DEDUP_REMOVED lines=11> */
[----:B------:R-:W-:Y:S01]  /*08e0*/  IADD3 R7, PT, PT, -R5, UR5, RZ ;  /* 0x0000000505077c10 */ /* 0x000fe2000fffe1ff */
[----:B------:R-:W-:-:S03]  /*08f0*/  IMAD.MOV.U32 R16, RZ, RZ, RZ ;  /* 0x000000ffff107224 */ /* 0x000fc600078e00ff */
[C---:B------:R-:W-:Y:S02]  /*0900*/  ISETP.GE.U32.AND P1, PT, R7.reuse, 0x2, PT ;  /* 0x000000020700780c */ /* 0x040fe40003f26070 */
[----:B------:R-:W-:-:S04]  /*0910*/  VIMNMX.U32 R6, PT, PT, R7, 0x1, !PT ;  /* 0x0000000107067848 */ /* 0x000fc80007fe0000 */
[----:B------:R-:W-:-:S04]  /*0920*/  LOP3.LUT R14, R6, 0x1, RZ, 0xc0, !PT ;  /* 0x00000001060e7812 */ /* 0x000fc800078ec0ff */
[----:B------:R-:W-:-:S03]  /*0930*/  ISETP.NE.U32.AND P0, PT, R14, 0x1, PT ;  /* 0x000000010e00780c */ /* 0x000fc60003f05070 */
[----:B------:R-:W-:Y:S10]  /*0940*/  @!P1 BRA `(.L_x_1191) ;  /* 0x0000000400649947 */ /* 0x000ff40003800000 */
[----:B------:R-:W-:Y:S01]  /*0950*/  LOP3.LUT R16, R6, 0xfffffffe, RZ, 0xc0, !PT ;  /* 0xfffffffe06107812 */ /* 0x000fe200078ec0ff */
[----:B------:R-:W-:-:S06]  /*0960*/  UMOV UR4, URZ ;  /* 0x000000ff00047c82 */ /* 0x000fcc0008000000 */
.L_x_1192:
[----:B------:R-:W-:Y:S01]  /*0970*/  USHF.L.U32 UR6, UR4, 0x1, URZ ;  /* 0x0000000104067899 */ /* 0x000fe200080006ff */
[----:B------:R-:W-:Y:S02]  /*0980*/  IMAD.SHL.U32 R15, R21, 0x2, RZ ;  /* 0x00000002150f7824 */ /* 0x000fe400078e00ff */
[----:B------:R-:W-:Y:S02]  /*0990*/  IMAD.SHL.U32 R23, R20, 0x2, RZ ;  /* 0x0000000214177824 */ /* 0x000fe400078e00ff */
[----:B------:R-:W-:Y:S01]  /*09a0*/  IMAD.SHL.U32 R25, R19, 0x2, RZ ;  /* 0x0000000213197824 */ /* 0x000fe200078e00ff */
[----:B-----5:R-:W-:Y:S01]  /*09b0*/  SHF.R.U32.HI R6, RZ, UR6, R17 ;  /* 0x00000006ff067c19 */ /* 0x020fe20008011611 */
[----:B------:R-:W-:Y:S01]  /*09c0*/  UIADD3 UR6, UPT, UPT, UR6, 0x2, URZ ;  /* 0x0000000206067890 */ /* 0x000fe2000fffe0ff */
[----:B------:R-:W-:-:S03]  /*09d0*/  IMAD.SHL.U32 R26, R18, 0x2, RZ ;  /* 0x00000002121a7824 */ /* 0x000fc600078e00ff */
[----:B------:R-:W-:Y:S01]  /*09e0*/  IMAD.SHL.U32 R6, R6, 0x4, RZ ;  /* 0x0000000406067824 */ /* 0x000fe200078e00ff */
[----:B------:R-:W-:Y:S02]  /*09f0*/  UIADD3 UR4, UPT, UPT, UR6, -UR4, URZ ;  /* 0x8000000406047290 */ /* 0x000fe4000fffe0ff */
[----:B------:R-:W-:Y:S02]  /*0a00*/  SHF.R.U32.HI R7, RZ, UR6, R17 ;  /* 0x00000006ff077c19 */ /* 0x000fe40008011611 */
[----:B------:R-:W-:-:S03]  /*0a10*/  LOP3.LUT R6, R6, 0xc, RZ, 0xc0, !PT ;  /* 0x0000000c06067812 */ /* 0x000fc600078ec0ff */
[----:B------:R-:W-:Y:S01]  /*0a20*/  IMAD.SHL.U32 R7, R7, 0x4, RZ ;  /* 0x0000000407077824 */ /* 0x000fe200078e00ff */
[----:B------:R-:W-:Y:S02]  /*0a30*/  ISETP.NE.AND P1, PT, R16, UR4, PT ;  /* 0x0000000410007c0c */ /* 0x000fe4000bf25270 */
        /* <DEDUP_REMOVED lines=74> */
.L_x_1191:
[----:B------:R-:W-:Y:S05]  /*0ee0*/  @P0 BRA `(.L_x_1190) ;  /* 0x0000000000c80947 */ /* 0x000fea0003800000 */
[C---:B------:R-:W-:Y:S02]  /*0ef0*/  IMAD.SHL.U32 R6, R16.reuse, 0x2, RZ ;  /* 0x0000000210067824 */ /* 0x040fe400078e00ff */
[----:B------:R-:W-:Y:S02]  /*0f00*/  IMAD.SHL.U32 R7, R21, 0x2, RZ ;  /* 0x0000000215077824 */ /* 0x000fe400078e00ff */
[----:B------:R-:W-:Y:S01]  /*0f10*/  VIADD R16, R16, 0x1 ;  /* 0x0000000110107836 */ /* 0x000fe20000000000 */
[----:B-----5:R-:W-:-:S05]  /*0f20*/  SHF.R.U32.HI R6, RZ, R6, R17 ;  /* 0x00000006ff067219 */ /* 0x020fca0000011611 */
        /* <DEDUP_REMOVED lines=46> */
.L_x_1190:
[----:B------:R-:W-:Y:S01]  /*1210*/  ISETP.GT.U32.AND P0, PT, R16, 0xf, PT ;  /* 0x0000000f1000780c */ /* 0x000fe20003f04070 */
[----:B------:R-:W0:Y:S01]  /*1220*/  LDCU UR7, c[0x3][0x58] ;  /* 0x00c00b00ff0777ac */ /* 0x000e220008000800 */
[----:B------:R-:W1:Y:S01]  /*1230*/  LDCU UR10, c[0x3][0x8] ;  /* 0x00c00100ff0a77ac */ /* 0x000e620008000800 */
[----:B------:R-:W2:Y:S10]  /*1240*/  LDCU UR6, c[0x3][0x48] ;  /* 0x00c00900ff0677ac */ /* 0x000eb40008000800 */
[----:B------:R-:W-:Y:S05]  /*1250*/  @P0 BRA `(.L_x_1193) ;  /* 0x0000000400380947 */ /* 0x000fea0003800000 */
.L_x_1196:
[----:B--2---:R-:W-:Y:S01]  /*1260*/  IMAD.SHL.U32 R6, R16, 0x2, RZ ;  /* 0x0000000210067824 */ /* 0x004fe200078e00ff */
[----:B------:R-:W-:Y:S01]  /*1270*/  BSSY.RECONVERGENT B0, `(.L_x_1194) ;  /* 0x0000049000007945 */ /* 0x000fe20003800200 */
[----:B------:R-:W-:Y:S02]  /*1280*/  IMAD.SHL.U32 R15, R20, 0x2, RZ ;  /* 0x00000002140f7824 */ /* 0x000fe400078e00ff */
[----:B------:R-:W-:Y:S01]  /*1290*/  IMAD.SHL.U32 R10, R10, 0x2, RZ ;  /* 0x000000020a0a7824 */ /* 0x000fe200078e00ff */
[----:B-----5:R-:W-:-:S05]  /*12a0*/  SHF.R.U32.HI R6, RZ, R6, R17 ;  /* 0x00000006ff067219 */ /* 0x020fca0000011611 */
[----:B------:R-:W-:-:S05]  /*12b0*/  IMAD.SHL.U32 R6, R6, 0x4, RZ ;  /* 0x0000000406067824 */ /* 0x000fca00078e00ff */
[----:B------:R-:W-:Y:S01]  /*12c0*/  LOP3.LUT R7, R6, 0xc, RZ, 0xc0, !PT ;  /* 0x0000000c06077812 */ /* 0x000fe200078ec0ff */
[----:B------:R-:W-:-:S05]  /*12d0*/  IMAD.SHL.U32 R6, R21, 0x2, RZ ;  /* 0x0000000215067824 */ /* 0x000fca00078e00ff */
        /* <DEDUP_REMOVED lines=66> */
.L_x_1195:
[----:B01----:R-:W-:Y:S05]  /*1700*/  BSYNC.RECONVERGENT B0 ;  /* 0x0000000000007941 */ /* 0x003fea0003800200 */
.L_x_1194:
[----:B------:R-:W-:-:S05]  /*1710*/  VIADD R16, R16, 0x1 ;  /* 0x0000000110107836 */ /* 0x000fca0000000000 */
[----:B------:R-:W-:-:S13]  /*1720*/  ISETP.NE.AND P0, PT, R16, 0x10, PT ;  /* 0x000000101000780c */ /* 0x000fda0003f05270 */
[----:B------:R-:W-:Y:S05]  /*1730*/  @P0 BRA `(.L_x_1196) ;  /* 0xfffffff800c80947 */ /* 0x000fea000383ffff */
.L_x_1193:
        /* <DEDUP_REMOVED lines=11> */
[----:B--2---:R-:W-:Y:S01]  /*17f0*/  IMAD R17, R7, 0x80, R8 ;  /* 0x0000008007117824 */ /* 0x004fe200078e0208 */
[----:B------:R-:W2:Y:S03]  /*1800*/  LDCU UR6, c[0x3][0x48] ;  /* 0x00c00900ff0677ac */ /* 0x000ea60008000800 */
[----:B---3--:R-:W-:-:S05]  /*1810*/  IMAD.WIDE.U32 R14, R17, 0x4, R14 ;  /* 0x00000004110e7825 */ /* 0x008fca00078e000e */
[----:B------:R3:W4:Y:S01]  /*1820*/  LDG.E R6, desc[UR8][R14.64] ;  /* 0x000000080e067981 */ /* 0x000722000c1e1900 */
[----:B------:R-:W-:Y:S01]  /*1830*/  IMAD.SHL.U32 R24, R21, 0x2, RZ ;  /* 0x0000000215187824 */ /* 0x000fe200078e00ff */
[----:B------:R-:W-:Y:S01]  /*1840*/  BSSY.RECONVERGENT B0, `(.L_x_1198) ;  /* 0x0000042000007945 */ /* 0x000fe20003800200 */
[----:B------:R-:W-:Y:S02]  /*1850*/  IMAD.SHL.U32 R17, R20, 0x2, RZ ;  /* 0x0000000214117824 */ /* 0x000fe400078e00ff */
[----:B------:R-:W-:Y:S02]  /*1860*/  IMAD.SHL.U32 R10, R10, 0x2, RZ ;  /* 0x000000020a0a7824 */ /* 0x000fe400078e00ff */
[----:B---3--:R-:W-:Y:S02]  /*1870*/  IMAD.SHL.U32 R15, R19, 0x2, RZ ;  /* 0x00000002130f7824 */ /* 0x008fe400078e00ff */
[----:B----4-:R-:W-:-:S05]  /*1880*/  IMAD.SHL.U32 R16, R6, 0x4, RZ ;  /* 0x0000000406107824 */ /* 0x010fca00078e00ff */
[----:B------:R-:W-:-:S06]  /*1890*/  LOP3.LUT R25, R16, 0xc, RZ, 0xc0, !PT ;  /* 0x0000000c10197812 */ /* 0x000fcc00078ec0ff */
[----:B------:R-:W3:Y:S02]  /*18a0*/  LDC R25, c[0x3][R25+0x14] ;  /* 0x00c0050019197b82 */ /* 0x000ee40000000800 */
[----:B---3--:R-:W-:-:S04]  /*18b0*/  LOP3.LUT R24, R24, R25, RZ, 0xfc, !PT ;  /* 0x0000001918187212 */ /* 0x008fc800078efcff */
        /* <DEDUP_REMOVED lines=58> */
.L_x_1199:
[----:B01----:R-:W-:Y:S05]  /*1c60*/  BSYNC.RECONVERGENT B0 ;  /* 0x0000000000007941 */ /* 0x003fea0003800200 */
.L_x_1198:
[----:B------:R-:W-:Y:S01]  /*1c70*/  LOP3.LUT R10, R6, 0xc, RZ, 0xc0, !PT ;  /* 0x0000000c060a7812 */ /* 0x000fe200078ec0ff */
[----:B------:R-:W-:Y:S01]  /*1c80*/  IMAD.SHL.U32 R21, R24, 0x2, RZ ;  /* 0x0000000218157824 */ /* 0x000fe200078e00ff */
[----:B------:R-:W-:Y:S01]  /*1c90*/  BSSY.RECONVERGENT B0, `(.L_x_1200) ;  /* 0x0000041000007945 */ /* 0x000fe20003800200 */
[----:B------:R-:W-:Y:S02]  /*1ca0*/  IMAD.SHL.U32 R11, R23, 0x2, RZ ;  /* 0x00000002170b7824 */ /* 0x000fe400078e00ff */
[----:B------:R-:W-:Y:S01]  /*1cb0*/  IMAD.SHL.U32 R25, R25, 0x2, RZ ;  /* 0x0000000219197824 */ /* 0x000fe200078e00ff */
[----:B------:R-:W0:Y:S02]  /*1cc0*/  LDC R10, c[0x3][R10+0x14] ;  /* 0x00c005000a0a7b82 */ /* 0x000e240000000800 */
[----:B0-----:R-:W-:-:S04]  /*1cd0*/  LOP3.LUT R21, R21, R10, RZ, 0xfc, !PT ;  /* 0x0000000a15157212 */ /* 0x001fc800078efcff */
[----:B--2---:R-:W-:-:S05]  /*1ce0*/  LOP3.LUT R14, R24, R21, RZ, 0xc0, !PT ;  /* 0x00000015180e7212 */ /* 0x004fca00078ec0ff */
        /* <DEDUP_REMOVED lines=59> */
.L_x_1201:
[----:B------:R-:W-:Y:S05]  /*20a0*/  BSYNC.RECONVERGENT B0 ;  /* 0x0000000000007941 */ /* 0x000fea0003800200 */
.L_x_1200:
[----:B------:R-:W-:Y:S01]  /*20b0*/  SHF.R.U32.HI R12, RZ, 0x2, R6 ;  /* 0x00000002ff0c7819 */ /* 0x000fe20000011606 */
[----:B------:R-:W-:Y:S01]  /*20c0*/  IMAD.SHL.U32 R22, R21, 0x2, RZ ;  /* 0x0000000215167824 */ /* 0x000fe200078e00ff */
[----:B------:R-:W-:Y:S01]  /*20d0*/  BSSY.RECONVERGENT B0, `(.L_x_1202) ;  /* 0x0000041000007945 */ /* 0x000fe20003800200 */
[----:B------:R-:W-:Y:S01]  /*20e0*/  IMAD.SHL.U32 R10, R10, 0x2, RZ ;  /* 0x000000020a0a7824 */ /* 0x000fe200078e00ff */
[----:B------:R-:W-:Y:S01]  /*20f0*/  LOP3.LUT R13, R12, 0xc, RZ, 0xc0, !PT ;  /* 0x0000000c0c0d7812 */ /* 0x000fe200078ec0ff */
[----:B------:R-:W-:-:S05]  /*2100*/  IMAD.SHL.U32 R12, R20, 0x2, RZ ;  /* 0x00000002140c7824 */ /* 0x000fca00078e00ff */
[----:B------:R-:W1:Y:S02]  /*2110*/  LDC R13, c[0x3][R13+0x14] ;  /* 0x00c005000d0d7b82 */ /* 0x000e640000000800 */
[----:B-1----:R-:W-:-:S04]  /*2120*/  LOP3.LUT R22, R22, R13, RZ, 0xfc, !PT ;  /* 0x0000000d16167212 */ /* 0x002fc800078efcff */
[----:B0-----:R-:W-:-:S05]  /*2130*/  LOP3.LUT R14, R21, R22, RZ, 0xc0, !PT ;  /* 0x00000016150e7212 */ /* 0x001fca00078ec0ff */
        /* <DEDUP_REMOVED lines=58> */
.L_x_1203:
[----:B------:R-:W-:Y:S05]  /*24e0*/  BSYNC.RECONVERGENT B0 ;  /* 0x0000000000007941 */ /* 0x000fea0003800200 */
.L_x_1202:
        /* <DEDUP_REMOVED lines=67> */
.L_x_1205:
[----:B------:R-:W-:Y:S05]  /*2920*/  BSYNC.RECONVERGENT B0 ;  /* 0x0000000000007941 */ /* 0x000fea0003800200 */
.L_x_1204:
        /* <DEDUP_REMOVED lines=67> */
.L_x_1207:
[----:B------:R-:W-:Y:S05]  /*2d60*/  BSYNC.RECONVERGENT B0 ;  /* 0x0000000000007941 */ /* 0x000fea0003800200 */
.L_x_1206:
        /* <DEDUP_REMOVED lines=67> */
.L_x_1209:
[----:B------:R-:W-:Y:S05]  /*31a0*/  BSYNC.RECONVERGENT B0 ;  /* 0x0000000000007941 */ /* 0x000fea0003800200 */
.L_x_1208:
        /* <DEDUP_REMOVED lines=67> */
.L_x_1211:
[----:B------:R-:W-:Y:S05]  /*35e0*/  BSYNC.RECONVERGENT B0 ;  /* 0x0000000000007941 */ /* 0x000fea0003800200 */
.L_x_1210:
[----:B0-----:R-:W-:Y:S01]  /*35f0*/  SHF.R.U32.HI R11, RZ, 0xc, R6 ;  /* 0x0000000cff0b7819 */ /* 0x001fe20000011606 */
[----:B------:R-:W-:Y:S01]  /*3600*/  IMAD.SHL.U32 R13, R21, 0x2, RZ ;  /* 0x00000002150d7824 */ /* 0x000fe200078e00ff */
[----:B------:R-:W-:Y:S02]  /*3610*/  BSSY.RECONVERGENT B0, `(.L_x_1212) ;  /* 0x0000041000007945 */ /* 0x000fe40003800200 */
        /* <DEDUP_REMOVED lines=64> */
.L_x_1213:
[----:B------:R-:W-:Y:S05]  /*3a20*/  BSYNC.RECONVERGENT B0 ;  /* 0x0000000000007941 */ /* 0x000fea0003800200 */
.L_x_1212:
        /* <DEDUP_REMOVED lines=67> */
.L_x_1215:
[----:B------:R-:W-:Y:S05]  /*3e60*/  BSYNC.RECONVERGENT B0 ;  /* 0x0000000000007941 */ /* 0x000fea0003800200 */
.L_x_1214:
        /* <DEDUP_REMOVED lines=67> */
.L_x_1217:
[----:B------:R-:W-:Y:S05]  /*42a0*/  BSYNC.RECONVERGENT B0 ;  /* 0x0000000000007941 */ /* 0x000fea0003800200 */
.L_x_1216:
        /* <DEDUP_REMOVED lines=67> */
.L_x_1219:
[----:B------:R-:W-:Y:S05]  /*46e0*/  BSYNC.RECONVERGENT B0 ;  /* 0x0000000000007941 */ /* 0x000fea0003800200 */
.L_x_1218:
        /* <DEDUP_REMOVED lines=67> */
.L_x_1221:
[----:B------:R-:W-:Y:S05]  /*4b20*/  BSYNC.RECONVERGENT B0 ;  /* 0x0000000000007941 */ /* 0x000fea0003800200 */
.L_x_1220:
        /* <DEDUP_REMOVED lines=67> */
.L_x_1223:
[----:B------:R-:W-:Y:S05]  /*4f60*/  BSYNC.RECONVERGENT B0 ;  /* 0x0000000000007941 */ /* 0x000fea0003800200 */
.L_x_1222:
        /* <DEDUP_REMOVED lines=67> */
.L_x_1225:
[----:B------:R-:W-:Y:S05]  /*53a0*/  BSYNC.RECONVERGENT B0 ;  /* 0x0000000000007941 */ /* 0x000fea0003800200 */
.L_x_1224:
        /* <DEDUP_REMOVED lines=67> */
.L_x_1227:
[----:B------:R-:W-:Y:S05]  /*57e0*/  BSYNC.RECONVERGENT B0 ;  /* 0x0000000000007941 */ /* 0x000fea0003800200 */
.L_x_1226:
[----:B------:R-:W-:Y:S01]  /*57f0*/  SHF.R.U32.HI R6, RZ, 0x1e, R6 ;  /* 0x0000001eff067819 */ /* 0x000fe20000011606 */
[----:B------:R-:W-:Y:S01]  /*5800*/  UMOV UR4, 0x14 ;  /* 0x0000001400047882 */ /* 0x000fe20000000000 */
[----:B0-----:R-:W-:Y:S01]  /*5810*/  IMAD.SHL.U32 R21, R20, 0x2, RZ ;  /* 0x0000000214157824 */ /* 0x001fe200078e00ff */
[----:B------:R-:W-:Y:S01]  /*5820*/  BSSY.RECONVERGENT B0, `(.L_x_1228) ;  /* 0x0000041000007945 */ /* 0x000fe20003800200 */
[----:B------:R-:W-:Y:S01]  /*5830*/  LEA R6, R6, UR4, 0x2 ;  /* 0x0000000406067c11 */ /* 0x000fe2000f8e10ff */
        /* <DEDUP_REMOVED lines=63> */
.L_x_1229:
[----:B------:R-:W-:Y:S05]  /*5c30*/  BSYNC.RECONVERGENT B0 ;  /* 0x0000000000007941 */ /* 0x000fea0003800200 */
.L_x_1228:
[----:B------:R-:W-:-:S05]  /*5c40*/  VIADD R9, R9, 0x2 ;  /* 0x0000000209097836 */ /* 0x000fca0000000000 */
[----:B------:R-:W-:-:S13]  /*5c50*/  ISETP.NE.AND P0, PT, R9, 0x100, PT ;  /* 0x000001000900780c */ /* 0x000fda0003f05270 */
[----:B------:R-:W-:Y:S05]  /*5c60*/  @!P0 BRA `(.L_x_1197) ;  /* 0x0000004000ac8947 */ /* 0x000fea0003800000 */
[----:B------:R-:W1:Y:S01]  /*5c70*/  LDCU UR7, c[0x3][0x58] ;  /* 0x00c00b00ff0777ac */ /* 0x000e620008000800 */
[----:B------:R-:W2:Y:S01]  /*5c80*/  LDCU UR10, c[0x3][0x8] ;  /* 0x00c00100ff0a77ac */ /* 0x000ea20008000800 */
[----:B------:R-:W3:Y:S02]  /*5c90*/  LDCU UR6, c[0x3][0x48] ;  /* 0x00c00900ff0677ac */ /* 0x000ee40008000800 */
.L_x_1262:
[----:B0-----:R-:W0:Y:S01]  /*5ca0*/  LDC.64 R6, c[0x3][RZ] ;  /* 0x00c00000ff067b82 */ /* 0x001e220000000a00 */
[----:B------:R-:W-:-:S04]  /*5cb0*/  IMAD R15, R9, 0x80, R8 ;  /* 0x00000080090f7824 */ /* 0x000fc800078e0208 */
[----:B0-----:R-:W-:-:S06]  /*5cc0*/  IMAD.WIDE.U32 R6, R15, 0x4, R6 ;  /* 0x000000040f067825 */ /* 0x001fcc00078e0006 */
[----:B------:R-:W4:Y:S01]  /*5cd0*/  LDG.E R6, desc[UR8][R6.64] ;  /* 0x0000000806067981 */ /* 0x000f22000c1e1900 */
[----:B------:R-:W-:Y:S01]  /*5ce0*/  IMAD.SHL.U32 R16, R21, 0x2, RZ ;  /* 0x0000000215107824 */ /* 0x000fe200078e00ff */
[----:B------:R-:W-:Y:S01]  /*5cf0*/  BSSY.RECONVERGENT B0, `(.L_x_1230) ;  /* 0x0000040000007945 */ /* 0x000fe20003800200 */
[----:B------:R-:W-:Y:S02]  /*5d00*/  IMAD.SHL.U32 R17, R20, 0x2, RZ ;  /* 0x0000000214117824 */ /* 0x000fe400078e00ff */
[----:B------:R-:W-:Y:S02]  /*5d10*/  IMAD.SHL.U32 R10, R10, 0x2, RZ ;  /* 0x000000020a0a7824 */ /* 0x000fe400078e00ff */
[----:B----4-:R-:W-:-:S05]  /*5d20*/  IMAD.SHL.U32 R14, R6, 0x4, RZ ;  /* 0x00000004060e7824 */ /* 0x010fca00078e00ff */
        /* <DEDUP_REMOVED lines=60> */
.L_x_1231:
[----:B-12---:R-:W-:Y:S05]  /*60f0*/  BSYNC.RECONVERGENT B0 ;  /* 0x0000000000007941 */ /* 0x006fea0003800200 */
.L_x_1230:
[----:B------:R-:W-:Y:S01]  /*6100*/  LOP3.LUT R10, R6, 0xc, RZ, 0xc0, !PT ;  /* 0x0000000c060a7812 */ /* 0x000fe200078ec0ff */
[----:B------:R-:W-:Y:S01]  /*6110*/  IMAD.SHL.U32 R23, R16, 0x2, RZ ;  /* 0x0000000210177824 */ /* 0x000fe200078e00ff */
[----:B------:R-:W-:Y:S01]  /*6120*/  BSSY.RECONVERGENT B0, `(.L_x_1232) ;  /* 0x000003f000007945 */ /* 0x000fe20003800200 */
[----:B------:R-:W-:-:S03]  /*6130*/  IMAD.SHL.U32 R11, R21, 0x2, RZ ;  /* 0x00000002150b7824 */ /* 0x000fc600078e00ff */
        /* <DEDUP_REMOVED lines=61> */
.L_x_1233:
[----:B------:R-:W-:Y:S05]  /*6510*/  BSYNC.RECONVERGENT B0 ;  /* 0x0000000000007941 */ /* 0x000fea0003800200 */
.L_x_1232:
[----:B0-----:R-:W-:Y:S01]  /*6520*/  SHF.R.U32.HI R7, RZ, 0x2, R6 ;  /* 0x00000002ff077819 */ /* 0x001fe20000011606 */
[----:B------:R-:W-:Y:S01]  /*6530*/  IMAD.SHL.U32 R21, R21, 0x2, RZ ;  /* 0x0000000215157824 */ /* 0x000fe200078e00ff */
[----:B------:R-:W-:Y:S02]  /*6540*/  BSSY.RECONVERGENT B0, `(.L_x_1234) ;  /* 0x000003f000007945 */ /* 0x000fe40003800200 */
[----:B------:R-:W-:Y:S01]  /*6550*/  LOP3.LUT R10, R7, 0xc, RZ, 0xc0, !PT ;  /* 0x0000000c070a7812 */ /* 0x000fe200078ec0ff */
        /* <DEDUP_REMOVED lines=61> */
.L_x_1235:
[----:B------:R-:W-:Y:S05]  /*6930*/  BSYNC.RECONVERGENT B0 ;  /* 0x0000000000007941 */ /* 0x000fea0003800200 */
.L_x_1234:
        /* <DEDUP_REMOVED lines=65> */
.L_x_1237:
[----:B------:R-:W-:Y:S05]  /*6d50*/  BSYNC.RECONVERGENT B0 ;  /* 0x0000000000007941 */ /* 0x000fea0003800200 */
.L_x_1236:
        /* <DEDUP_REMOVED lines=65> */
.L_x_1239:
[----:B------:R-:W-:Y:S05]  /*7170*/  BSYNC.RECONVERGENT B0 ;  /* 0x0000000000007941 */ /* 0x000fea0003800200 */
.L_x_1238:
        /* <DEDUP_REMOVED lines=65> */
.L_x_1241:
[----:B------:R-:W-:Y:S05]  /*7590*/  BSYNC.RECONVERGENT B0 ;  /* 0x0000000000007941 */ /* 0x000fea0003800200 */
.L_x_1240:
        /* <DEDUP_REMOVED lines=65> */
.L_x_1243:
[----:B------:R-:W-:Y:S05]  /*79b0*/  BSYNC.RECONVERGENT B0 ;  /* 0x0000000000007941 */ /* 0x000fea0003800200 */
.L_x_1242:
        /* <DEDUP_REMOVED lines=65> */
.L_x_1245:
[----:B------:R-:W-:Y:S05]  /*7dd0*/  BSYNC.RECONVERGENT B0 ;  /* 0x0000000000007941 */ /* 0x000fea0003800200 */
.L_x_1244:
        /* <DEDUP_REMOVED lines=65> */
.L_x_1247:
[----:B------:R-:W-:Y:S05]  /*81f0*/  BSYNC.RECONVERGENT B0 ;  /* 0x0000000000007941 */ /* 0x000fea0003800200 */
.L_x_1246:
        /* <DEDUP_REMOVED lines=65> */
.L_x_1249:
[----:B------:R-:W-:Y:S05]  /*8610*/  BSYNC.RECONVERGENT B0 ;  /* 0x0000000000007941 */ /* 0x000fea0003800200 */
.L_x_1248:
        /* <DEDUP_REMOVED lines=65> */
.L_x_1251:
[----:B------:R-:W-:Y:S05]  /*8a30*/  BSYNC.RECONVERGENT B0 ;  /* 0x0000000000007941 */ /* 0x000fea0003800200 */
.L_x_1250:
        /* <DEDUP_REMOVED lines=65> */
.L_x_1253:
[----:B------:R-:W-:Y:S05]  /*8e50*/  BSYNC.RECONVERGENT B0 ;  /* 0x0000000000007941 */ /* 0x000fea0003800200 */
.L_x_1252:
        /* <DEDUP_REMOVED lines=65> */
.L_x_1255:
[----:B------:R-:W-:Y:S05]  /*9270*/  BSYNC.RECONVERGENT B0 ;  /* 0x0000000000007941 */ /* 0x000fea0003800200 */
.L_x_1254:
        /* <DEDUP_REMOVED lines=65> */
.L_x_1257:
[----:B------:R-:W-:Y:S05]  /*9690*/  BSYNC.RECONVERGENT B0 ;  /* 0x0000000000007941 */ /* 0x000fea0003800200 */
.L_x_1256:
        /* <DEDUP_REMOVED lines=65> */
.L_x_1259:
[----:B------:R-:W-:Y:S05]  /*9ab0*/  BSYNC.RECONVERGENT B0 ;  /* 0x0000000000007941 */ /* 0x000fea0003800200 */
.L_x_1258:
[----:B------:R-:W-:Y:S01]  /*9ac0*/  SHF.R.U32.HI R6, RZ, 0x1e, R6 ;  /* 0x0000001eff067819 */ /* 0x000fe20000011606 */
[----:B------:R-:W-:Y:S01]  /*9ad0*/  UMOV UR4, 0x14 ;  /* 0x0000001400047882 */ /* 0x000fe20000000000 */
[----:B0-----:R-:W-:Y:S01]  /*9ae0*/  IMAD.SHL.U32 R21, R20, 0x2, RZ ;  /* 0x0000000214157824 */ /* 0x001fe200078e00ff */
[----:B------:R-:W-:Y:S01]  /*9af0*/  BSSY.RECONVERGENT B0, `(.L_x_1260) ;  /* 0x000003f000007945 */ /* 0x000fe20003800200 */
[----:B------:R-:W-:Y:S01]  /*9b00*/  LEA R6, R6, UR4, 0x2 ;  /* 0x0000000406067c11 */ /* 0x000fe2000f8e10ff */
        /* <DEDUP_REMOVED lines=61> */
.L_x_1261:
[----:B------:R-:W-:Y:S05]  /*9ee0*/  BSYNC.RECONVERGENT B0 ;  /* 0x0000000000007941 */ /* 0x000fea0003800200 */
.L_x_1260:
[----:B------:R-:W-:-:S05]  /*9ef0*/  VIADD R9, R9, 0x1 ;  /* 0x0000000109097836 */ /* 0x000fca0000000000 */
[----:B------:R-:W-:-:S13]  /*9f00*/  ISETP.NE.AND P0, PT, R9, 0x100, PT ;  /* 0x000001000900780c */ /* 0x000fda0003f05270 */
[----:B------:R-:W-:Y:S05]  /*9f10*/  @P0 BRA `(.L_x_1262) ;  /* 0xffffffbc00600947 */ /* 0x000fea000383ffff */
.L_x_1197:
[----:B------:R-:W3:Y:S01]  /*9f20*/  LDCU UR4, c[0x3][0x10] ;  /* 0x00c00200ff0477ac */ /* 0x000ee20008000800 */
[----:B0-----:R-:W-:Y:S01]  /*9f30*/  IMAD.MOV.U32 R7, RZ, RZ, RZ ;  /* 0x000000ffff077224 */ /* 0x001fe200078e00ff */
[----:B---3--:R-:W-:-:S09]  /*9f40*/  UISETP.NE.AND UP0, UPT, UR4, 0x1, UPT ;  /* 0x000000010400788c */ /* 0x008fd2000bf05270 */
[----:B------:R-:W-:Y:S05]  /*9f50*/  BRA.U !UP0, `(.L_x_1263) ;  /* 0x0000000908907547 */ /* 0x000fea000b800000 */
[----:B------:R-:W-:Y:S01]  /*9f60*/  UIADD3 UR4, UPT, UPT, UR4, -0x1, URZ ;  /* 0xffffffff04047890 */ /* 0x000fe2000fffe0ff */
[----:B--2---:R-:W-:-:S05]  /*9f70*/  IMAD.MOV.U32 R6, RZ, RZ, RZ ;  /* 0x000000ffff067224 */ /* 0x004fca00078e00ff */
[----:B------:R-:W-:-:S07]  /*9f80*/  IMAD.U32 R7, RZ, RZ, UR4 ;  /* 0x00000004ff077e24 */ /* 0x000fce000f8e00ff */
.L_x_1269:
[----:B0-----:R-:W0:Y:S01]  /*9f90*/  LDCU UR4, c[0x0][0x360] ;  /* 0x00006c00ff0477ac */ /* 0x001e220008000800 */
[----:B------:R-:W2:Y:S01]  /*9fa0*/  LDCU UR11, c[0x3][0x58] ;  /* 0x00c00b00ff0b77ac */ /* 0x000ea20008000800 */
[----:B------:R-:W3:Y:S01]  /*9fb0*/  LDCU UR12, c[0x3][0x8] ;  /* 0x00c00100ff0c77ac */ /* 0x000ee20008000800 */
[----:B-1----:R-:W1:Y:S01]  /*9fc0*/  LDCU UR10, c[0x3][0x48] ;  /* 0x00c00900ff0a77ac */ /* 0x002e620008000800 */
[----:B0-----:R-:W-:-:S06]  /*9fd0*/  UIADD3 UR4, UPT, UPT, UR4, -0x1, URZ ;  /* 0xffffffff04047890 */ /* 0x001fcc000fffe0ff */
[----:B------:R-:W-:-:S13]  /*9fe0*/  ISETP.NE.AND P0, PT, R3, UR4, PT ;  /* 0x0000000403007c0c */ /* 0x000fda000bf05270 */
[----:B------:R-:W0:Y:S01]  /*9ff0*/  @!P0 LDC.64 R8, c[0x3][RZ] ;  /* 0x00c00000ff088b82 */ /* 0x000e220000000a00 */
[----:B------:R-:W-:-:S04]  /*a000*/  @!P0 IMAD R14, R6, 0x80, R2 ;  /* 0x00000080060e8824 */ /* 0x000fc800078e0202 */
[----:B------:R-:W-:-:S04]  /*a010*/  @!P0 VIADD R15, R14, 0x8000 ;  /* 0x000080000e0f8836 */ /* 0x000fc80000000000 */
        /* <DEDUP_REMOVED lines=13> */
.L_x_1268:
[----:B0---45:R-:W-:Y:S01]  /*a0f0*/  SHF.R.U32.HI R14, RZ, UR4, R8 ;  /* 0x00000004ff0e7c19 */ /* 0x031fe20008011608 */
        /* <DEDUP_REMOVED lines=62> */
.L_x_1265:
[----:B------:R-:W-:Y:S05]  /*a4e0*/  BSYNC.RECONVERGENT B0 ;  /* 0x0000000000007941 */ /* 0x000fea0003800200 */
.L_x_1264:
[----:B------:R-:W-:Y:S01]  /*a4f0*/  UIADD3 UR7, UPT, UPT, UR4, 0x2, URZ ;  /* 0x0000000204077890 */ /* 0x000fe2000fffe0ff */
[----:B------:R-:W-:Y:S01]  /*a500*/  IMAD.SHL.U32 R21, R14, 0x2, RZ ;  /* 0x000000020e157824 */ /* 0x000fe200078e00ff */
[----:B------:R-:W-:Y:S01]  /*a510*/  UIADD3 UR6, UPT, UPT, UR6, 0x2, URZ ;  /* 0x0000000206067890 */ /* 0x000fe2000fffe0ff */
[----:B------:R-:W-:Y:S01]  /*a520*/  IMAD.SHL.U32 R11, R15, 0x2, RZ ;  /* 0x000000020f0b7824 */ /* 0x000fe200078e00ff */
[----:B------:R-:W-:Y:S01]  /*a530*/  BSSY.RECONVERGENT B0, `(.L_x_1266) ;  /* 0x0000040000007945 */ /* 0x000fe20003800200 */
[----:B------:R-:W-:Y:S01]  /*a540*/  IMAD.SHL.U32 R25, R25, 0x2, RZ ;  /* 0x0000000219197824 */ /* 0x000fe200078e00ff */
[----:B------:R-:W-:Y:S01]  /*a550*/  SHF.R.U32.HI R10, RZ, UR7, R8 ;  /* 0x00000007ff0a7c19 */ /* 0x000fe20008011608 */
[----:B------:R-:W-:-:S04]  /*a560*/  UISETP.NE.AND UP0, UPT, UR6, 0x1010, UPT ;  /* 0x000010100600788c */ /* 0x000fc8000bf05270 */
[----:B------:R-:W-:-:S05]  /*a570*/  IMAD.SHL.U32 R10, R10, 0x4, RZ ;  /* 0x000000040a0a7824 */ /* 0x000fca00078e00ff */
[----:B------:R-:W-:-:S06]  /*a580*/  LOP3.LUT R10, R10, 0xc, RZ, 0xc0, !PT ;  /* 0x0000000c0a0a7812 */ /* 0x000fcc00078ec0ff */
        /* <DEDUP_REMOVED lines=58> */
.L_x_1267:
[----:B------:R-:W-:Y:S05]  /*a930*/  BSYNC.RECONVERGENT B0 ;  /* 0x0000000000007941 */ /* 0x000fea0003800200 */
.L_x_1266:
[----:B------:R-:W-:Y:S01]  /*a940*/  VIADD R9, R9, 0x2 ;  /* 0x0000000209097836 */ /* 0x000fe20000000000 */
[----:B------:R-:W-:Y:S01]  /*a950*/  UIADD3 UR4, UPT, UPT, UR4, 0x4, URZ ;  /* 0x0000000404047890 */ /* 0x000fe2000fffe0ff */
[----:B------:R-:W-:Y:S11]  /*a960*/  BRA.U UP0, `(.L_x_1268) ;  /* 0xfffffff500e07547 */ /* 0x000ff6000b83ffff */
[----:B------:R-:W-:-:S05]  /*a970*/  VIADD R6, R6, 0x1 ;  /* 0x0000000106067836 */ /* 0x000fca0000000000 */
[----:B------:R-:W-:-:S13]  /*a980*/  ISETP.NE.AND P0, PT, R6, R7, PT ;  /* 0x000000070600720c */ /* 0x000fda0003f05270 */
[----:B------:R-:W-:Y:S05]  /*a990*/  @P0 BRA `(.L_x_1269) ;  /* 0xfffffff4007c0947 */ /* 0x000fea000383ffff */
.L_x_1263:
[----:B------:R-:W3:Y:S01]  /*a9a0*/  LDCU UR4, c[0x0][0x360] ;  /* 0x00006c00ff0477ac */ /* 0x000ee20008000800 */
[----:B------:R-:W-:Y:S01]  /*a9b0*/  BSSY.RECONVERGENT B0, `(.L_x_1270) ;  /* 0x0000010000007945 */ /* 0x000fe20003800200 */
[----:B---3--:R-:W-:-:S06]  /*a9c0*/  UIADD3 UR4, UPT, UPT, UR4, -0x1, URZ ;  /* 0xffffffff04047890 */ /* 0x008fcc000fffe0ff */
[----:B------:R-:W-:-:S13]  /*a9d0*/  ISETP.NE.AND P0, PT, R3, UR4, PT ;  /* 0x0000000403007c0c */ /* 0x000fda000bf05270 */
[----:B------:R-:W-:Y:S05]  /*a9e0*/  @P0 BRA `(.L_x_1271) ;  /* 0x0000000000180947 */ /* 0x000fea0003800000 */
[----:B------:R-:W3:Y:S01]  /*a9f0*/  LDC.64 R8, c[0x3][RZ] ;  /* 0x00c00000ff087b82 */ /* 0x000ee20000000a00 */
[----:B------:R-:W-:-:S04]  /*aa00*/  IMAD R2, R7, 0x80, R2 ;  /* 0x0000008007027824 */ /* 0x000fc800078e0202 */
[----:B------:R-:W-:-:S04]  /*aa10*/  VIADD R15, R2, 0x8000 ;  /* 0x00008000020f7836 */ /* 0x000fc80000000000 */
[----:B---3--:R-:W-:-:S06]  /*aa20*/  IMAD.WIDE.U32 R8, R15, 0x4, R8 ;  /* 0x000000040f087825 */ /* 0x008fcc00078e0008 */
[----:B------:R3:W5:Y:S01]  /*aa30*/  LDG.E R8, desc[UR8][R8.64] ;  /* 0x0000000808087981 */ /* 0x000762000c1e1900 */
[----:B------:R-:W-:Y:S05]  /*aa40*/  BRA `(.L_x_1272) ;  /* 0x0000000000187947 */ /* 0x000fea0003800000 */
.L_x_1271:
[----:B------:R-:W3:Y:S01]  /*aa50*/  S2R R9, SR_CgaCtaId ;  /* 0x0000000000097919 */ /* 0x000ee20000008800 */
[----:B------:R-:W-:-:S04]  /*aa60*/  MOV R2, 0x400 ;  /* 0x0000040000027802 */ /* 0x000fc80000000f00 */
[----:B---3--:R-:W-:-:S05]  /*aa70*/  LEA R2, R9, R2, 0x18 ;  /* 0x0000000209027211 */ /* 0x008fca00078ec0ff */
[----:B------:R-:W-:-:S04]  /*aa80*/  IMAD R2, R7, 0x200, R2 ;  /* 0x0000020007027824 */ /* 0x000fc800078e0202 */
[----:B------:R-:W-:-:S05]  /*aa90*/  IMAD R2, R3, 0x4, R2 ;  /* 0x0000000403027824 */ /* 0x000fca00078e0202 */
[----:B------:R3:W4:Y:S02]  /*aaa0*/  LDS R8, [R2+0x4] ;  /* 0x0000040002087984 */ /* 0x0007240000000800 */
.L_x_1272:
[----:B-1----:R-:W-:Y:S05]  /*aab0*/  BSYNC.RECONVERGENT B0 ;  /* 0x0000000000007941 */ /* 0x002fea0003800200 */
.L_x_1270:
[----:B------:R-:W-:-:S13]  /*aac0*/  ISETP.NE.AND P0, PT, R5, UR5, PT ;  /* 0x0000000505007c0c */ /* 0x000fda000bf05270 */
[----:B------:R-:W-:Y:S05]  /*aad0*/  @!P0 EXIT ;  /* 0x000000000000894d */ /* 0x000fea0003800000 */
[----:B------:R-:W-:Y:S01]  /*aae0*/  IADD3 R5, PT, PT, -R5, UR5, RZ ;  /* 0x0000000505057c10 */ /* 0x000fe2000fffe1ff */
[----:B------:R-:W-:Y:S01]  /*aaf0*/  IMAD.MOV.U32 R14, RZ, RZ, RZ ;  /* 0x000000ffff0e7224 */ /* 0x000fe200078e00ff */
[----:B------:R-:W-:Y:S02]  /*ab00*/  IADD3 R15, PT, PT, R4, 0x100, R7 ;  /* 0x00000100040f7810 */ /* 0x000fe40007ffe007 */
[C---:B------:R-:W-:Y:S02]  /*ab10*/  ISETP.GE.U32.AND P0, PT, R5.reuse, 0x2, PT ;  /* 0x000000020500780c */ /* 0x040fe40003f06070 */
[----:B---3--:R-:W-:-:S11]  /*ab20*/  VIMNMX.U32 R9, PT, PT, R5, 0x1, !PT ;  /* 0x0000000105097848 */ /* 0x008fd60007fe0000 */
[----:B------:R-:W-:Y:S05]  /*ab30*/  @!P0 BRA `(.L_x_1273) ;  /* 0x0000000800408947 */ /* 0x000fea0003800000 */
[----:B------:R-:W1:Y:S01]  /*ab40*/  LDC.64 R4, c[0x3][0x60] ;  /* 0x00c01800ff047b82 */ /* 0x000e620000000a00 */
[----:B------:R-:W-:Y:S01]  /*ab50*/  IMAD R0, R0, 0x80, R3 ;  /* 0x0000008000007824 */ /* 0x000fe200078e0203 */
[----:B------:R-:W-:Y:S01]  /*ab60*/  LOP3.LUT R14, R9, 0xfffffffe, RZ, 0xc0, !PT ;  /* 0xfffffffe090e7812 */ /* 0x000fe200078ec0ff */
[----:B------:R-:W3:Y:S02]  /*ab70*/  LDCU UR7, c[0x3][0x58] ;  /* 0x00c00b00ff0777ac */ /* 0x000ee40008000800 */
[----:B------:R-:W-:Y:S02]  /*ab80*/  IMAD R0, R0, 0x100, R7 ;  /* 0x0000010000007824 */ /* 0x000fe400078e0207 */
[----:B------:R-:W-:Y:S01]  /*ab90*/  IMAD.MOV R25, RZ, RZ, -R14 ;  /* 0x000000ffff197224 */ /* 0x000fe200078e0a0e */
[----:B------:R-:W0:Y:S02]  /*aba0*/  LDCU UR10, c[0x3][0x8] ;  /* 0x00c00100ff0a77ac */ /* 0x000e240008000800 */
[----:B------:R-:W-:Y:S01]  /*abb0*/  LEA R0, R0, 0x1000, 0x4 ;  /* 0x0000100000007811 */ /* 0x000fe200078e20ff */
[----:B------:R-:W0:Y:S01]  /*abc0*/  LDCU UR6, c[0x3][0x48] ;  /* 0x00c00900ff0677ac */ /* 0x000e220008000800 */
[----:B------:R-:W-:-:S05]  /*abd0*/  UMOV UR4, URZ ;  /* 0x000000ff00047c82 */ /* 0x000fca0008000000 */
.L_x_1278:
[----:B----45:R-:W-:Y:S01]  /*abe0*/  SHF.R.U32.HI R2, RZ, UR4, R8 ;  /* 0x00000004ff027c19 */ /* 0x030fe20008011608 */
[----:B------:R-:W-:Y:S01]  /*abf0*/  IMAD.SHL.U32 R3, R21, 0x2, RZ ;  /* 0x0000000215037824 */ /* 0x000fe200078e00ff */
[----:B------:R-:W-:Y:S01]  /*ac00*/  BSSY.RECONVERGENT B0, `(.L_x_1274) ;  /* 0x000003c000007945 */ /* 0x000fe20003800200 */
[----:B0-2---:R-:W-:Y:S02]  /*ac10*/  IMAD.SHL.U32 R6, R20, 0x2, RZ ;  /* 0x0000000214067824 */ /* 0x005fe400078e00ff */
[----:B------:R-:W-:Y:S02]  /*ac20*/  IMAD.SHL.U32 R2, R2, 0x4, RZ ;  /* 0x0000000402027824 */ /* 0x000fe400078e00ff */
[----:B------:R-:W-:-:S03]  /*ac30*/  IMAD.SHL.U32 R10, R10, 0x2, RZ ;  /* 0x000000020a0a7824 */ /* 0x000fc600078e00ff */
        /* <DEDUP_REMOVED lines=39> */
[----:B0-----:R-:W3:Y:S01]  /*aeb0*/  LDG.E.STRONG.SYS R6, desc[UR8][R2.64] ;  /* 0x0000000802067981 */ /* 0x001ee2000c1f5900 */
[----:B------:R-:W-:-:S04]  /*aec0*/  ISETP.GT.U32.AND P0, PT, R0, UR10, PT ;  /* 0x0000000a00007c0c */ /* 0x000fc8000bf04070 */
[----:B---3--:R-:W-:-:S13]  /*aed0*/  ISETP.GE.U32.OR P0, PT, R6, UR7, P0 ;  /* 0x0000000706007c0c */ /* 0x008fda0008706470 */
        /* <DEDUP_REMOVED lines=14> */
.L_x_1275:
[----:B---3--:R-:W-:Y:S05]  /*afc0*/  BSYNC.RECONVERGENT B0 ;  /* 0x0000000000007941 */ /* 0x008fea0003800200 */
.L_x_1274:
[----:B------:R-:W-:Y:S01]  /*afd0*/  UIADD3 UR5, UPT, UPT, UR4, 0x2, URZ ;  /* 0x0000000204057890 */ /* 0x000fe2000fffe0ff */
[----:B------:R-:W-:Y:S01]  /*afe0*/  IMAD.SHL.U32 R21, R16, 0x2, RZ ;  /* 0x0000000210157824 */ /* 0x000fe200078e00ff */
[----:B------:R-:W-:Y:S01]  /*aff0*/  BSSY.RECONVERGENT B0, `(.L_x_1276) ;  /* 0x0000041000007945 */ /* 0x000fe20003800200 */
[----:B------:R-:W-:Y:S02]  /*b000*/  IMAD.SHL.U32 R3, R17, 0x2, RZ ;  /* 0x0000000211037824 */ /* 0x000fe400078e00ff */
[----:B------:R-:W-:Y:S01]  /*b010*/  VIADD R25, R25, 0x2 ;  /* 0x0000000219197836 */ /* 0x000fe20000000000 */
[----:B------:R-:W-:-:S04]  /*b020*/  SHF.R.U32.HI R2, RZ, UR5, R8 ;  /* 0x00000005ff027c19 */ /* 0x000fc80008011608 */
[----:B------:R-:W-:Y:S01]  /*b030*/  ISETP.NE.AND P0, PT, R25, RZ, PT ;  /* 0x000000ff1900720c */ /* 0x000fe20003f05270 */
[----:B------:R-:W-:-:S05]  /*b040*/  IMAD.SHL.U32 R2, R2, 0x4, RZ ;  /* 0x0000000402027824 */ /* 0x000fca00078e00ff */
[----:B------:R-:W-:-:S06]  /*b050*/  LOP3.LUT R2, R2, 0xc, RZ, 0xc0, !PT ;  /* 0x0000000c02027812 */ /* 0x000fcc00078ec0ff */
[----:B------:R-:W2:Y:S02]  /*b060*/  LDC R2, c[0x3][R2+0x14] ;  /* 0x00c0050002027b82 */ /* 0x000ea40000000800 */
[----:B--2---:R-:W-:-:S04]  /*b070*/  LOP3.LUT R21, R21, R2, RZ, 0xfc, !PT ;  /* 0x0000000215157212 */ /* 0x004fc800078efcff */
        /* <DEDUP_REMOVED lines=56> */
.L_x_1277:
[----:B------:R-:W-:Y:S05]  /*b400*/  BSYNC.RECONVERGENT B0 ;  /* 0x0000000000007941 */ /* 0x000fea0003800200 */
.L_x_1276:
[----:B------:R-:W-:Y:S01]  /*b410*/  UIADD3 UR4, UPT, UPT, UR4, 0x4, URZ ;  /* 0x0000000404047890 */ /* 0x000fe2000fffe0ff */
[----:B------:R-:W-:Y:S01]  /*b420*/  VIADD R0, R0, 0x2 ;  /* 0x0000000200007836 */ /* 0x000fe20000000000 */
[----:B------:R-:W-:Y:S10]  /*b430*/  @P0 BRA `(.L_x_1278) ;  /* 0xfffffff400e80947 */ /* 0x000ff4000383ffff */
.L_x_1273:
[----:B------:R-:W-:-:S04]  /*b440*/  LOP3.LUT R9, R9, 0x1, RZ, 0xc0, !PT ;  /* 0x0000000109097812 */ /* 0x000fc800078ec0ff */
[----:B------:R-:W-:-:S13]  /*b450*/  ISETP.NE.U32.AND P0, PT, R9, 0x1, PT ;  /* 0x000000010900780c */ /* 0x000fda0003f05070 */
[----:B------:R-:W-:Y:S05]  /*b460*/  @P0 EXIT ;  /* 0x000000000000094d */ /* 0x000fea0003800000 */
[----:B------:R-:W-:Y:S01]  /*b470*/  IMAD.SHL.U32 R3, R14, 0x2, RZ ;  /* 0x000000020e037824 */ /* 0x000fe200078e00ff */
[----:B------:R-:W3:Y:S01]  /*b480*/  LDCU UR4, c[0x3][0x48] ;  /* 0x00c00900ff0477ac */ /* 0x000ee20008000800 */
[----:B------:R-:W-:-:S03]  /*b490*/  IMAD.SHL.U32 R2, R21, 0x2, RZ ;  /* 0x0000000215027824 */ /* 0x000fc600078e00ff */
[----:B----45:R-:W-:-:S05]  /*b4a0*/  SHF.R.U32.HI R3, RZ, R3, R8 ;  /* 0x00000003ff037219 */ /* 0x030fca0000011608 */
[----:B------:R-:W-:-:S05]  /*b4b0*/  IMAD.SHL.U32 R3, R3, 0x4, RZ ;  /* 0x0000000403037824 */ /* 0x000fca00078e00ff */
[----:B------:R-:W-:Y:S01]  /*b4c0*/  LOP3.LUT R0, R3, 0xc, RZ, 0xc0, !PT ;  /* 0x0000000c03007812 */ /* 0x000fe200078ec0ff */
[----:B------:R-:W-:-:S05]  /*b4d0*/  IMAD.SHL.U32 R3, R20, 0x2, RZ ;  /* 0x0000000214037824 */ /* 0x000fca00078e00ff */
[----:B------:R-:W4:Y:S02]  /*b4e0*/  LDC R0, c[0x3][R0+0x14] ;  /* 0x00c0050000007b82 */ /* 0x000f240000000800 */
[----:B----4-:R-:W-:-:S05]  /*b4f0*/  LOP3.LUT R2, R21, R2, R0, 0xe0, !PT ;  /* 0x0000000215027212 */ /* 0x010fca00078ee000 */
[----:B------:R-:W-:-:S05]  /*b500*/  IMAD.SHL.U32 R2, R2, 0x2, RZ ;  /* 0x0000000202027824 */ /* 0x000fca00078e00ff */
[----:B------:R-:W-:Y:S01]  /*b510*/  LOP3.LUT R2, R2, R3, R0, 0xe0, !PT ;  /* 0x0000000302027212 */ /* 0x000fe200078ee000 */
[----:B------:R-:W-:-:S03]  /*b520*/  IMAD.SHL.U32 R3, R19, 0x2, RZ ;  /* 0x0000000213037824 */ /* 0x000fc600078e00ff */
[----:B------:R-:W-:-:S05]  /*b530*/  LOP3.LUT R2, R20, R2, R21, 0x80, !PT ;  /* 0x0000000214027212 */ /* 0x000fca00078e8015 */
        /* <DEDUP_REMOVED lines=21> */
[----:B------:R-:W-:-:S04]  /*b690*/  LOP3.LUT R2, R2, R3, R0, 0xe0, !PT ;  /* 0x0000000302027212 */ /* 0x000fc800078ee000 */
[----:B---3--:R-:W-:-:S13]  /*b6a0*/  LOP3.LUT P0, RZ, R2, UR4, R11, 0x80, !PT ;  /* 0x0000000402ff7c12 */ /* 0x008fda000f80800b */
[----:B------:R-:W-:Y:S05]  /*b6b0*/  @P0 EXIT ;  /* 0x000000000000094d */ /* 0x000fea0003800000 */
[----:B-1----:R-:W1:Y:S01]  /*b6c0*/  LDC.64 R4, c[0x4][RZ] ;  /* 0x01000000ff047b82 */ /* 0x002e620000000a00 */
[----:B------:R-:W3:Y:S01]  /*b6d0*/  LDCU UR4, c[0x3][0x58] ;  /* 0x00c00b00ff0477ac */ /* 0x000ee20008000800 */
[----:B-1----:R-:W3:Y:S02]  /*b6e0*/  LDG.E.STRONG.SYS R0, desc[UR8][R4.64] ;  /* 0x0000000804007981 */ /* 0x002ee4000c1f5900 */
[----:B---3--:R-:W-:-:S13]  /*b6f0*/  ISETP.GE.U32.AND P0, PT, R0, UR4, PT ;  /* 0x0000000400007c0c */ /* 0x008fda000bf06070 */
        /* <DEDUP_REMOVED lines=8> */
[----:B------:R-:W3:Y:S01]  /*b780*/  POPC R9, UR4 ;  /* 0x0000000400097d09 */ /* 0x000ee20008000000 */
[----:B-1----:R-:W-:Y:S01]  /*b790*/  ISETP.EQ.U32.AND P0, PT, R0, R3, PT ;  /* 0x000000030000720c */ /* 0x002fe20003f02070 */
[----:B0-2---:R-:W0:Y:S01]  /*b7a0*/  S2R R6, SR_LTMASK ;  /* 0x0000000000067919 */ /* 0x005e220000003900 */
[----:B------:R-:W1:Y:S11]  /*b7b0*/  LDC.64 R2, c[0x3][0x60] ;  /* 0x00c01800ff027b82 */ /* 0x000e760000000a00 */
[----:B---3--:R-:W2:Y:S01]  /*b7c0*/  @P0 ATOMG.E.ADD.STRONG.GPU PT, R9, desc[UR8][R4.64], R9 ;  /* 0x80000009040909a8 */ /* 0x008ea200081ef108 */
[----:B0-----:R-:W-:-:S06]  /*b7d0*/  LOP3.LUT R6, R6, UR4, RZ, 0xc0, !PT ;  /* 0x0000000406067c12 */ /* 0x001fcc000f8ec0ff */
[----:B------:R-:W0:Y:S01]  /*b7e0*/  POPC R6, R6 ;  /* 0x0000000600067309 */ /* 0x000e220000000000 */
[----:B--2---:R-:W0:Y:S02]  /*b7f0*/  SHFL.IDX PT, R7, R9, R0, 0x1f ;  /* 0x00001f0009077589 */ /* 0x004e2400000e0000 */
[----:B0-----:R-:W-:-:S04]  /*b800*/  IMAD.IADD R7, R7, 0x1, R6 ;  /* 0x0000000107077824 */ /* 0x001fc800078e0206 */
[----:B-1----:R-:W-:-:S05]  /*b810*/  IMAD.WIDE.U32 R2, R7, 0x4, R2 ;  /* 0x0000000407027825 */ /* 0x002fca00078e0002 */
[----:B------:R-:W-:Y:S01]  /*b820*/  STG.E desc[UR8][R2.64], R15 ;  /* 0x0000000f02007986 */ /* 0x000fe2000c101908 */
[----:B------:R-:W-:Y:S05]  /*b830*/  EXIT ;  /* 0x000000000000794d */ /* 0x000fea0003800000 */
.L_x_1279:
        /* <DEDUP_REMOVED lines=12> */
.L_x_2058:


//--------------------- .text._Z15agrepKernel32K6v --------------------------
	.section	.text._Z15agrepKernel32K6v,"ax",@progbits
	.align	128
        .global         _Z15agrepKernel32K6v
        .type           _Z15agrepKernel32K6v,@function
        .size           _Z15agrepKernel32K6v,(.L_x_2059 - _Z15agrepKernel32K6v)
        .other          _Z15agrepKernel32K6v,@"STO_CUDA_ENTRY STV_DEFAULT"
_Z15agrepKernel32K6v:
.text._Z15agrepKernel32K6v:
        /* <DEDUP_REMOVED lines=27> */
[----:B------:R-:W-:-:S07]  /*01b0*/  IMAD.U32 R6, RZ, RZ, UR4 ;  /* 0x00000004ff067e24 */ /* 0x000fce000f8e00ff */
.L_x_1282:
[----:B------:R-:W0:Y:S01]  /*01c0*/  LDC.64 R2, c[0x3][RZ] ;  /* 0x00c00000ff027b82 */ /* 0x000e220000000a00 */
[----:B------:R-:W-:-:S04]  /*01d0*/  IMAD R7, R5, 0x80, R10 ;  /* 0x0000008005077824 */ /* 0x000fc800078e020a */
[----:B0-----:R-:W-:-:S05]  /*01e0*/  IMAD.WIDE.U32 R2, R7, 0x4, R2 ;  /* 0x0000000407027825 */ /* 0x001fca00078e0002 */
[----:B------:R0:W5:Y:S01]  /*01f0*/  LDG.E R4, desc[UR8][R2.64] ;  /* 0x0000000802047981 */ /* 0x000162000c1e1900 */
[----:B------:R-:W-:-:S05]  /*0200*/  UMOV UR4, URZ ;  /* 0x000000ff00047c82 */ /* 0x000fca0008000000 */
.L_x_1281:
[----:B------:R-:W-:Y:S01]  /*0210*/  USHF.L.U32 UR5, UR4, 0x1, URZ ;  /* 0x0000000104057899 */ /* 0x000fe200080006ff */
[----:B------:R-:W-:Y:S02]  /*0220*/  IMAD.SHL.U32 R12, R15, 0x2, RZ ;  /* 0x000000020f0c7824 */ /* 0x000fe400078e00ff */
[----:B------:R-:W-:Y:S01]  /*0230*/  IMAD.SHL.U32 R20, R16, 0x2, RZ ;  /* 0x0000000210147824 */ /* 0x000fe200078e00ff */
[----:B------:R-:W-:Y:S02]  /*0240*/  UIADD3 UR6, UPT, UPT, UR5, 0x2, URZ ;  /* 0x0000000205067890 */ /* 0x000fe4000fffe0ff */
[----:B0----5:R-:W-:-:S04]  /*0250*/  SHF.R.U32.HI R2, RZ, UR5, R4 ;  /* 0x00000005ff027c19 */ /* 0x021fc80008011604 */
[--C-:B------:R-:W-:Y:S01]  /*0260*/  SHF.R.U32.HI R3, RZ, UR6, R4.reuse ;  /* 0x00000006ff037c19 */ /* 0x100fe20008011604 */
[----:B------:R-:W-:Y:S01]  /*0270*/  IMAD.SHL.U32 R2, R2, 0x4, RZ ;  /* 0x0000000402027824 */ /* 0x000fe200078e00ff */
[----:B------:R-:W-:Y:S02]  /*0280*/  UIADD3 UR6, UPT, UPT, UR5, 0x4, URZ ;  /* 0x0000000405067890 */ /* 0x000fe4000fffe0ff */
[----:B------:R-:W-:Y:S01]  /*0290*/  UIADD3 UR5, UPT, UPT, UR5, 0x6, URZ ;  /* 0x0000000605057890 */ /* 0x000fe2000fffe0ff */
[----:B------:R-:W-:Y:S01]  /*02a0*/  IMAD.SHL.U32 R3, R3, 0x4, RZ ;  /* 0x0000000403037824 */ /* 0x000fe200078e00ff */
[----:B------:R-:W-:Y:S01]  /*02b0*/  LOP3.LUT R21, R2, 0xc, RZ, 0xc0, !PT ;  /* 0x0000000c02157812 */ /* 0x000fe200078ec0ff */
[----:B------:R-:W-:Y:S01]  /*02c0*/  IMAD.SHL.U32 R2, R14, 0x2, RZ ;  /* 0x000000020e027824 */ /* 0x000fe200078e00ff */
[----:B------:R-:W-:Y:S01]  /*02d0*/  SHF.R.U32.HI R7, RZ, UR6, R4 ;  /* 0x00000006ff077c19 */ /* 0x000fe20008011604 */
[----:B------:R-:W-:-:S03]  /*02e0*/  UIADD3 UR4, UPT, UPT, UR6, -UR4, URZ ;  /* 0x8000000406047290 */ /* 0x000fc6000fffe0ff */
[----:B------:R-:W0:Y:S01]  /*02f0*/  LDC R21, c[0x3][R21+0x14] ;  /* 0x00c0050015157b82 */ /* 0x000e220000000800 */
[----:B------:R-:W-:Y:S01]  /*0300*/  IMAD.SHL.U32 R7, R7, 0x4, RZ ;  /* 0x0000000407077824 */ /* 0x000fe200078e00ff */
[----:B------:R-:W-:Y:S01]  /*0310*/  UISETP.NE.AND UP0, UPT, UR4, 0x10, UPT ;  /* 0x000000100400788c */ /* 0x000fe2000bf05270 */
[----:B0-----:R-:W-:Y:S02]  /*0320*/  LOP3.LUT R23, R2, R21, RZ, 0xfc, !PT ;  /* 0x0000001502177212 */ /* 0x001fe400078efcff */
[----:B------:R-:W-:Y:S02]  /*0330*/  LOP3.LUT R2, R3, 0xc, RZ, 0xc0, !PT ;  /* 0x0000000c03027812 */ /* 0x000fe400078ec0ff */
[----:B------:R-:W-:-:S04]  /*0340*/  LOP3.LUT R3, R14, R23, RZ, 0xc0, !PT ;  /* 0x000000170e037212 */ /* 0x000fc800078ec0ff */
[----:B------:R-:W0:Y:S01]  /*0350*/  LDC R2, c[0x3][R2+0x14] ;  /* 0x00c0050002027b82 */ /* 0x000e220000000800 */
[----:B------:R-:W-:-:S05]  /*0360*/  IMAD.SHL.U32 R3, R3, 0x2, RZ ;  /* 0x0000000203037824 */ /* 0x000fca00078e00ff */
[----:B------:R-:W-:Y:S02]  /*0370*/  LOP3.LUT R3, R3, R12, R21, 0xe0, !PT ;  /* 0x0000000c03037212 */ /* 0x000fe400078ee015 */
[----:B------:R-:W-:Y:S02]  /*0380*/  LOP3.LUT R12, R7, 0xc, RZ, 0xc0, !PT ;  /* 0x0000000c070c7812 */ /* 0x000fe400078ec0ff */
[----:B------:R-:W-:Y:S02]  /*0390*/  LOP3.LUT R14, R3, R14, RZ, 0xc0, !PT ;  /* 0x0000000e030e7212 */ /* 0x000fe400078ec0ff */
[----:B------:R-:W-:Y:S02]  /*03a0*/  SHF.R.U32.HI R7, RZ, UR5, R4 ;  /* 0x00000005ff077c19 */ /* 0x000fe40008011604 */
[----:B------:R-:W-:Y:S01]  /*03b0*/  LOP3.LUT R3, R15, R14, RZ, 0xc0, !PT ;  /* 0x0000000e0f037212 */ /* 0x000fe200078ec0ff */
[----:B------:R-:W1:Y:S01]  /*03c0*/  LDC R12, c[0x3][R12+0x14] ;  /* 0x00c005000c0c7b82 */ /* 0x000e620000000800 */
[----:B------:R-:W-:-:S03]  /*03d0*/  IMAD.SHL.U32 R25, R14, 0x2, RZ ;  /* 0x000000020e197824 */ /* 0x000fc600078e00ff */
[----:B------:R-:W-:-:S05]  /*03e0*/  IMAD.SHL.U32 R3, R3, 0x2, RZ ;  /* 0x0000000203037824 */ /* 0x000fca00078e00ff */
[----:B------:R-:W-:-:S04]  /*03f0*/  LOP3.LUT R20, R3, R20, R21, 0xe0, !PT ;  /* 0x0000001403147212 */ /* 0x000fc800078ee015 */
[----:B------:R-:W-:Y:S01]  /*0400*/  LOP3.LUT R15, R20, R15, RZ, 0xc0, !PT ;  /* 0x0000000f140f7212 */ /* 0x000fe200078ec0ff */
[----:B------:R-:W-:-:S03]  /*0410*/  IMAD.SHL.U32 R20, R17, 0x2, RZ ;  /* 0x0000000211147824 */ /* 0x000fc600078e00ff */
[----:B------:R-:W-:-:S05]  /*0420*/  LOP3.LUT R3, R16, R15, RZ, 0xc0, !PT ;  /* 0x0000000f10037212 */ /* 0x000fca00078ec0ff */
[----:B------:R-:W-:-:S05]  /*0430*/  IMAD.SHL.U32 R3, R3, 0x2, RZ ;  /* 0x0000000203037824 */ /* 0x000fca00078e00ff */
[----:B------:R-:W-:Y:S01]  /*0440*/  LOP3.LUT R3, R3, R20, R21, 0xe0, !PT ;  /* 0x0000001403037212 */ /* 0x000fe200078ee015 */
[----:B------:R-:W-:Y:S02]  /*0450*/  IMAD.SHL.U32 R20, R7, 0x4, RZ ;  /* 0x0000000407147824 */ /* 0x000fe400078e00ff */
[----:B------:R-:W-:Y:S01]  /*0460*/  IMAD.SHL.U32 R7, R23, 0x2, RZ ;  /* 0x0000000217077824 */ /* 0x000fe200078e00ff */
[----:B------:R-:W-:Y:S02]  /*0470*/  LOP3.LUT R16, R3, R16, RZ, 0xc0, !PT ;  /* 0x0000001003107212 */ /* 0x000fe400078ec0ff */
[----:B------:R-:W-:Y:S01]  /*0480*/  LOP3.LUT R27, R20, 0xc, RZ, 0xc0, !PT ;  /* 0x0000000c141b7812 */ /* 0x000fe200078ec0ff */
[----:B------:R-:W-:Y:S01]  /*0490*/  IMAD.SHL.U32 R20, R18, 0x2, RZ ;  /* 0x0000000212147824 */ /* 0x000fe200078e00ff */
[----:B------:R-:W-:Y:S02]  /*04a0*/  LOP3.LUT R3, R17, R16, RZ, 0xc0, !PT ;  /* 0x0000001011037212 */ /* 0x000fe400078ec0ff */
[----:B0-----:R-:W-:-:S02]  /*04b0*/  LOP3.LUT R22, R7, R2, RZ, 0xfc, !PT ;  /* 0x0000000207167212 */ /* 0x001fc400078efcff */
[----:B------:R0:W2:Y:S01]  /*04c0*/  LDC R7, c[0x3][R27+0x14] ;  /* 0x00c005001b077b82 */ /* 0x0000a20000000800 */
[----:B------:R-:W-:Y:S01]  /*04d0*/  IMAD.SHL.U32 R3, R3, 0x2, RZ ;  /* 0x0000000203037824 */ /* 0x000fe200078e00ff */
[----:B------:R-:W-:-:S04]  /*04e0*/  LOP3.LUT R24, R23, R22, RZ, 0xc0, !PT ;  /* 0x0000001617187212 */ /* 0x000fc800078ec0ff */
[----:B------:R-:W-:Y:S01]  /*04f0*/  LOP3.LUT R20, R3, R20, R21, 0xe0, !PT ;  /* 0x0000001403147212 */ /* 0x000fe200078ee015 */
[----:B------:R-:W-:-:S03]  /*0500*/  IMAD.SHL.U32 R24, R24, 0x2, RZ ;  /* 0x0000000218187824 */ /* 0x000fc600078e00ff */
[----:B------:R-:W-:Y:S01]  /*0510*/  LOP3.LUT R3, R20, R17, RZ, 0xc0, !PT ;  /* 0x0000001114037212 */ /* 0x000fe200078ec0ff */
[----:B------:R-:W-:Y:S01]  /*0520*/  IMAD.SHL.U32 R20, R13, 0x2, RZ ;  /* 0x000000020d147824 */ /* 0x000fe200078e00ff */
[----:B------:R-:W-:Y:S01]  /*0530*/  LOP3.LUT R24, R24, R25, R2, 0xe0, !PT ;  /* 0x0000001918187212 */ /* 0x000fe200078ee002 */
[----:B------:R-:W-:Y:S01]  /*0540*/  IMAD.SHL.U32 R25, R22, 0x2, RZ ;  /* 0x0000000216197824 */ /* 0x000fe200078e00ff */
[----:B------:R-:W-:Y:S02]  /*0550*/  LOP3.LUT R17, R18, R3, RZ, 0xc0, !PT ;  /* 0x0000000312117212 */ /* 0x000fe400078ec0ff */
[----:B------:R-:W-:-:S03]  /*0560*/  LOP3.LUT R23, R24, R23, RZ, 0xc0, !PT ;  /* 0x0000001718177212 */ /* 0x000fc600078ec0ff */
[----:B------:R-:W-:Y:S01]  /*0570*/  IMAD.SHL.U32 R24, R17, 0x2, RZ ;  /* 0x0000000211187824 */ /* 0x000fe200078e00ff */
[----:B-1----:R-:W-:Y:S01]  /*0580*/  LOP3.LUT R17, R25, R12, RZ, 0xfc, !PT ;  /* 0x0000000c19117212 */ /* 0x002fe200078efcff */
[----:B0-----:R-:W-:-:S03]  /*0590*/  IMAD.SHL.U32 R27, R23, 0x2, RZ ;  /* 0x00000002171b7824 */ /* 0x001fc600078e00ff */
[----:B------:R-:W-:Y:S02]  /*05a0*/  LOP3.LUT R25, R24, R20, R21, 0xe0, !PT ;  /* 0x0000001418197212 */ /* 0x000fe400078ee015 */
[----:B------:R-:W-:Y:S02]  /*05b0*/  LOP3.LUT R24, R14, R23, RZ, 0xc0, !PT ;  /* 0x000000170e187212 */ /* 0x000fe400078ec0ff */
[----:B------:R-:W-:Y:S02]  /*05c0*/  LOP3.LUT R26, R22, R17, RZ, 0xc0, !PT ;  /* 0x00000011161a7212 */ /* 0x000fe400078ec0ff */
[----:B------:R-:W-:Y:S01]  /*05d0*/  LOP3.LUT R20, R25, R18, RZ, 0xc0, !PT ;  /* 0x0000001219147212 */ /* 0x000fe200078ec0ff */
[----:B------:R-:W-:Y:S02]  /*05e0*/  IMAD.SHL.U32 R24, R24, 0x2, RZ ;  /* 0x0000000218187824 */ /* 0x000fe400078e00ff */
[----:B------:R-:W-:Y:S02]  /*05f0*/  IMAD.SHL.U32 R25, R15, 0x2, RZ ;  /* 0x000000020f197824 */ /* 0x000fe400078e00ff */
[----:B------:R-:W-:-:S02]  /*0600*/  IMAD.SHL.U32 R26, R26, 0x2, RZ ;  /* 0x000000021a1a7824 */ /* 0x000fc400078e00ff */
[----:B------:R-:W-:Y:S01]  /*0610*/  IMAD.SHL.U32 R18, R19, 0x2, RZ ;  /* 0x0000000213127824 */ /* 0x000fe200078e00ff */
[----:B------:R-:W-:Y:S02]  /*0620*/  LOP3.LUT R25, R24, R25, R2, 0xe0, !PT ;  /* 0x0000001918197212 */ /* 0x000fe400078ee002 */
[----:B------:R-:W-:Y:S02]  /*0630*/  LOP3.LUT R24, R13, R20, RZ, 0xc0, !PT ;  /* 0x000000140d187212 */ /* 0x000fe400078ec0ff */
[----:B------:R-:W-:-:S03]  /*0640*/  LOP3.LUT R27, R26, R27, R12, 0xe0, !PT ;  /* 0x0000001b1a1b7212 */ /* 0x000fc600078ee00c */
[----:B------:R-:W-:Y:S01]  /*0650*/  IMAD.SHL.U32 R19, R24, 0x2, RZ ;  /* 0x0000000218137824 */ /* 0x000fe200078e00ff */
[----:B------:R-:W-:Y:S02]  /*0660*/  LOP3.LUT R22, R27, R22, RZ, 0xc0, !PT ;  /* 0x000000161b167212 */ /* 0x000fe400078ec0ff */
[----:B------:R-:W-:Y:S01]  /*0670*/  LOP3.LUT R24, R25, R14, RZ, 0xc0, !PT ;  /* 0x0000000e19187212 */ /* 0x000fe200078ec0ff */
[----:B------:R-:W-:Y:S01]  /*0680*/  IMAD.SHL.U32 R14, R17, 0x2, RZ ;  /* 0x00000002110e7824 */ /* 0x000fe200078e00ff */
[----:B------:R-:W-:Y:S02]  /*0690*/  LOP3.LUT R18, R19, R18, R21, 0xe0, !PT ;  /* 0x0000001213127212 */ /* 0x000fe400078ee015 */
[----:B------:R-:W-:Y:S01]  /*06a0*/  LOP3.LUT R21, R23, R22, RZ, 0xc0, !PT ;  /* 0x0000001617157212 */ /* 0x000fe200078ec0ff */
[----:B------:R-:W-:Y:S01]  /*06b0*/  IMAD.SHL.U32 R25, R24, 0x2, RZ ;  /* 0x0000000218197824 */ /* 0x000fe200078e00ff */
[----:B------:R-:W-:Y:S02]  /*06c0*/  LOP3.LUT R19, R15, R24, RZ, 0xc0, !PT ;  /* 0x000000180f137212 */ /* 0x000fe400078ec0ff */
[----:B--2---:R-:W-:Y:S01]  /*06d0*/  LOP3.LUT R14, R14, R7, RZ, 0xfc, !PT ;  /* 0x000000070e0e7212 */ /* 0x004fe200078efcff */
[----:B------:R-:W-:Y:S01]  /*06e0*/  IMAD.SHL.U32 R26, R21, 0x2, RZ ;  /* 0x00000002151a7824 */ /* 0x000fe200078e00ff */
[----:B------:R-:W-:Y:S01]  /*06f0*/  LOP3.LUT R18, R18, R13, RZ, 0xc0, !PT ;  /* 0x0000000d12127212 */ /* 0x000fe200078ec0ff */
[----:B------:R-:W-:-:S02]  /*0700*/  IMAD.SHL.U32 R21, R19, 0x2, RZ ;  /* 0x0000000213157824 */ /* 0x000fc400078e00ff */
[----:B------:R-:W-:Y:S01]  /*0710*/  IMAD.SHL.U32 R19, R16, 0x2, RZ ;  /* 0x0000000210137824 */ /* 0x000fe200078e00ff */
[----:B------:R-:W-:-:S04]  /*0720*/  LOP3.LUT R28, R26, R25, R12, 0xe0, !PT ;  /* 0x000000191a1c7212 */ /* 0x000fc800078ee00c */
[----:B------:R-:W-:Y:S02]  /*0730*/  LOP3.LUT R26, R21, R19, R2, 0xe0, !PT ;  /* 0x00000013151a7212 */ /* 0x000fe400078ee002 */
[----:B------:R-:W-:Y:S02]  /*0740*/  LOP3.LUT R21, R17, R14, RZ, 0xc0, !PT ;  /* 0x0000000e11157212 */ /* 0x000fe400078ec0ff */
[----:B------:R-:W-:Y:S02]  /*0750*/  LOP3.LUT R23, R28, R23, RZ, 0xc0, !PT ;  /* 0x000000171c177212 */ /* 0x000fe400078ec0ff */
[----:B------:R-:W-:Y:S01]  /*0760*/  LOP3.LUT R19, R26, R15, RZ, 0xc0, !PT ;  /* 0x0000000f1a137212 */ /* 0x000fe200078ec0ff */
[----:B------:R-:W-:Y:S01]  /*0770*/  IMAD.SHL.U32 R21, R21, 0x2, RZ ;  /* 0x0000000215157824 */ /* 0x000fe200078e00ff */
[----:B------:R-:W-:Y:S01]  /*0780*/  LOP3.LUT R15, R24, R23, RZ, 0xc0, !PT ;  /* 0x00000017180f7212 */ /* 0x000fe200078ec0ff */
[----:B------:R-:W-:-:S05]  /*0790*/  IMAD.SHL.U32 R26, R22, 0x2, RZ ;  /* 0x00000002161a7824 */ /* 0x000fca00078e00ff */
[----:B------:R-:W-:Y:S01]  /*07a0*/  LOP3.LUT R26, R21, R26, R7, 0xe0, !PT ;  /* 0x0000001a151a7212 */ /* 0x000fe200078ee007 */
[----:B------:R-:W-:Y:S02]  /*07b0*/  IMAD.SHL.U32 R21, R15, 0x2, RZ ;  /* 0x000000020f157824 */ /* 0x000fe400078e00ff */
[----:B------:R-:W-:-:S05]  /*07c0*/  IMAD.SHL.U32 R15, R19, 0x2, RZ ;  /* 0x00000002130f7824 */ /* 0x000fca00078e00ff */
[----:B------:R-:W-:Y:S02]  /*07d0*/  LOP3.LUT R25, R21, R15, R12, 0xe0, !PT ;  /* 0x0000000f15197212 */ /* 0x000fe400078ee00c */
[----:B------:R-:W-:Y:S01]  /*07e0*/  LOP3.LUT R15, R26, R17, RZ, 0xc0, !PT ;  /* 0x000000111a0f7212 */ /* 0x000fe200078ec0ff */
[----:B------:R-:W-:Y:S01]  /*07f0*/  IMAD.SHL.U32 R17, R3, 0x2, RZ ;  /* 0x0000000203117824 */ /* 0x000fe200078e00ff */
[----:B------:R-:W-:Y:S01]  /*0800*/  LOP3.LUT R21, R16, R19, RZ, 0xc0, !PT ;  /* 0x0000001310157212 */ /* 0x000fe200078ec0ff */
[----:B------:R-:W-:Y:S01]  /*0810*/  IMAD.SHL.U32 R26, R23, 0x2, RZ ;  /* 0x00000002171a7824 */ /* 0x000fe200078e00ff */
[----:B------:R-:W-:Y:S02]  /*0820*/  LOP3.LUT R24, R25, R24, RZ, 0xc0, !PT ;  /* 0x0000001819187212 */ /* 0x000fe400078ec0ff */
[----:B------:R-:W-:Y:S01]  /*0830*/  LOP3.LUT R25, R22, R15, RZ, 0xc0, !PT ;  /* 0x0000000f16197212 */ /* 0x000fe200078ec0ff */
[----:B------:R-:W-:Y:S02]  /*0840*/  IMAD.SHL.U32 R21, R21, 0x2, RZ ;  /* 0x0000000215157824 */ /* 0x000fe400078e00ff */
[----:B------:R-:W-:-:S02]  /*0850*/  IMAD.SHL.U32 R28, R24, 0x2, RZ ;  /* 0x00000002181c7824 */ /* 0x000fc400078e00ff */
[----:B------:R-:W-:Y:S01]  /*0860*/  IMAD.SHL.U32 R25, R25, 0x2, RZ ;  /* 0x0000000219197824 */ /* 0x000fe200078e00ff */
[----:B------:R-:W-:Y:S02]  /*0870*/  LOP3.LUT R17, R21, R17, R2, 0xe0, !PT ;  /* 0x0000001115117212 */ /* 0x000fe400078ee002 */
[----:B------:R-:W-:Y:S02]  /*0880*/  LOP3.LUT R21, R19, R24, RZ, 0xc0, !PT ;  /* 0x0000001813157212 */ /* 0x000fe400078ec0ff */
[----:B------:R-:W-:Y:S02]  /*0890*/  LOP3.LUT R25, R25, R26, R7, 0xe0, !PT ;  /* 0x0000001a19197212 */ /* 0x000fe400078ee007 */
[----:B------:R-:W-:Y:S01]  /*08a0*/  LOP3.LUT R26, R17, R16, RZ, 0xc0, !PT ;  /* 0x00000010111a7212 */ /* 0x000fe200078ec0ff */
[----:B------:R-:W-:Y:S01]  /*08b0*/  IMAD.SHL.U32 R21, R21, 0x2, RZ ;  /* 0x0000000215157824 */ /* 0x000fe200078e00ff */
[----:B------:R-:W-:-:S03]  /*08c0*/  LOP3.LUT R16, R25, R22, RZ, 0xc0, !PT ;  /* 0x0000001619107212 */ /* 0x000fc600078ec0ff */
[----:B------:R-:W-:Y:S01]  /*08d0*/  IMAD.SHL.U32 R17, R26, 0x2, RZ ;  /* 0x000000021a117824 */ /* 0x000fe200078e00ff */
[----:B------:R-:W-:-:S04]  /*08e0*/  LOP3.LUT R25, R23, R16, RZ, 0xc0, !PT ;  /* 0x0000001017197212 */ /* 0x000fc800078ec0ff */
[----:B------:R-:W-:Y:S01]  /*08f0*/  LOP3.LUT R22, R21, R17, R12, 0xe0, !PT ;  /* 0x0000001115167212 */ /* 0x000fe200078ee00c */
[----:B------:R-:W-:Y:S02]  /*0900*/  IMAD.SHL.U32 R25, R25, 0x2, RZ ;  /* 0x0000000219197824 */ /* 0x000fe400078e00ff */
[----:B------:R-:W-:Y:S01]  /*0910*/  IMAD.SHL.U32 R21, R20, 0x2, RZ ;  /* 0x0000000214157824 */ /* 0x000fe200078e00ff */
[----:B------:R-:W-:Y:S02]  /*0920*/  LOP3.LUT R19, R22, R19, RZ, 0xc0, !PT ;  /* 0x0000001316137212 */ /* 0x000fe400078ec0ff */
[----:B------:R-:W-:Y:S02]  /*0930*/  LOP3.LUT R28, R25, R28, R7, 0xe0, !PT ;  /* 0x0000001c191c7212 */ /* 0x000fe400078ee007 */
[----:B------:R-:W-:Y:S02]  /*0940*/  LOP3.LUT R22, R3, R26, RZ, 0xc0, !PT ;  /* 0x0000001a03167212 */ /* 0x000fe400078ec0ff */
[----:B------:R-:W-:Y:S01]  /*0950*/  LOP3.LUT R17, R28, R23, RZ, 0xc0, !PT ;  /* 0x000000171c117212 */ /* 0x000fe200078ec0ff */
[----:B------:R-:W-:Y:S01]  /*0960*/  IMAD.SHL.U32 R28, R19, 0x2, RZ ;  /* 0x00000002131c7824 */ /* 0x000fe200078e00ff */
[----:B------:R-:W-:Y:S01]  /*0970*/  LOP3.LUT R13, R26, R19, RZ, 0xc0, !PT ;  /* 0x000000131a0d7212 */ /* 0x000fe200078ec0ff */
        /* <DEDUP_REMOVED lines=8> */
[----:B------:R-:W-:Y:S01]  /*0a00*/  LOP3.LUT R21, R20, R3, RZ, 0xc0, !PT ;  /* 0x0000000314157212 */ /* 0x000fe200078ec0ff */
[----:B------:R-:W-:Y:S01]  /*0a10*/  IMAD.SHL.U32 R23, R3, 0x2, RZ ;  /* 0x0000000203177824 */ /* 0x000fe200078e00ff */
[----:B------:R-:W-:-:S03]  /*0a20*/  LOP3.LUT R18, R25, R24, RZ, 0xc0, !PT ;  /* 0x0000001819127212 */ /* 0x000fc600078ec0ff */
        /* <DEDUP_REMOVED lines=8> */
[----:B------:R-:W-:Y:S02]  /*0ab0*/  IMAD.SHL.U32 R21, R21, 0x2, RZ ;  /* 0x0000000215157824 */ /* 0x000fe400078e00ff */
[----:B------:R-:W-:-:S02]  /*0ac0*/  IMAD.SHL.U32 R13, R13, 0x2, RZ ;  /* 0x000000020d0d7824 */ /* 0x000fc400078e00ff */
[----:B------:R-:W-:Y:S01]  /*0ad0*/  IMAD.SHL.U32 R2, R2, 0x2, RZ ;  /* 0x0000000202027824 */ /* 0x000fe200078e00ff */
[----:B------:R-:W-:-:S04]  /*0ae0*/  LOP3.LUT R20, R21, R20, R7, 0xe0, !PT ;  /* 0x0000001415147212 */ /* 0x000fc800078ee007 */
[----:B------:R-:W-:Y:S02]  /*0af0*/  LOP3.LUT R2, R2, R13, R12, 0xe0, !PT ;  /* 0x0000000d02027212 */ /* 0x000fe400078ee00c */
[----:B------:R-:W-:Y:S02]  /*0b00*/  LOP3.LUT R13, R20, R19, RZ, 0xc0, !PT ;  /* 0x00000013140d7212 */ /* 0x000fe400078ec0ff */
[----:B------:R-:W-:Y:S02]  /*0b10*/  LOP3.LUT R2, R2, R3, RZ, 0xc0, !PT ;  /* 0x0000000302027212 */ /* 0x000fe400078ec0ff */
[----:B------:R-:W-:-:S03]  /*0b20*/  LOP3.LUT R3, R26, R13, RZ, 0xc0, !PT ;  /* 0x0000000d1a037212 */ /* 0x000fc600078ec0ff */
[----:B------:R-:W-:Y:S02]  /*0b30*/  IMAD.SHL.U32 R2, R2, 0x2, RZ ;  /* 0x0000000202027824 */ /* 0x000fe400078e00ff */
        /* <DEDUP_REMOVED lines=13> */
.L_x_1280:
[----:B------:R-:W0:Y:S01]  /*0c10*/  LDC.64 R2, c[0x3][RZ] ;  /* 0x00c00000ff027b82 */ /* 0x000e220000000a00 */
[----:B------:R-:W-:Y:S01]  /*0c20*/  IMAD R5, R6, 0x80, R10 ;  /* 0x0000008006057824 */ /* 0x000fe200078e020a */
[----:B------:R-:W1:Y:S06]  /*0c30*/  LDCU UR5, c[0x3][0xc] ;  /* 0x00c00180ff0577ac */ /* 0x000e6c0008000800 */
[----:B------:R-:W2:Y:S01]  /*0c40*/  LDC R12, c[0x3][0x10] ;  /* 0x00c00400ff0c7b82 */ /* 0x000ea20000000800 */
[----:B0-----:R-:W-:-:S05]  /*0c50*/  IMAD.WIDE.U32 R2, R5, 0x4, R2 ;  /* 0x0000000405027825 */ /* 0x001fca00078e0002 */
[----:B------:R0:W5:Y:S01]  /*0c60*/  LDG.E R7, desc[UR8][R2.64] ;  /* 0x0000000802077981 */ /* 0x000162000c1e1900 */
[----:B-1----:R-:W-:Y:S01]  /*0c70*/  UIADD3 UR5, UPT, UPT, UR5, 0x10, URZ ;  /* 0x0000001005057890 */ /* 0x002fe2000fffe0ff */
[----:B------:R-:W-:Y:S02]  /*0c80*/  IMAD.MOV.U32 R20, RZ, RZ, RZ ;  /* 0x000000ffff147224 */ /* 0x000fe400078e00ff */
[----:B--2---:R-:W-:-:S05]  /*0c90*/  IMAD.SHL.U32 R12, R12, 0x10, RZ ;  /* 0x000000100c0c7824 */ /* 0x004fca00078e00ff */
[----:B------:R-:W-:-:S13]  /*0ca0*/  ISETP.NE.AND P0, PT, R12, UR5, PT ;  /* 0x000000050c007c0c */ /* 0x000fda000bf05270 */
[----:B0-----:R-:W-:Y:S05]  /*0cb0*/  @!P0 BRA `(.L_x_1283) ;  /* 0x0000000c005c8947 */ /* 0x001fea0003800000 */
[----:B------:R-:W-:Y:S01]  /*0cc0*/  IADD3 R3, PT, PT, -R12, UR5, RZ ;  /* 0x000000050c037c10 */ /* 0x000fe2000fffe1ff */
        /* <DEDUP_REMOVED lines=8> */
.L_x_1285:
[----:B------:R-:W-:Y:S01]  /*0d50*/  USHF.L.U32 UR6, UR4, 0x1, URZ ;  /* 0x0000000104067899 */ /* 0x000fe200080006ff */
[----:B------:R-:W-:Y:S02]  /*0d60*/  IMAD.SHL.U32 R4, R14, 0x2, RZ ;  /* 0x000000020e047824 */ /* 0x000fe400078e00ff */
[----:B------:R-:W-:Y:S01]  /*0d70*/  IMAD.SHL.U32 R21, R16, 0x2, RZ ;  /* 0x0000000210157824 */ /* 0x000fe200078e00ff */
[----:B------:R-:W-:Y:S01]  /*0d80*/  UIADD3 UR7, UPT, UPT, UR6, 0x2, URZ ;  /* 0x0000000206077890 */ /* 0x000fe2000fffe0ff */
[----:B------:R-:W-:Y:S01]  /*0d90*/  IMAD.SHL.U32 R24, R17, 0x2, RZ ;  /* 0x0000000211187824 */ /* 0x000fe200078e00ff */
[----:B-----5:R-:W-:Y:S01]  /*0da0*/  SHF.R.U32.HI R2, RZ, UR6, R7 ;  /* 0x00000006ff027c19 */ /* 0x020fe20008011607 */
[----:B------:R-:W-:-:S04]  /*0db0*/  IMAD.SHL.U32 R19, R19, 0x2, RZ ;  /* 0x0000000213137824 */ /* 0x000fc800078e00ff */
[----:B------:R-:W-:-:S05]  /*0dc0*/  IMAD.SHL.U32 R2, R2, 0x4, RZ ;  /* 0x0000000402027824 */ /* 0x000fca00078e00ff */
[----:B------:R-:W-:Y:S02]  /*0dd0*/  LOP3.LUT R5, R2, 0xc, RZ, 0xc0, !PT ;  /* 0x0000000c02057812 */ /* 0x000fe400078ec0ff */
[----:B------:R-:W-:Y:S01]  /*0de0*/  SHF.R.U32.HI R2, RZ, UR7, R7 ;  /* 0x00000007ff027c19 */ /* 0x000fe20008011607 */
[----:B------:R-:W-:Y:S02]  /*0df0*/  UIADD3 UR7, UPT, UPT, UR6, 0x4, URZ ;  /* 0x0000000406077890 */ /* 0x000fe4000fffe0ff */
[----:B------:R-:W-:Y:S01]  /*0e00*/  UIADD3 UR6, UPT, UPT, UR6, 0x6, URZ ;  /* 0x0000000606067890 */ /* 0x000fe2000fffe0ff */
[----:B------:R-:W0:Y:S01]  /*0e10*/  LDC R5, c[0x3][R5+0x14] ;  /* 0x00c0050005057b82 */ /* 0x000e220000000800 */
[----:B------:R-:W-:Y:S01]  /*0e20*/  IMAD.SHL.U32 R3, R2, 0x4, RZ ;  /* 0x0000000402037824 */ /* 0x000fe200078e00ff */
[----:B------:R-:W-:-:S04]  /*0e30*/  UIADD3 UR4, UPT, UPT, UR7, -UR4, URZ ;  /* 0x8000000407047290 */ /* 0x000fc8000fffe0ff */
[----:B------:R-:W-:Y:S01]  /*0e40*/  LOP3.LUT R22, R3, 0xc, RZ, 0xc0, !PT ;  /* 0x0000000c03167812 */ /* 0x000fe200078ec0ff */
[----:B------:R-:W-:Y:S01]  /*0e50*/  IMAD.SHL.U32 R3, R15, 0x2, RZ ;  /* 0x000000020f037824 */ /* 0x000fe200078e00ff */
[----:B------:R-:W-:Y:S02]  /*0e60*/  ISETP.NE.AND P1, PT, R20, UR4, PT ;  /* 0x0000000414007c0c */ /* 0x000fe4000bf25270 */
[----:B0-----:R-:W-:-:S04]  /*0e70*/  LOP3.LUT R25, R4, R5, RZ, 0xfc, !PT ;  /* 0x0000000504197212 */ /* 0x001fc800078efcff */
[----:B------:R-:W-:-:S05]  /*0e80*/  LOP3.LUT R2, R14, R25, RZ, 0xc0, !PT ;  /* 0x000000190e027212 */ /* 0x000fca00078ec0ff */
[----:B------:R-:W-:Y:S02]  /*0e90*/  IMAD.SHL.U32 R4, R2, 0x2, RZ ;  /* 0x0000000202047824 */ /* 0x000fe400078e00ff */
[----:B------:R-:W0:Y:S03]  /*0ea0*/  LDC R2, c[0x3][R22+0x14] ;  /* 0x00c0050016027b82 */ /* 0x000e260000000800 */
[----:B------:R-:W-:-:S04]  /*0eb0*/  LOP3.LUT R3, R4, R3, R5, 0xe0, !PT ;  /* 0x0000000304037212 */ /* 0x000fc800078ee005 */
[----:B------:R-:W-:-:S04]  /*0ec0*/  LOP3.LUT R14, R3, R14, RZ, 0xc0, !PT ;  /* 0x0000000e030e7212 */ /* 0x000fc800078ec0ff */
[----:B------:R-:W-:-:S05]  /*0ed0*/  LOP3.LUT R3, R15, R14, RZ, 0xc0, !PT ;  /* 0x0000000e0f037212 */ /* 0x000fca00078ec0ff */
[----:B------:R-:W-:-:S05]  /*0ee0*/  IMAD.SHL.U32 R4, R3, 0x2, RZ ;  /* 0x0000000203047824 */ /* 0x000fca00078e00ff */
[----:B------:R-:W-:-:S04]  /*0ef0*/  LOP3.LUT R4, R4, R21, R5, 0xe0, !PT ;  /* 0x0000001504047212 */ /* 0x000fc800078ee005 */
[----:B------:R-:W-:Y:S02]  /*0f00*/  LOP3.LUT R21, R4, R15, RZ, 0xc0, !PT ;  /* 0x0000000f04157212 */ /* 0x000fe400078ec0ff */
[----:B------:R-:W-:Y:S02]  /*0f10*/  SHF.R.U32.HI R4, RZ, UR7, R7 ;  /* 0x00000007ff047c19 */ /* 0x000fe40008011607 */
[----:B------:R-:W-:Y:S01]  /*0f20*/  LOP3.LUT R3, R16, R21, RZ, 0xc0, !PT ;  /* 0x0000001510037212 */ /* 0x000fe200078ec0ff */
[----:B------:R-:W-:Y:S02]  /*0f30*/  IMAD.SHL.U32 R27, R21, 0x2, RZ ;  /* 0x00000002151b7824 */ /* 0x000fe400078e00ff */
[----:B------:R-:W-:Y:S02]  /*0f40*/  IMAD.SHL.U32 R15, R4, 0x4, RZ ;  /* 0x00000004040f7824 */ /* 0x000fe400078e00ff */
[----:B------:R-:W-:-:S03]  /*0f50*/  IMAD.SHL.U32 R4, R3, 0x2, RZ ;  /* 0x0000000203047824 */ /* 0x000fc600078e00ff */
[----:B------:R-:W-:Y:S02]  /*0f60*/  LOP3.LUT R3, R15, 0xc, RZ, 0xc0, !PT ;  /* 0x0000000c0f037812 */ /* 0x000fe400078ec0ff */
[----:B------:R-:W-:Y:S01]  /*0f70*/  LOP3.LUT R15, R4, R24, R5, 0xe0, !PT ;  /* 0x00000018040f7212 */ /* 0x000fe200078ee005 */
[----:B------:R-:W-:-:S03]  /*0f80*/  IMAD.SHL.U32 R24, R18, 0x2, RZ ;  /* 0x0000000212187824 */ /* 0x000fc600078e00ff */
[----:B------:R-:W1:Y:S01]  /*0f90*/  LDC R3, c[0x3][R3+0x14] ;  /* 0x00c0050003037b82 */ /* 0x000e620000000800 */
[----:B------:R-:W-:Y:S01]  /*0fa0*/  LOP3.LUT R16, R15, R16, RZ, 0xc0, !PT ;  /* 0x000000100f107212 */ /* 0x000fe200078ec0ff */
[----:B------:R-:W-:-:S03]  /*0fb0*/  IMAD.SHL.U32 R15, R25, 0x2, RZ ;  /* 0x00000002190f7824 */ /* 0x000fc600078e00ff */
[----:B------:R-:W-:Y:S02]  /*0fc0*/  LOP3.LUT R4, R17, R16, RZ, 0xc0, !PT ;  /* 0x0000001011047212 */ /* 0x000fe400078ec0ff */
[----:B0-----:R-:W-:-:S03]  /*0fd0*/  LOP3.LUT R22, R15, R2, RZ, 0xfc, !PT ;  /* 0x000000020f167212 */ /* 0x001fc600078efcff */
[----:B------:R-:W-:Y:S01]  /*0fe0*/  IMAD.SHL.U32 R4, R4, 0x2, RZ ;  /* 0x0000000204047824 */ /* 0x000fe200078e00ff */
[----:B------:R-:W-:-:S04]  /*0ff0*/  LOP3.LUT R15, R25, R22, RZ, 0xc0, !PT ;  /* 0x00000016190f7212 */ /* 0x000fc800078ec0ff */
[----:B------:R-:W-:Y:S01]  /*1000*/  LOP3.LUT R4, R4, R24, R5, 0xe0, !PT ;  /* 0x0000001804047212 */ /* 0x000fe200078ee005 */
[----:B------:R-:W-:Y:S02]  /*1010*/  IMAD.SHL.U32 R24, R15, 0x2, RZ ;  /* 0x000000020f187824 */ /* 0x000fe400078e00ff */
[----:B------:R-:W-:Y:S01]  /*1020*/  IMAD.SHL.U32 R15, R14, 0x2, RZ ;  /* 0x000000020e0f7824 */ /* 0x000fe200078e00ff */
[----:B------:R-:W-:-:S04]  /*1030*/  LOP3.LUT R17, R4, R17, RZ, 0xc0, !PT ;  /* 0x0000001104117212 */ /* 0x000fc800078ec0ff */
[----:B------:R-:W-:Y:S02]  /*1040*/  LOP3.LUT R4, R18, R17, RZ, 0xc0, !PT ;  /* 0x0000001112047212 */ /* 0x000fe400078ec0ff */
[----:B------:R-:W-:Y:S01]  /*1050*/  LOP3.LUT R24, R24, R15, R2, 0xe0, !PT ;  /* 0x0000000f18187212 */ /* 0x000fe200078ee002 */
[----:B------:R-:W-:Y:S02]  /*1060*/  IMAD.SHL.U32 R15, R13, 0x2, RZ ;  /* 0x000000020d0f7824 */ /* 0x000fe400078e00ff */
[----:B------:R-:W-:Y:S01]  /*1070*/  IMAD.SHL.U32 R4, R4, 0x2, RZ ;  /* 0x0000000204047824 */ /* 0x000fe200078e00ff */
[----:B------:R-:W-:-:S04]  /*1080*/  LOP3.LUT R25, R24, R25, RZ, 0xc0, !PT ;  /* 0x0000001918197212 */ /* 0x000fc800078ec0ff */
[----:B------:R-:W-:Y:S02]  /*1090*/  LOP3.LUT R15, R4, R15, R5, 0xe0, !PT ;  /* 0x0000000f040f7212 */ /* 0x000fe400078ee005 */
[----:B------:R-:W-:Y:S02]  /*10a0*/  LOP3.LUT R24, R14, R25, RZ, 0xc0, !PT ;  /* 0x000000190e187212 */ /* 0x000fe400078ec0ff */
[----:B------:R-:W-:Y:S01]  /*10b0*/  LOP3.LUT R4, R15, R18, RZ, 0xc0, !PT ;  /* 0x000000120f047212 */ /* 0x000fe200078ec0ff */
[----:B------:R-:W-:Y:S02]  /*10c0*/  IMAD.SHL.U32 R18, R22, 0x2, RZ ;  /* 0x0000000216127824 */ /* 0x000fe400078e00ff */
[----:B------:R-:W-:Y:S01]  /*10d0*/  IMAD.SHL.U32 R24, R24, 0x2, RZ ;  /* 0x0000000218187824 */ /* 0x000fe200078e00ff */
[----:B------:R-:W-:-:S04]  /*10e0*/  LOP3.LUT R15, R13, R4, RZ, 0xc0, !PT ;  /* 0x000000040d0f7212 */ /* 0x000fc800078ec0ff */
[----:B------:R-:W-:Y:S01]  /*10f0*/  LOP3.LUT R27, R24, R27, R2, 0xe0, !PT ;  /* 0x0000001b181b7212 */ /* 0x000fe200078ee002 */
[----:B------:R-:W-:Y:S01]  /*1100*/  IMAD.SHL.U32 R26, R15, 0x2, RZ ;  /* 0x000000020f1a7824 */ /* 0x000fe200078e00ff */
[----:B-1----:R-:W-:Y:S01]  /*1110*/  LOP3.LUT R15, R18, R3, RZ, 0xfc, !PT ;  /* 0x00000003120f7212 */ /* 0x002fe200078efcff */
[----:B------:R-:W-:Y:S01]  /*1120*/  IMAD.SHL.U32 R18, R25, 0x2, RZ ;  /* 0x0000000219127824 */ /* 0x000fe200078e00ff */
[----:B------:R-:W-:Y:S02]  /*1130*/  LOP3.LUT R14, R27, R14, RZ, 0xc0, !PT ;  /* 0x0000000e1b0e7212 */ /* 0x000fe400078ec0ff */
[----:B------:R-:W-:Y:S02]  /*1140*/  LOP3.LUT R26, R26, R19, R5, 0xe0, !PT ;  /* 0x000000131a1a7212 */ /* 0x000fe400078ee005 */
[----:B------:R-:W-:Y:S02]  /*1150*/  SHF.R.U32.HI R19, RZ, UR6, R7 ;  /* 0x00000006ff137c19 */ /* 0x000fe40008011607 */
[----:B------:R-:W-:-:S02]  /*1160*/  LOP3.LUT R5, R22, R15, RZ, 0xc0, !PT ;  /* 0x0000000f16057212 */ /* 0x000fc400078ec0ff */
[----:B------:R-:W-:Y:S01]  /*1170*/  LOP3.LUT R26, R26, R13, RZ, 0xc0, !PT ;  /* 0x0000000d1a1a7212 */ /* 0x000fe200078ec0ff */
[----:B------:R-:W-:Y:S02]  /*1180*/  IMAD.SHL.U32 R19, R19, 0x4, RZ ;  /* 0x0000000413137824 */ /* 0x000fe400078e00ff */
[----:B------:R-:W-:-:S03]  /*1190*/  IMAD.SHL.U32 R5, R5, 0x2, RZ ;  /* 0x0000000205057824 */ /* 0x000fc600078e00ff */
[----:B------:R-:W-:Y:S02]  /*11a0*/  LOP3.LUT R28, R19, 0xc, RZ, 0xc0, !PT ;  /* 0x0000000c131c7812 */ /* 0x000fe400078ec0ff */
[----:B------:R-:W-:Y:S02]  /*11b0*/  LOP3.LUT R5, R5, R18, R3, 0xe0, !PT ;  /* 0x0000001205057212 */ /* 0x000fe400078ee003 */
[----:B------:R-:W-:Y:S02]  /*11c0*/  LOP3.LUT R19, R21, R14, RZ, 0xc0, !PT ;  /* 0x0000000e15137212 */ /* 0x000fe400078ec0ff */
[----:B------:R-:W-:Y:S02]  /*11d0*/  LOP3.LUT R18, R5, R22, RZ, 0xc0, !PT ;  /* 0x0000001605127212 */ /* 0x000fe400078ec0ff */
[----:B------:R0:W1:Y:S01]  /*11e0*/  LDC R5, c[0x3][R28+0x14] ;  /* 0x00c005001c057b82 */ /* 0x0000620000000800 */
[----:B------:R-:W-:Y:S02]  /*11f0*/  IMAD.SHL.U32 R22, R19, 0x2, RZ ;  /* 0x0000000213167824 */ /* 0x000fe400078e00ff */
[----:B------:R-:W-:-:S05]  /*1200*/  IMAD.SHL.U32 R19, R16, 0x2, RZ ;  /* 0x0000000210137824 */ /* 0x000fca00078e00ff */
[----:B------:R-:W-:Y:S02]  /*1210*/  LOP3.LUT R22, R22, R19, R2, 0xe0, !PT ;  /* 0x0000001316167212 */ /* 0x000fe400078ee002 */
[----:B------:R-:W-:Y:S02]  /*1220*/  LOP3.LUT R19, R25, R18, RZ, 0xc0, !PT ;  /* 0x0000001219137212 */ /* 0x000fe400078ec0ff */
[----:B------:R-:W-:Y:S01]  /*1230*/  LOP3.LUT R21, R22, R21, RZ, 0xc0, !PT ;  /* 0x0000001516157212 */ /* 0x000fe200078ec0ff */
[----:B------:R-:W-:Y:S02]  /*1240*/  IMAD.SHL.U32 R22, R14, 0x2, RZ ;  /* 0x000000020e167824 */ /* 0x000fe400078e00ff */
[----:B------:R-:W-:-:S05]  /*1250*/  IMAD.SHL.U32 R19, R19, 0x2, RZ ;  /* 0x0000000213137824 */ /* 0x000fca00078e00ff */
[----:B------:R-:W-:Y:S02]  /*1260*/  LOP3.LUT R24, R19, R22, R3, 0xe0, !PT ;  /* 0x0000001613187212 */ /* 0x000fe400078ee003 */
[----:B------:R-:W-:Y:S02]  /*1270*/  LOP3.LUT R22, R16, R21, RZ, 0xc0, !PT ;  /* 0x0000001510167212 */ /* 0x000fe400078ec0ff */
[----:B------:R-:W-:Y:S01]  /*1280*/  LOP3.LUT R19, R24, R25, RZ, 0xc0, !PT ;  /* 0x0000001918137212 */ /* 0x000fe200078ec0ff */
[----:B------:R-:W-:Y:S02]  /*1290*/  IMAD.SHL.U32 R25, R17, 0x2, RZ ;  /* 0x0000000211197824 */ /* 0x000fe400078e00ff */
[----:B------:R-:W-:Y:S01]  /*12a0*/  IMAD.SHL.U32 R22, R22, 0x2, RZ ;  /* 0x0000000216167824 */ /* 0x000fe200078e00ff */
[----:B------:R-:W-:-:S04]  /*12b0*/  LOP3.LUT R24, R14, R19, RZ, 0xc0, !PT ;  /* 0x000000130e187212 */ /* 0x000fc800078ec0ff */
[----:B------:R-:W-:-:S04]  /*12c0*/  LOP3.LUT R25, R22, R25, R2, 0xe0, !PT ;  /* 0x0000001916197212 */ /* 0x000fc800078ee002 */
[----:B------:R-:W-:Y:S01]  /*12d0*/  LOP3.LUT R22, R25, R16, RZ, 0xc0, !PT ;  /* 0x0000001019167212 */ /* 0x000fe200078ec0ff */
[----:B------:R-:W-:Y:S02]  /*12e0*/  IMAD.SHL.U32 R25, R24, 0x2, RZ ;  /* 0x0000000218197824 */ /* 0x000fe400078e00ff */
[----:B------:R-:W-:Y:S01]  /*12f0*/  IMAD.SHL.U32 R24, R21, 0x2, RZ ;  /* 0x0000000215187824 */ /* 0x000fe200078e00ff */
[----:B------:R-:W-:Y:S01]  /*1300*/  LOP3.LUT R16, R17, R22, RZ, 0xc0, !PT ;  /* 0x0000001611107212 */ /* 0x000fe200078ec0ff */
[----:B0-----:R-:W-:-:S03]  /*1310*/  IMAD.SHL.U32 R28, R22, 0x2, RZ ;  /* 0x00000002161c7824 */ /* 0x001fc600078e00ff */
[----:B------:R-:W-:Y:S01]  /*1320*/  LOP3.LUT R27, R25, R24, R3, 0xe0, !PT ;  /* 0x00000018191b7212 */ /* 0x000fe200078ee003 */
[----:B------:R-:W-:Y:S02]  /*1330*/  IMAD.SHL.U32 R16, R16, 0x2, RZ ;  /* 0x0000000210107824 */ /* 0x000fe400078e00ff */
[----:B------:R-:W-:Y:S01]  /*1340*/  IMAD.SHL.U32 R25, R4, 0x2, RZ ;  /* 0x0000000204197824 */ /* 0x000fe200078e00ff */
[----:B------:R-:W-:Y:S01]  /*1350*/  LOP3.LUT R24, R27, R14, RZ, 0xc0, !PT ;  /* 0x0000000e1b187212 */ /* 0x000fe200078ec0ff */
[----:B------:R-:W-:-:S03]  /*1360*/  IMAD.SHL.U32 R14, R15, 0x2, RZ ;  /* 0x000000020f0e7824 */ /* 0x000fc600078e00ff */
[----:B------:R-:W-:Y:S02]  /*1370*/  LOP3.LUT R13, R21, R24, RZ, 0xc0, !PT ;  /* 0x00000018150d7212 */ /* 0x000fe400078ec0ff */
[----:B------:R-:W-:Y:S02]  /*1380*/  LOP3.LUT R16, R16, R25, R2, 0xe0, !PT ;  /* 0x0000001910107212 */ /* 0x000fe400078ee002 */
[----:B-1----:R-:W-:Y:S01]  /*1390*/  LOP3.LUT R14, R14, R5, RZ, 0xfc, !PT ;  /* 0x000000050e0e7212 */ /* 0x002fe200078efcff */
[----:B------:R-:W-:Y:S01]  /*13a0*/  IMAD.SHL.U32 R13, R13, 0x2, RZ ;  /* 0x000000020d0d7824 */ /* 0x000fe200078e00ff */
[----:B------:R-:W-:Y:S02]  /*13b0*/  LOP3.LUT R25, R16, R17, RZ, 0xc0, !PT ;  /* 0x0000001110197212 */ /* 0x000fe400078ec0ff */
[----:B------:R-:W-:Y:S02]  /*13c0*/  LOP3.LUT R16, R15, R14, RZ, 0xc0, !PT ;  /* 0x0000000e0f107212 */ /* 0x000fe400078ec0ff */
[----:B------:R-:W-:-:S03]  /*13d0*/  LOP3.LUT R28, R13, R28, R3, 0xe0, !PT ;  /* 0x0000001c0d1c7212 */ /* 0x000fc600078ee003 */
[----:B------:R-:W-:Y:S02]  /*13e0*/  IMAD.SHL.U32 R13, R16, 0x2, RZ ;  /* 0x00000002100d7824 */ /* 0x000fe400078e00ff */
        /* <DEDUP_REMOVED lines=19> */
[----:B------:R-:W-:Y:S01]  /*1520*/  IMAD.SHL.U32 R18, R13, 0x2, RZ ;  /* 0x000000020d127824 */ /* 0x000fe200078e00ff */
[----:B------:R-:W-:Y:S01]  /*1530*/  LOP3.LUT R2, R22, R13, RZ, 0xc0, !PT ;  /* 0x0000000d16027212 */ /* 0x000fe200078ec0ff */
[----:B------:R-:W-:Y:S01]  /*1540*/  IMAD.SHL.U32 R21, R21, 0x2, RZ ;  /* 0x0000000215157824 */ /* 0x000fe200078e00ff */
[----:B------:R-:W-:-:S04]  /*1550*/  LOP3.LUT R19, R19, R4, RZ, 0xc0, !PT ;  /* 0x0000000413137212 */ /* 0x000fc800078ec0ff */
[----:B------:R-:W-:Y:S01]  /*1560*/  LOP3.LUT R27, R21, R18, R5, 0xe0, !PT ;  /* 0x00000012151b7212 */ /* 0x000fe200078ee005 */
[----:B------:R-:W-:Y:S02]  /*1570*/  IMAD.SHL.U32 R18, R2, 0x2, RZ ;  /* 0x0000000202127824 */ /* 0x000fe400078e00ff */
[----:B------:R-:W-:-:S05]  /*1580*/  IMAD.SHL.U32 R2, R25, 0x2, RZ ;  /* 0x0000000219027824 */ /* 0x000fca00078e00ff */
[----:B------:R-:W-:Y:S02]  /*1590*/  LOP3.LUT R21, R18, R2, R3, 0xe0, !PT ;  /* 0x0000000212157212 */ /* 0x000fe400078ee003 */
[----:B------:R-:W-:Y:S02]  /*15a0*/  LOP3.LUT R18, R27, R24, RZ, 0xc0, !PT ;  /* 0x000000181b127212 */ /* 0x000fe400078ec0ff */
[----:B------:R-:W-:Y:S02]  /*15b0*/  LOP3.LUT R22, R21, R22, RZ, 0xc0, !PT ;  /* 0x0000001615167212 */ /* 0x000fe400078ec0ff */
[----:B------:R-:W-:Y:S02]  /*15c0*/  LOP3.LUT R2, R13, R18, RZ, 0xc0, !PT ;  /* 0x000000120d027212 */ /* 0x000fe400078ec0ff */
[----:B------:R-:W-:Y:S01]  /*15d0*/  LOP3.LUT R4, R25, R22, RZ, 0xc0, !PT ;  /* 0x0000001619047212 */ /* 0x000fe200078ec0ff */
[----:B------:R-:W-:Y:S02]  /*15e0*/  IMAD.SHL.U32 R24, R22, 0x2, RZ ;  /* 0x0000000216187824 */ /* 0x000fe400078e00ff */
[----:B------:R-:W-:-:S02]  /*15f0*/  IMAD.SHL.U32 R21, R2, 0x2, RZ ;  /* 0x0000000202157824 */ /* 0x000fc400078e00ff */
[----:B------:R-:W-:Y:S02]  /*1600*/  IMAD.SHL.U32 R2, R19, 0x2, RZ ;  /* 0x0000000213027824 */ /* 0x000fe400078e00ff */
        /* <DEDUP_REMOVED lines=10> */
[----:B------:R-:W-:Y:S06]  /*16b0*/  @P1 BRA `(.L_x_1285) ;  /* 0xfffffff400a41947 */ /* 0x000fec000383ffff */
.L_x_1284:
[----:B------:R-:W-:Y:S05]  /*16c0*/  @!P0 BRA `(.L_x_1283) ;  /* 0x0000000000d88947 */ /* 0x000fea0003800000 */
[----:B------:R-:W-:-:S05]  /*16d0*/  UMOV UR4, URZ ;  /* 0x000000ff00047c82 */ /* 0x000fca0008000000 */
.L_x_1286:
[----:B------:R-:W-:Y:S01]  /*16e0*/  IMAD.SHL.U32 R2, R20, 0x2, RZ ;  /* 0x0000000214027824 */ /* 0x000fe200078e00ff */
[----:B------:R-:W-:Y:S01]  /*16f0*/  UIADD3 UR4, UPT, UPT, UR4, 0x1, URZ ;  /* 0x0000000104047890 */ /* 0x000fe2000fffe0ff */
[----:B------:R-:W-:Y:S02]  /*1700*/  IMAD.SHL.U32 R3, R14, 0x2, RZ ;  /* 0x000000020e037824 */ /* 0x000fe400078e00ff */
[----:B------:R-:W-:Y:S01]  /*1710*/  IMAD.SHL.U32 R5, R15, 0x2, RZ ;  /* 0x000000020f057824 */ /* 0x000fe200078e00ff */
[----:B-----5:R-:W-:Y:S01]  /*1720*/  SHF.R.U32.HI R2, RZ, R2, R7 ;  /* 0x00000002ff027219 */ /* 0x020fe20000011607 */
[----:B------:R-:W-:Y:S01]  /*1730*/  IMAD.SHL.U32 R19, R19, 0x2, RZ ;  /* 0x0000000213137824 */ /* 0x000fe200078e00ff */
[----:B------:R-:W-:Y:S01]  /*1740*/  ISETP.NE.AND P0, PT, R23, UR4, PT ;  /* 0x0000000417007c0c */ /* 0x000fe2000bf05270 */
[----:B------:R-:W-:Y:S02]  /*1750*/  VIADD R20, R20, 0x1 ;  /* 0x0000000114147836 */ /* 0x000fe40000000000 */
        /* <DEDUP_REMOVED lines=22> */
[----:B------:R-:W-:Y:S01]  /*18c0*/  LOP3.LUT R14, R14, R15, R2, 0xe0, !PT ;  /* 0x0000000f0e0e7212 */ /* 0x000fe200078ee002 */
[----:B------:R-:W-:-:S03]  /*18d0*/  IMAD.SHL.U32 R15, R13, 0x2, RZ ;  /* 0x000000020d0f7824 */ /* 0x000fc600078e00ff */
[----:B------:R-:W-:Y:S01]  /*18e0*/  LOP3.LUT R21, R14, R17, RZ, 0xc0, !PT ;  /* 0x000000110e157212 */ /* 0x000fe200078ec0ff */
[----:B------:R-:W-:-:S03]  /*18f0*/  IMAD.MOV.U32 R17, RZ, RZ, R22 ;  /* 0x000000ffff117224 */ /* 0x000fc600078e0016 */
[----:B------:R-:W-:-:S05]  /*1900*/  LOP3.LUT R14, R18, R21, RZ, 0xc0, !PT ;  /* 0x00000015120e7212 */ /* 0x000fca00078ec0ff */
[----:B------:R-:W-:-:S05]  /*1910*/  IMAD.SHL.U32 R14, R14, 0x2, RZ ;  /* 0x000000020e0e7824 */ /* 0x000fca00078e00ff */
[----:B------:R-:W-:-:S04]  /*1920*/  LOP3.LUT R15, R14, R15, R2, 0xe0, !PT ;  /* 0x0000000f0e0f7212 */ /* 0x000fc800078ee002 */
[----:B------:R-:W-:Y:S01]  /*1930*/  LOP3.LUT R24, R15, R18, RZ, 0xc0, !PT ;  /* 0x000000120f187212 */ /* 0x000fe200078ec0ff */
[----:B------:R-:W-:-:S03]  /*1940*/  IMAD.MOV.U32 R18, RZ, RZ, R21 ;  /* 0x000000ffff127224 */ /* 0x000fc600078e0015 */
[----:B------:R-:W-:-:S05]  /*1950*/  LOP3.LUT R14, R13, R24, RZ, 0xc0, !PT ;  /* 0x000000180d0e7212 */ /* 0x000fca00078ec0ff */
[----:B------:R-:W-:Y:S02]  /*1960*/  IMAD.SHL.U32 R15, R14, 0x2, RZ ;  /* 0x000000020e0f7824 */ /* 0x000fe400078e00ff */
[----:B------:R-:W-:-:S03]  /*1970*/  IMAD.MOV.U32 R14, RZ, RZ, R3 ;  /* 0x000000ffff0e7224 */ /* 0x000fc600078e0003 */
[----:B------:R-:W-:Y:S01]  /*1980*/  LOP3.LUT R2, R15, R19, R2, 0xe0, !PT ;  /* 0x000000130f027212 */ /* 0x000fe200078ee002 */
[----:B------:R-:W-:-:S03]  /*1990*/  IMAD.MOV.U32 R15, RZ, RZ, R4 ;  /* 0x000000ffff0f7224 */ /* 0x000fc600078e0004 */
        /* <DEDUP_REMOVED lines=8> */
[----:B------:R-:W-:-:S07]  /*1a20*/  IMAD.MOV.U32 R13, RZ, RZ, R24 ;  /* 0x000000ffff0d7224 */ /* 0x000fce00078e0018 */
.L_x_1283:
[----:B------:R-:W-:-:S13]  /*1a30*/  ISETP.GT.U32.AND P0, PT, R20, 0xf, PT ;  /* 0x0000000f1400780c */ /* 0x000fda0003f04070 */
[----:B------:R-:W-:Y:S05]  /*1a40*/  @P0 BRA `(.L_x_1287) ;  /* 0x00000004002c0947 */ /* 0x000fea0003800000 */
[----:B------:R-:W-:Y:S01]  /*1a50*/  IMAD.IADD R21, R11, 0x1, R6 ;  /* 0x000000010b157824 */ /* 0x000fe200078e0206 */
[----:B------:R-:W0:Y:S01]  /*1a60*/  LDCU UR7, c[0x3][0x58] ;  /* 0x00c00b00ff0777ac */ /* 0x000e220008000800 */
[----:B------:R-:W1:Y:S01]  /*1a70*/  LDCU UR10, c[0x3][0x8] ;  /* 0x00c00100ff0a77ac */ /* 0x000e620008000800 */
[----:B------:R-:W2:Y:S04]  /*1a80*/  LDCU UR6, c[0x3][0x48] ;  /* 0x00c00900ff0677ac */ /* 0x000ea80008000800 */
.L_x_1290:
[----:B--2---:R-:W-:Y:S01]  /*1a90*/  IMAD.SHL.U32 R2, R20, 0x2, RZ ;  /* 0x0000000214027824 */ /* 0x004fe200078e00ff */
[----:B------:R-:W-:Y:S01]  /*1aa0*/  BSSY.RECONVERGENT B0, `(.L_x_1288) ;  /* 0x0000042000007945 */ /* 0x000fe20003800200 */
[----:B------:R-:W-:Y:S02]  /*1ab0*/  IMAD.SHL.U32 R3, R14, 0x2, RZ ;  /* 0x000000020e037824 */ /* 0x000fe400078e00ff */
        /* <DEDUP_REMOVED lines=30> */
[----:B------:R-:W-:Y:S01]  /*1ca0*/  LOP3.LUT R15, R15, R16, R2, 0xe0, !PT ;  /* 0x000000100f0f7212 */ /* 0x000fe200078ee002 */
[----:B------:R-:W-:-:S03]  /*1cb0*/  IMAD.MOV.U32 R16, RZ, RZ, R5 ;  /* 0x000000ffff107224 */ /* 0x000fc600078e0005 */
        /* <DEDUP_REMOVED lines=32> */
.L_x_1289:
[----:B01----:R-:W-:Y:S05]  /*1ec0*/  BSYNC.RECONVERGENT B0 ;  /* 0x0000000000007941 */ /* 0x003fea0003800200 */
.L_x_1288:
[----:B------:R-:W-:-:S05]  /*1ed0*/  VIADD R20, R20, 0x1 ;  /* 0x0000000114147836 */ /* 0x000fca0000000000 */
[----:B------:R-:W-:-:S13]  /*1ee0*/  ISETP.NE.AND P0, PT, R20, 0x10, PT ;  /* 0x000000101400780c */ /* 0x000fda0003f05270 */
[----:B------:R-:W-:Y:S05]  /*1ef0*/  @P0 BRA `(.L_x_1290) ;  /* 0xfffffff800e40947 */ /* 0x000fea000383ffff */
.L_x_1287:
        /* <DEDUP_REMOVED lines=11> */
[----:B------:R-:W-:Y:S01]  /*1fb0*/  IMAD R5, R4, 0x80, R10 ;  /* 0x0000008004057824 */ /* 0x000fe200078e020a */
[----:B------:R-:W1:Y:S03]  /*1fc0*/  LDCU UR6, c[0x3][0x48] ;  /* 0x00c00900ff0677ac */ /* 0x000e660008000800 */
[----:B0-----:R-:W-:-:S06]  /*1fd0*/  IMAD.WIDE.U32 R2, R5, 0x4, R2 ;  /* 0x0000000405027825 */ /* 0x001fcc00078e0002 */
[----:B------:R-:W2:Y:S01]  /*1fe0*/  LDG.E R2, desc[UR8][R2.64] ;  /* 0x0000000802027981 */ /* 0x000ea2000c1e1900 */
[----:B------:R-:W-:Y:S01]  /*1ff0*/  IMAD.SHL.U32 R20, R14, 0x2, RZ ;  /* 0x000000020e147824 */ /* 0x000fe200078e00ff */
[----:B------:R-:W-:Y:S01]  /*2000*/  BSSY.RECONVERGENT B0, `(.L_x_1292) ;  /* 0x000003d000007945 */ /* 0x000fe20003800200 */
[----:B--2---:R-:W-:-:S05]  /*2010*/  IMAD.SHL.U32 R5, R2, 0x4, RZ ;  /* 0x0000000402057824 */ /* 0x004fca00078e00ff */
        /* <DEDUP_REMOVED lines=33> */
[----:B-1----:R-:W-:-:S13]  /*2230*/  LOP3.LUT P0, RZ, R13, UR6, RZ, 0xc0, !PT ;  /* 0x000000060dff7c12 */ /* 0x002fda000f80c0ff */
        /* <DEDUP_REMOVED lines=25> */
.L_x_1293:
[----:B------:R-:W-:Y:S05]  /*23d0*/  BSYNC.RECONVERGENT B0 ;  /* 0x0000000000007941 */ /* 0x000fea0003800200 */
.L_x_1292:
[----:B------:R-:W-:Y:S01]  /*23e0*/  LOP3.LUT R14, R2, 0xc, RZ, 0xc0, !PT ;  /* 0x0000000c020e7812 */ /* 0x000fe200078ec0ff */
[----:B------:R-:W-:Y:S01]  /*23f0*/  IMAD.SHL.U32 R15, R7, 0x2, RZ ;  /* 0x00000002070f7824 */ /* 0x000fe200078e00ff */
[----:B------:R-:W-:Y:S01]  /*2400*/  BSSY.RECONVERGENT B0, `(.L_x_1294) ;  /* 0x000003c000007945 */ /* 0x000fe20003800200 */
[----:B------:R-:W-:-:S03]  /*2410*/  IMAD.SHL.U32 R13, R13, 0x2, RZ ;  /* 0x000000020d0d7824 */ /* 0x000fc600078e00ff */
        /* <DEDUP_REMOVED lines=52> */
[----:B0-----:R-:W-:-:S04]  /*2760*/  LOP3.LUT R25, R25, UR4, RZ, 0xc0, !PT ;  /* 0x0000000419197c12 */ /* 0x001fc8000f8ec0ff */
[----:B------:R-:W0:Y:S01]  /*2770*/  POPC R26, R25 ;  /* 0x00000019001a7309 */ /* 0x000e220000000000 */
[----:B---3--:R-:W0:Y:S02]  /*2780*/  SHFL.IDX PT, R21, R23, R18, 0x1f ;  /* 0x00001f1217157589 */ /* 0x008e2400000e0000 */
[----:B0-----:R-:W-:-:S04]  /*2790*/  IMAD.IADD R21, R21, 0x1, R26 ;  /* 0x0000000115157824 */ /* 0x001fc800078e021a */
[----:B--2---:R-:W-:-:S05]  /*27a0*/  IMAD.WIDE.U32 R16, R21, 0x4, R16 ;  /* 0x0000000415107825 */ /* 0x004fca00078e0010 */
[----:B------:R0:W-:Y:S02]  /*27b0*/  STG.E desc[UR8][R16.64], R13 ;  /* 0x0000000d10007986 */ /* 0x0001e4000c101908 */
.L_x_1295:
[----:B------:R-:W-:Y:S05]  /*27c0*/  BSYNC.RECONVERGENT B0 ;  /* 0x0000000000007941 */ /* 0x000fea0003800200 */
.L_x_1294:
        /* <DEDUP_REMOVED lines=62> */
.L_x_1297:
[----:B------:R-:W-:Y:S05]  /*2bb0*/  BSYNC.RECONVERGENT B0 ;  /* 0x0000000000007941 */ /* 0x000fea0003800200 */
.L_x_1296:
        /* <DEDUP_REMOVED lines=62> */
.L_x_1299:
[----:B------:R-:W-:Y:S05]  /*2fa0*/  BSYNC.RECONVERGENT B0 ;  /* 0x0000000000007941 */ /* 0x000fea0003800200 */
.L_x_1298:
        /* <DEDUP_REMOVED lines=62> */
.L_x_1301:
[----:B------:R-:W-:Y:S05]  /*3390*/  BSYNC.RECONVERGENT B0 ;  /* 0x0000000000007941 */ /* 0x000fea0003800200 */
.L_x_1300:
        /* <DEDUP_REMOVED lines=62> */
.L_x_1303:
[----:B------:R-:W-:Y:S05]  /*3780*/  BSYNC.RECONVERGENT B0 ;  /* 0x0000000000007941 */ /* 0x000fea0003800200 */
.L_x_1302:
        /* <DEDUP_REMOVED lines=62> */
.L_x_1305:
[----:B------:R-:W-:Y:S05]  /*3b70*/  BSYNC.RECONVERGENT B0 ;  /* 0x0000000000007941 */ /* 0x000fea0003800200 */
.L_x_1304:
        /* <DEDUP_REMOVED lines=62> */
.L_x_1307:
[----:B------:R-:W-:Y:S05]  /*3f60*/  BSYNC.RECONVERGENT B0 ;  /* 0x0000000000007941 */ /* 0x000fea0003800200 */
.L_x_1306:
        /* <DEDUP_REMOVED lines=62> */
.L_x_1309:
[----:B------:R-:W-:Y:S05]  /*4350*/  BSYNC.RECONVERGENT B0 ;  /* 0x0000000000007941 */ /* 0x000fea0003800200 */
.L_x_1308:
        /* <DEDUP_REMOVED lines=62> */
.L_x_1311:
[----:B------:R-:W-:Y:S05]  /*4740*/  BSYNC.RECONVERGENT B0 ;  /* 0x0000000000007941 */ /* 0x000fea0003800200 */
.L_x_1310:
        /* <DEDUP_REMOVED lines=62> */
.L_x_1313:
[----:B------:R-:W-:Y:S05]  /*4b30*/  BSYNC.RECONVERGENT B0 ;  /* 0x0000000000007941 */ /* 0x000fea0003800200 */
.L_x_1312:
        /* <DEDUP_REMOVED lines=62> */
.L_x_1315:
[----:B------:R-:W-:Y:S05]  /*4f20*/  BSYNC.RECONVERGENT B0 ;  /* 0x0000000000007941 */ /* 0x000fea0003800200 */
.L_x_1314:
        /* <DEDUP_REMOVED lines=62> */
.L_x_1317:
[----:B------:R-:W-:Y:S05]  /*5310*/  BSYNC.RECONVERGENT B0 ;  /* 0x0000000000007941 */ /* 0x000fea0003800200 */
.L_x_1316:
        /* <DEDUP_REMOVED lines=62> */
.L_x_1319:
[----:B------:R-:W-:Y:S05]  /*5700*/  BSYNC.RECONVERGENT B0 ;  /* 0x0000000000007941 */ /* 0x000fea0003800200 */
.L_x_1318:
        /* <DEDUP_REMOVED lines=62> */
.L_x_1321:
[----:B------:R-:W-:Y:S05]  /*5af0*/  BSYNC.RECONVERGENT B0 ;  /* 0x0000000000007941 */ /* 0x000fea0003800200 */
.L_x_1320:
[----:B------:R-:W-:Y:S01]  /*5b00*/  SHF.R.U32.HI R2, RZ, 0x1e, R2 ;  /* 0x0000001eff027819 */ /* 0x000fe20000011602 */
[----:B------:R-:W-:Y:S01]  /*5b10*/  UMOV UR4, 0x14 ;  /* 0x0000001400047882 */ /* 0x000fe20000000000 */
[----:B0-----:R-:W-:Y:S01]  /*5b20*/  IMAD.SHL.U32 R5, R21, 0x2, RZ ;  /* 0x0000000215057824 */ /* 0x001fe200078e00ff */
[----:B------:R-:W-:Y:S01]  /*5b30*/  BSSY.RECONVERGENT B0, `(.L_x_1322) ;  /* 0x000003c000007945 */ /* 0x000fe20003800200 */
[----:B------:R-:W-:Y:S01]  /*5b40*/  LEA R2, R2, UR4, 0x2 ;  /* 0x0000000402027c11 */ /* 0x000fe2000f8e10ff */
        /* <DEDUP_REMOVED lines=58> */
.L_x_1323:
[----:B------:R-:W-:Y:S05]  /*5ef0*/  BSYNC.RECONVERGENT B0 ;  /* 0x0000000000007941 */ /* 0x000fea0003800200 */
.L_x_1322:
[----:B------:R-:W-:-:S05]  /*5f00*/  VIADD R20, R6, 0x2 ;  /* 0x0000000206147836 */ /* 0x000fca0000000000 */
[----:B------:R-:W-:-:S13]  /*5f10*/  ISETP.NE.AND P0, PT, R20, 0x100, PT ;  /* 0x000001001400780c */ /* 0x000fda0003f05270 */
[----:B------:R-:W-:Y:S05]  /*5f20*/  @!P0 BRA `(.L_x_1291) ;  /* 0x0000003c00308947 */ /* 0x000fea0003800000 */
[----:B------:R-:W1:Y:S01]  /*5f30*/  LDC.64 R2, c[0x3][0x60] ;  /* 0x00c01800ff027b82 */ /* 0x000e620000000a00 */
[----:B------:R-:W2:Y:S01]  /*5f40*/  LDCU UR7, c[0x3][0x58] ;  /* 0x00c00b00ff0777ac */ /* 0x000ea20008000800 */
[----:B------:R-:W3:Y:S01]  /*5f50*/  LDCU UR10, c[0x3][0x8] ;  /* 0x00c00100ff0a77ac */ /* 0x000ee20008000800 */
[----:B------:R-:W4:Y:S02]  /*5f60*/  LDCU UR6, c[0x3][0x48] ;  /* 0x00c00900ff0677ac */ /* 0x000f240008000800 */
.L_x_1356:
[----:B0-----:R-:W0:Y:S01]  /*5f70*/  LDC.64 R4, c[0x3][RZ] ;  /* 0x00c00000ff047b82 */ /* 0x001e220000000a00 */
[----:B------:R-:W-:-:S04]  /*5f80*/  IMAD R7, R20, 0x80, R10 ;  /* 0x0000008014077824 */ /* 0x000fc800078e020a */
[----:B0-----:R-:W-:-:S06]  /*5f90*/  IMAD.WIDE.U32 R4, R7, 0x4, R4 ;  /* 0x0000000407047825 */ /* 0x001fcc00078e0004 */
[----:B------:R-:W5:Y:S01]  /*5fa0*/  LDG.E R4, desc[UR8][R4.64] ;  /* 0x0000000804047981 */ /* 0x000f62000c1e1900 */
[----:B------:R-:W-:Y:S01]  /*5fb0*/  IMAD.SHL.U32 R21, R14, 0x2, RZ ;  /* 0x000000020e157824 */ /* 0x000fe200078e00ff */
[----:B------:R-:W-:Y:S01]  /*5fc0*/  BSSY.RECONVERGENT B0, `(.L_x_1324) ;  /* 0x000003a000007945 */ /* 0x000fe20003800200 */
[----:B------:R-:W-:Y:S02]  /*5fd0*/  IMAD.SHL.U32 R22, R15, 0x2, RZ ;  /* 0x000000020f167824 */ /* 0x000fe400078e00ff */
[----:B------:R-:W-:Y:S02]  /*5fe0*/  IMAD.SHL.U32 R19, R19, 0x2, RZ ;  /* 0x0000000213137824 */ /* 0x000fe400078e00ff */
[----:B-----5:R-:W-:-:S05]  /*5ff0*/  IMAD.SHL.U32 R6, R4, 0x4, RZ ;  /* 0x0000000404067824 */ /* 0x020fca00078e00ff */
        /* <DEDUP_REMOVED lines=54> */
.L_x_1325:
[----:B--23--:R-:W-:Y:S05]  /*6360*/  BSYNC.RECONVERGENT B0 ;  /* 0x0000000000007941 */ /* 0x00cfea0003800200 */
.L_x_1324:
[----:B------:R-:W-:Y:S01]  /*6370*/  LOP3.LUT R6, R4, 0xc, RZ, 0xc0, !PT ;  /* 0x0000000c04067812 */ /* 0x000fe200078ec0ff */
[----:B------:R-:W-:Y:S01]  /*6380*/  IMAD.SHL.U32 R7, R21, 0x2, RZ ;  /* 0x0000000215077824 */ /* 0x000fe200078e00ff */
[----:B------:R-:W-:Y:S01]  /*6390*/  BSSY.RECONVERGENT B0, `(.L_x_1326) ;  /* 0x0000039000007945 */ /* 0x000fe20003800200 */
[----:B------:R-:W-:-:S03]  /*63a0*/  IMAD.SHL.U32 R13, R13, 0x2, RZ ;  /* 0x000000020d0d7824 */ /* 0x000fc600078e00ff */
[----:B------:R-:W2:Y:S02]  /*63b0*/  LDC R6, c[0x3][R6+0x14] ;  /* 0x00c0050006067b82 */ /* 0x000ea40000000800 */
[----:B--2---:R-:W-:Y:S01]  /*63c0*/  LOP3.LUT R22, R7, R6, RZ, 0xfc, !PT ;  /* 0x0000000607167212 */ /* 0x004fe200078efcff */
        /* <DEDUP_REMOVED lines=53> */
.L_x_1327:
[----:B------:R-:W-:Y:S05]  /*6720*/  BSYNC.RECONVERGENT B0 ;  /* 0x0000000000007941 */ /* 0x000fea0003800200 */
.L_x_1326:
        /* <DEDUP_REMOVED lines=59> */
.L_x_1329:
[----:B------:R-:W-:Y:S05]  /*6ae0*/  BSYNC.RECONVERGENT B0 ;  /* 0x0000000000007941 */ /* 0x000fea0003800200 */
.L_x_1328:
        /* <DEDUP_REMOVED lines=59> */
.L_x_1331:
[----:B------:R-:W-:Y:S05]  /*6ea0*/  BSYNC.RECONVERGENT B0 ;  /* 0x0000000000007941 */ /* 0x000fea0003800200 */
.L_x_1330:
        /* <DEDUP_REMOVED lines=59> */
.L_x_1333:
[----:B------:R-:W-:Y:S05]  /*7260*/  BSYNC.RECONVERGENT B0 ;  /* 0x0000000000007941 */ /* 0x000fea0003800200 */
.L_x_1332:
        /* <DEDUP_REMOVED lines=59> */
.L_x_1335:
[----:B------:R-:W-:Y:S05]  /*7620*/  BSYNC.RECONVERGENT B0 ;  /* 0x0000000000007941 */ /* 0x000fea0003800200 */
.L_x_1334:
        /* <DEDUP_REMOVED lines=59> */
.L_x_1337:
[----:B------:R-:W-:Y:S05]  /*79e0*/  BSYNC.RECONVERGENT B0 ;  /* 0x0000000000007941 */ /* 0x000fea0003800200 */
.L_x_1336:
        /* <DEDUP_REMOVED lines=59> */
.L_x_1339:
[----:B------:R-:W-:Y:S05]  /*7da0*/  BSYNC.RECONVERGENT B0 ;  /* 0x0000000000007941 */ /* 0x000fea0003800200 */
.L_x_1338:
        /* <DEDUP_REMOVED lines=59> */
.L_x_1341:
[----:B------:R-:W-:Y:S05]  /*8160*/  BSYNC.RECONVERGENT B0 ;  /* 0x0000000000007941 */ /* 0x000fea0003800200 */
.L_x_1340:
        /* <DEDUP_REMOVED lines=59> */
.L_x_1343:
[----:B------:R-:W-:Y:S05]  /*8520*/  BSYNC.RECONVERGENT B0 ;  /* 0x0000000000007941 */ /* 0x000fea0003800200 */
.L_x_1342:
        /* <DEDUP_REMOVED lines=59> */
.L_x_1345:
[----:B------:R-:W-:Y:S05]  /*88e0*/  BSYNC.RECONVERGENT B0 ;  /* 0x0000000000007941 */ /* 0x000fea0003800200 */
.L_x_1344:
        /* <DEDUP_REMOVED lines=59> */
.L_x_1347:
[----:B------:R-:W-:Y:S05]  /*8ca0*/  BSYNC.RECONVERGENT B0 ;  /* 0x0000000000007941 */ /* 0x000fea0003800200 */
.L_x_1346:
        /* <DEDUP_REMOVED lines=59> */
.L_x_1349:
[----:B------:R-:W-:Y:S05]  /*9060*/  BSYNC.RECONVERGENT B0 ;  /* 0x0000000000007941 */ /* 0x000fea0003800200 */
.L_x_1348:
        /* <DEDUP_REMOVED lines=59> */
.L_x_1351:
[----:B------:R-:W-:Y:S05]  /*9420*/  BSYNC.RECONVERGENT B0 ;  /* 0x0000000000007941 */ /* 0x000fea0003800200 */
.L_x_1350:
        /* <DEDUP_REMOVED lines=59> */
.L_x_1353:
[----:B------:R-:W-:Y:S05]  /*97e0*/  BSYNC.RECONVERGENT B0 ;  /* 0x0000000000007941 */ /* 0x000fea0003800200 */
.L_x_1352:
[----:B------:R-:W-:Y:S01]  /*97f0*/  SHF.R.U32.HI R4, RZ, 0x1e, R4 ;  /* 0x0000001eff047819 */ /* 0x000fe20000011604 */
[----:B------:R-:W-:Y:S01]  /*9800*/  UMOV UR4, 0x14 ;  /* 0x0000001400047882 */ /* 0x000fe20000000000 */
[----:B------:R-:W-:Y:S01]  /*9810*/  IMAD.SHL.U32 R7, R5, 0x2, RZ ;  /* 0x0000000205077824 */ /* 0x000fe200078e00ff */
        /* <DEDUP_REMOVED lines=57> */
.L_x_1355:
[----:B------:R-:W-:Y:S05]  /*9bb0*/  BSYNC.RECONVERGENT B0 ;  /* 0x0000000000007941 */ /* 0x000fea0003800200 */
.L_x_1354:
[----:B------:R-:W-:-:S05]  /*9bc0*/  VIADD R20, R20, 0x1 ;  /* 0x0000000114147836 */ /* 0x000fca0000000000 */
[----:B------:R-:W-:-:S13]  /*9bd0*/  ISETP.NE.AND P0, PT, R20, 0x100, PT ;  /* 0x000001001400780c */ /* 0x000fda0003f05270 */
[----:B------:R-:W-:Y:S05]  /*9be0*/  @P0 BRA `(.L_x_1356) ;  /* 0xffffffc000e00947 */ /* 0x000fea000383ffff */
.L_x_1291:
[----:B------:R-:W2:Y:S01]  /*9bf0*/  LDCU UR6, c[0x3][0x10] ;  /* 0x00c00200ff0677ac */ /* 0x000ea20008000800 */
[----:B0-----:R-:W-:Y:S01]  /*9c00*/  IMAD.MOV.U32 R6, RZ, RZ, RZ ;  /* 0x000000ffff067224 */ /* 0x001fe200078e00ff */
[----:B--2---:R-:W-:-:S09]  /*9c10*/  UISETP.NE.AND UP0, UPT, UR6, 0x1, UPT ;  /* 0x000000010600788c */ /* 0x004fd2000bf05270 */
[----:B------:R-:W-:Y:S05]  /*9c20*/  BRA.U !UP0, `(.L_x_1357) ;  /* 0x0000000908687547 */ /* 0x000fea000b800000 */
[----:B------:R-:W0:Y:S01]  /*9c30*/  LDCU UR4, c[0x0][0x360] ;  /* 0x00006c00ff0477ac */ /* 0x000e220008000800 */
[----:B------:R-:W-:Y:S01]  /*9c40*/  IMAD.MOV.U32 R7, RZ, RZ, RZ ;  /* 0x000000ffff077224 */ /* 0x000fe200078e00ff */
[----:B------:R-:W-:-:S06]  /*9c50*/  UIADD3 UR6, UPT, UPT, UR6, -0x1, URZ ;  /* 0xffffffff06067890 */ /* 0x000fcc000fffe0ff */
[----:B------:R-:W-:Y:S01]  /*9c60*/  IMAD.U32 R6, RZ, RZ, UR6 ;  /* 0x00000006ff067e24 */ /* 0x000fe2000f8e00ff */
[----:B0-----:R-:W-:-:S06]  /*9c70*/  UIADD3 UR4, UPT, UPT, UR4, -0x1, URZ ;  /* 0xffffffff04047890 */ /* 0x001fcc000fffe0ff */
[----:B------:R-:W-:-:S13]  /*9c80*/  ISETP.NE.AND P1, PT, R9, UR4, PT ;  /* 0x0000000409007c0c */ /* 0x000fda000bf25270 */
.L_x_1363:
[----:B01----:R-:W0:Y:S01]  /*9c90*/  @!P1 LDC.64 R2, c[0x3][RZ] ;  /* 0x00c00000ff029b82 */ /* 0x003e220000000a00 */
[----:B------:R-:W-:Y:S01]  /*9ca0*/  @!P1 IMAD R4, R7, 0x80, R8 ;  /* 0x0000008007049824 */ /* 0x000fe200078e0208 */
[----:B------:R-:W1:Y:S03]  /*9cb0*/  LDCU UR11, c[0x3][0x58] ;  /* 0x00c00b00ff0b77ac */ /* 0x000e660008000800 */
[----:B------:R-:W-:Y:S01]  /*9cc0*/  @!P1 VIADD R5, R4, 0x8000 ;  /* 0x0000800004059836 */ /* 0x000fe20000000000 */
[----:B------:R-:W2:Y:S01]  /*9cd0*/  LDCU UR12, c[0x3][0x8] ;  /* 0x00c00100ff0c77ac */ /* 0x000ea20008000800 */
[----:B------:R-:W3:Y:S02]  /*9ce0*/  LDCU UR10, c[0x3][0x48] ;  /* 0x00c00900ff0a77ac */ /* 0x000ee40008000800 */
[----:B0-----:R-:W-:-:S05]  /*9cf0*/  @!P1 IMAD.WIDE.U32 R2, R5, 0x4, R2 ;  /* 0x0000000405029825 */ /* 0x001fca00078e0002 */
[----:B------:R0:W5:Y:S01]  /*9d00*/  @!P1 LDG.E R20, desc[UR8][R2.64] ;  /* 0x0000000802149981 */ /* 0x000162000c1e1900 */
[----:B------:R-:W-:Y:S01]  /*9d10*/  @P1 MOV R4, 0x400 ;  /* 0x0000040000041802 */ /* 0x000fe20000000f00 */
[----:B------:R-:W-:Y:S01]  /*9d20*/  IMAD R10, R0, 0x80, R9 ;  /* 0x00000080000a7824 */ /* 0x000fe200078e0209 */
[----:B------:R-:W-:Y:S01]  /*9d30*/  UMOV UR6, 0x1000 ;  /* 0x0000100000067882 */ /* 0x000fe20000000000 */
[----:B------:R-:W4:Y:S01]  /*9d40*/  @P1 S2R R5, SR_CgaCtaId ;  /* 0x0000000000051919 */ /* 0x000f220000008800 */
[----:B------:R-:W-:Y:S01]  /*9d50*/  UMOV UR4, URZ ;  /* 0x000000ff00047c82 */ /* 0x000fe20008000000 */
[----:B------:R-:W-:-:S05]  /*9d60*/  IMAD R10, R10, 0x100, R7 ;  /* 0x000001000a0a7824 */ /* 0x000fca00078e0207 */
[----:B------:R-:W-:Y:S02]  /*9d70*/  LEA R10, R10, 0x1000, 0x4 ;  /* 0x000010000a0a7811 */ /* 0x000fe400078e20ff */
[----:B----4-:R-:W-:-:S05]  /*9d80*/  @P1 LEA R4, R5, R4, 0x18 ;  /* 0x0000000405041211 */ /* 0x010fca00078ec0ff */
[----:B------:R-:W-:-:S04]  /*9d90*/  @P1 IMAD R4, R9, 0x4, R4 ;  /* 0x0000000409041824 */ /* 0x000fc800078e0204 */
[----:B------:R-:W-:-:S05]  /*9da0*/  @P1 IMAD R4, R7, 0x200, R4 ;  /* 0x0000020007041824 */ /* 0x000fca00078e0204 */
[----:B-123--:R0:W4:Y:S02]  /*9db0*/  @P1 LDS R20, [R4+0x4] ;  /* 0x0000040004141984 */ /* 0x00e1240000000800 */
.L_x_1362:
[----:B0---45:R-:W-:Y:S01]  /*9dc0*/  SHF.R.U32.HI R2, RZ, UR4, R20 ;  /* 0x00000004ff027c19 */ /* 0x031fe20008011614 */
[----:B------:R-:W-:Y:S01]  /*9dd0*/  IMAD.SHL.U32 R25, R14, 0x2, RZ ;  /* 0x000000020e197824 */ /* 0x000fe200078e00ff */
[----:B------:R-:W-:Y:S01]  /*9de0*/  BSSY.RECONVERGENT B0, `(.L_x_1358) ;  /* 0x0000038000007945 */ /* 0x000fe20003800200 */
[----:B------:R-:W-:Y:S02]  /*9df0*/  IMAD.SHL.U32 R4, R15, 0x2, RZ ;  /* 0x000000020f047824 */ /* 0x000fe400078e00ff */
[----:B------:R-:W-:Y:S02]  /*9e00*/  IMAD.SHL.U32 R2, R2, 0x4, RZ ;  /* 0x0000000402027824 */ /* 0x000fe400078e00ff */
[----:B------:R-:W-:-:S03]  /*9e10*/  IMAD.SHL.U32 R19, R19, 0x2, RZ ;  /* 0x0000000213137824 */ /* 0x000fc600078e00ff */
        /* <DEDUP_REMOVED lines=52> */
.L_x_1359:
[----:B------:R-:W-:Y:S05]  /*a160*/  BSYNC.RECONVERGENT B0 ;  /* 0x0000000000007941 */ /* 0x000fea0003800200 */
.L_x_1358:
[----:B------:R-:W-:Y:S01]  /*a170*/  UIADD3 UR7, UPT, UPT, UR4, 0x2, URZ ;  /* 0x0000000204077890 */ /* 0x000fe2000fffe0ff */
[----:B------:R-:W-:Y:S01]  /*a180*/  IMAD.SHL.U32 R3, R25, 0x2, RZ ;  /* 0x0000000219037824 */ /* 0x000fe200078e00ff */
[----:B------:R-:W-:Y:S01]  /*a190*/  UIADD3 UR6, UPT, UPT, UR6, 0x2, URZ ;  /* 0x0000000206067890 */ /* 0x000fe2000fffe0ff */
[----:B------:R-:W-:Y:S01]  /*a1a0*/  IMAD.SHL.U32 R19, R19, 0x2, RZ ;  /* 0x0000000213137824 */ /* 0x000fe200078e00ff */
[----:B------:R-:W-:Y:S02]  /*a1b0*/  BSSY.RECONVERGENT B0, `(.L_x_1360) ;  /* 0x000003b000007945 */ /* 0x000fe40003800200 */
[----:B------:R-:W-:Y:S01]  /*a1c0*/  SHF.R.U32.HI R2, RZ, UR7, R20 ;  /* 0x00000007ff027c19 */ /* 0x000fe20008011614 */
[----:B------:R-:W-:-:S04]  /*a1d0*/  UISETP.NE.AND UP0, UPT, UR6, 0x1010, UPT ;  /* 0x000010100600788c */ /* 0x000fc8000bf05270 */
[----:B------:R-:W-:-:S05]  /*a1e0*/  IMAD.SHL.U32 R2, R2, 0x4, RZ ;  /* 0x0000000402027824 */ /* 0x000fca00078e00ff */
        /* <DEDUP_REMOVED lines=55> */
.L_x_1361:
[----:B------:R-:W-:Y:S05]  /*a560*/  BSYNC.RECONVERGENT B0 ;  /* 0x0000000000007941 */ /* 0x000fea0003800200 */
.L_x_1360:
[----:B------:R-:W-:Y:S01]  /*a570*/  VIADD R10, R10, 0x2 ;  /* 0x000000020a0a7836 */ /* 0x000fe20000000000 */
[----:B------:R-:W-:Y:S01]  /*a580*/  UIADD3 UR4, UPT, UPT, UR4, 0x4, URZ ;  /* 0x0000000404047890 */ /* 0x000fe2000fffe0ff */
[----:B------:R-:W-:Y:S11]  /*a590*/  BRA.U UP0, `(.L_x_1362) ;  /* 0xfffffff900087547 */ /* 0x000ff6000b83ffff */
[----:B------:R-:W-:-:S05]  /*a5a0*/  VIADD R7, R7, 0x1 ;  /* 0x0000000107077836 */ /* 0x000fca0000000000 */
[----:B------:R-:W-:-:S13]  /*a5b0*/  ISETP.NE.AND P0, PT, R7, R6, PT ;  /* 0x000000060700720c */ /* 0x000fda0003f05270 */
[----:B------:R-:W-:Y:S05]  /*a5c0*/  @P0 BRA `(.L_x_1363) ;  /* 0xfffffff400b00947 */ /* 0x000fea000383ffff */
.L_x_1357:
[----:B------:R-:W2:Y:S01]  /*a5d0*/  LDCU UR4, c[0x0][0x360] ;  /* 0x00006c00ff0477ac */ /* 0x000ea20008000800 */
[----:B------:R-:W-:Y:S01]  /*a5e0*/  BSSY.RECONVERGENT B0, `(.L_x_1364) ;  /* 0x0000010000007945 */ /* 0x000fe20003800200 */
[----:B--2---:R-:W-:-:S06]  /*a5f0*/  UIADD3 UR4, UPT, UPT, UR4, -0x1, URZ ;  /* 0xffffffff04047890 */ /* 0x004fcc000fffe0ff */
[----:B------:R-:W-:-:S13]  /*a600*/  ISETP.NE.AND P0, PT, R9, UR4, PT ;  /* 0x0000000409007c0c */ /* 0x000fda000bf05270 */
[----:B------:R-:W-:Y:S05]  /*a610*/  @P0 BRA `(.L_x_1365) ;  /* 0x0000000000180947 */ /* 0x000fea0003800000 */
[----:B-1----:R-:W1:Y:S01]  /*a620*/  LDC.64 R2, c[0x3][RZ] ;  /* 0x00c00000ff027b82 */ /* 0x002e620000000a00 */
[----:B------:R-:W-:-:S04]  /*a630*/  IMAD R8, R6, 0x80, R8 ;  /* 0x0000008006087824 */ /* 0x000fc800078e0208 */
[----:B0-----:R-:W-:-:S04]  /*a640*/  VIADD R5, R8, 0x8000 ;  /* 0x0000800008057836 */ /* 0x001fc80000000000 */
[----:B-1----:R-:W-:-:S05]  /*a650*/  IMAD.WIDE.U32 R2, R5, 0x4, R2 ;  /* 0x0000000405027825 */ /* 0x002fca00078e0002 */
[----:B------:R0:W5:Y:S01]  /*a660*/  LDG.E R4, desc[UR8][R2.64] ;  /* 0x0000000802047981 */ /* 0x000162000c1e1900 */
[----:B------:R-:W-:Y:S05]  /*a670*/  BRA `(.L_x_1366) ;  /* 0x0000000000187947 */ /* 0x000fea0003800000 */
.L_x_1365:
[----:B-1----:R-:W1:Y:S01]  /*a680*/  S2R R3, SR_CgaCtaId ;  /* 0x0000000000037919 */ /* 0x002e620000008800 */
[----:B------:R-:W-:-:S04]  /*a690*/  MOV R2, 0x400 ;  /* 0x0000040000027802 */ /* 0x000fc80000000f00 */
[----:B-1----:R-:W-:-:S05]  /*a6a0*/  LEA R3, R3, R2, 0x18 ;  /* 0x0000000203037211 */ /* 0x002fca00078ec0ff */
[----:B------:R-:W-:-:S04]  /*a6b0*/  IMAD R2, R6, 0x200, R3 ;  /* 0x0000020006027824 */ /* 0x000fc800078e0203 */
[----:B------:R-:W-:-:S05]  /*a6c0*/  IMAD R2, R9, 0x4, R2 ;  /* 0x0000000409027824 */ /* 0x000fca00078e0202 */
[----:B0-----:R1:W2:Y:S02]  /*a6d0*/  LDS R4, [R2+0x4] ;  /* 0x0000040002047984 */ /* 0x0012a40000000800 */
.L_x_1366:
[----:B------:R-:W-:Y:S05]  /*a6e0*/  BSYNC.RECONVERGENT B0 ;  /* 0x0000000000007941 */ /* 0x000fea0003800200 */
.L_x_1364:
        /* <DEDUP_REMOVED lines=8> */
[----:B01----:R-:W0:Y:S01]  /*a770*/  LDC.64 R2, c[0x3][0x60] ;  /* 0x00c01800ff027b82 */ /* 0x003e220000000a00 */
        /* <DEDUP_REMOVED lines=9> */
.L_x_1372:
[----:B--2--5:R-:W-:Y:S01]  /*a810*/  SHF.R.U32.HI R6, RZ, UR4, R4 ;  /* 0x00000004ff067c19 */ /* 0x024fe20008011604 */
[----:B------:R-:W-:Y:S01]  /*a820*/  IMAD.SHL.U32 R9, R14, 0x2, RZ ;  /* 0x000000020e097824 */ /* 0x000fe200078e00ff */
[----:B------:R-:W-:Y:S01]  /*a830*/  BSSY.RECONVERGENT B0, `(.L_x_1368) ;  /* 0x0000037000007945 */ /* 0x000fe20003800200 */
[----:B------:R-:W-:Y:S02]  /*a840*/  IMAD.SHL.U32 R12, R15, 0x2, RZ ;  /* 0x000000020f0c7824 */ /* 0x000fe400078e00ff */
        /* <DEDUP_REMOVED lines=53> */
.L_x_1369:
[----:B-1-3--:R-:W-:Y:S05]  /*aba0*/  BSYNC.RECONVERGENT B0 ;  /* 0x0000000000007941 */ /* 0x00afea0003800200 */
.L_x_1368:
        /* <DEDUP_REMOVED lines=9> */
[----:B------:R-:W1:Y:S02]  /*ac40*/  LDC R10, c[0x3][R10+0x14] ;  /* 0x00c005000a0a7b82 */ /* 0x000e640000000800 */
[----:B-1----:R-:W-:Y:S01]  /*ac50*/  LOP3.LUT R14, R11, R10, RZ, 0xfc, !PT ;  /* 0x0000000a0b0e7212 */ /* 0x002fe200078efcff */
[----:B------:R-:W-:-:S03]  /*ac60*/  IMAD.SHL.U32 R11, R6, 0x2, RZ ;  /* 0x00000002060b7824 */ /* 0x000fc600078e00ff */
[----:B--2---:R-:W-:-:S05]  /*ac70*/  LOP3.LUT R12, R9, R14, RZ, 0xc0, !PT ;  /* 0x0000000e090c7212 */ /* 0x004fca00078ec0ff */
        /* <DEDUP_REMOVED lines=49> */
.L_x_1371:
[----:B------:R-:W-:Y:S05]  /*af90*/  BSYNC.RECONVERGENT B0 ;  /* 0x0000000000007941 */ /* 0x000fea0003800200 */
.L_x_1370:
[----:B------:R-:W-:Y:S01]  /*afa0*/  UIADD3 UR4, UPT, UPT, UR4, 0x4, URZ ;  /* 0x0000000404047890 */ /* 0x000fe2000fffe0ff */
[----:B------:R-:W-:Y:S01]  /*afb0*/  VIADD R0, R0, 0x2 ;  /* 0x0000000200007836 */ /* 0x000fe20000000000 */
[----:B------:R-:W-:Y:S10]  /*afc0*/  @P0 BRA `(.L_x_1372) ;  /* 0xfffffff800100947 */ /* 0x000ff4000383ffff */
.L_x_1367:
[----:B------:R-:W-:-:S04]  /*afd0*/  LOP3.LUT R5, R5, 0x1, RZ, 0xc0, !PT ;  /* 0x0000000105057812 */ /* 0x000fc800078ec0ff */
[----:B------:R-:W-:-:S13]  /*afe0*/  ISETP.NE.U32.AND P0, PT, R5, 0x1, PT ;  /* 0x000000010500780c */ /* 0x000fda0003f05070 */
[----:B------:R-:W-:Y:S05]  /*aff0*/  @P0 EXIT ;  /* 0x000000000000094d */ /* 0x000fea0003800000 */
[----:B0-----:R-:W-:Y:S01]  /*b000*/  IMAD.SHL.U32 R3, R7, 0x2, RZ ;  /* 0x0000000207037824 */ /* 0x001fe200078e00ff */
[----:B------:R-:W0:Y:S01]  /*b010*/  LDCU UR4, c[0x3][0x48] ;  /* 0x00c00900ff0477ac */ /* 0x000e220008000800 */
[----:B------:R-:W-:-:S03]  /*b020*/  IMAD.SHL.U32 R0, R14, 0x2, RZ ;  /* 0x000000020e007824 */ /* 0x000fc600078e00ff */
[----:B--2--5:R-:W-:-:S05]  /*b030*/  SHF.R.U32.HI R3, RZ, R3, R4 ;  /* 0x00000003ff037219 */ /* 0x024fca0000011604 */
[----:B------:R-:W-:-:S05]  /*b040*/  IMAD.SHL.U32 R3, R3, 0x4, RZ ;  /* 0x0000000403037824 */ /* 0x000fca00078e00ff */
[----:B------:R-:W-:-:S06]  /*b050*/  LOP3.LUT R3, R3, 0xc, RZ, 0xc0, !PT ;  /* 0x0000000c03037812 */ /* 0x000fcc00078ec0ff */
[----:B------:R-:W1:Y:S02]  /*b060*/  LDC R3, c[0x3][R3+0x14] ;  /* 0x00c0050003037b82 */ /* 0x000e640000000800 */
[----:B-1----:R-:W-:Y:S01]  /*b070*/  LOP3.LUT R2, R14, R0, R3, 0xe0, !PT ;  /* 0x000000000e027212 */ /* 0x002fe200078ee003 */
        /* <DEDUP_REMOVED lines=23> */
[----:B0-----:R-:W-:-:S13]  /*b1f0*/  LOP3.LUT P0, RZ, R0, UR4, R13, 0x80, !PT ;  /* 0x0000000400ff7c12 */ /* 0x001fda000f80800d */
        /* <DEDUP_REMOVED lines=25> */
.L_x_1373:
        /* <DEDUP_REMOVED lines=15> */
.L_x_2059:


//--------------------- .text._Z15agrepKernel32K5v --------------------------
	.section	.text._Z15agrepKernel32K5v,"ax",@progbits
	.align	128
        .global         _Z15agrepKernel32K5v
        .type           _Z15agrepKernel32K5v,@function
        .size           _Z15agrepKernel32K5v,(.L_x_2060 - _Z15agrepKernel32K5v)
        .other          _Z15agrepKernel32K5v,@"STO_CUDA_ENTRY STV_DEFAULT"
_Z15agrepKernel32K5v:
.text._Z15agrepKernel32K5v:
        /* <DEDUP_REMOVED lines=29> */
[----:B------:R-:W-:-:S07]  /*01d0*/  IMAD.U32 R7, RZ, RZ, UR4 ;  /* 0x00000004ff077e24 */ /* 0x000fce000f8e00ff */
.L_x_1376:
[----:B------:R-:W0:Y:S01]  /*01e0*/  LDC.64 R2, c[0x3][RZ] ;  /* 0x00c00000ff027b82 */ /* 0x000e220000000a00 */
[----:B------:R-:W-:-:S04]  /*01f0*/  IMAD R5, R4, 0x80, R10 ;  /* 0x0000008004057824 */ /* 0x000fc800078e020a */
[----:B0-----:R-:W-:-:S05]  /*0200*/  IMAD.WIDE.U32 R2, R5, 0x4, R2 ;  /* 0x0000000405027825 */ /* 0x001fca00078e0002 */
[----:B------:R0:W5:Y:S01]  /*0210*/  LDG.E R5, desc[UR8][R2.64] ;  /* 0x0000000802057981 */ /* 0x000162000c1e1900 */
[----:B------:R-:W-:-:S05]  /*0220*/  UMOV UR4, URZ ;  /* 0x000000ff00047c82 */ /* 0x000fca0008000000 */
.L_x_1375:
[----:B------:R-:W-:Y:S01]  /*0230*/  USHF.L.U32 UR5, UR4, 0x1, URZ ;  /* 0x0000000104057899 */ /* 0x000fe200080006ff */
[----:B0-----:R-:W-:Y:S02]  /*0240*/  IMAD.SHL.U32 R3, R15, 0x2, RZ ;  /* 0x000000020f037824 */ /* 0x001fe400078e00ff */
[----:B------:R-:W-:Y:S01]  /*0250*/  IMAD.SHL.U32 R19, R19, 0x2, RZ ;  /* 0x0000000213137824 */ /* 0x000fe200078e00ff */
[----:B------:R-:W-:Y:S02]  /*0260*/  UIADD3 UR6, UPT, UPT, UR5, 0x2, URZ ;  /* 0x0000000205067890 */ /* 0x000fe4000fffe0ff */
[----:B-----5:R-:W-:-:S05]  /*0270*/  SHF.R.U32.HI R2, RZ, UR5, R5 ;  /* 0x00000005ff027c19 */ /* 0x020fca0008011605 */
[----:B------:R-:W-:-:S05]  /*0280*/  IMAD.SHL.U32 R2, R2, 0x4, RZ ;  /* 0x0000000402027824 */ /* 0x000fca00078e00ff */
[----:B------:R-:W-:Y:S02]  /*0290*/  LOP3.LUT R22, R2, 0xc, RZ, 0xc0, !PT ;  /* 0x0000000c02167812 */ /* 0x000fe400078ec0ff */
[--C-:B------:R-:W-:Y:S01]  /*02a0*/  SHF.R.U32.HI R2, RZ, UR6, R5.reuse ;  /* 0x00000006ff027c19 */ /* 0x100fe20008011605 */
[----:B------:R-:W-:Y:S02]  /*02b0*/  UIADD3 UR6, UPT, UPT, UR5, 0x4, URZ ;  /* 0x0000000405067890 */ /* 0x000fe4000fffe0ff */
[----:B------:R-:W-:Y:S01]  /*02c0*/  UIADD3 UR5, UPT, UPT, UR5, 0x6, URZ ;  /* 0x0000000605057890 */ /* 0x000fe2000fffe0ff */
[----:B------:R-:W0:Y:S01]  /*02d0*/  LDC R22, c[0x3][R22+0x14] ;  /* 0x00c0050016167b82 */ /* 0x000e220000000800 */
[----:B------:R-:W-:Y:S01]  /*02e0*/  IMAD.SHL.U32 R2, R2, 0x4, RZ ;  /* 0x0000000402027824 */ /* 0x000fe200078e00ff */
[----:B------:R-:W-:Y:S02]  /*02f0*/  UIADD3 UR4, UPT, UPT, UR6, -UR4, URZ ;  /* 0x8000000406047290 */ /* 0x000fe4000fffe0ff */
[----:B------:R-:W-:-:S02]  /*0300*/  SHF.R.U32.HI R6, RZ, UR6, R5 ;  /* 0x00000006ff067c19 */ /* 0x000fc40008011605 */
[----:B------:R-:W-:Y:S01]  /*0310*/  LOP3.LUT R2, R2, 0xc, RZ, 0xc0, !PT ;  /* 0x0000000c02027812 */ /* 0x000fe200078ec0ff */
[----:B------:R-:W-:Y:S02]  /*0320*/  UISETP.NE.AND UP0, UPT, UR4, 0x10, UPT ;  /* 0x000000100400788c */ /* 0x000fe4000bf05270 */
[----:B------:R-:W-:-:S03]  /*0330*/  IMAD.SHL.U32 R6, R6, 0x4, RZ ;  /* 0x0000000406067824 */ /* 0x000fc600078e00ff */
[----:B------:R-:W1:Y:S02]  /*0340*/  LDC R2, c[0x3][R2+0x14] ;  /* 0x00c0050002027b82 */ /* 0x000e640000000800 */
[----:B------:R-:W-:-:S06]  /*0350*/  LOP3.LUT R13, R6, 0xc, RZ, 0xc0, !PT ;  /* 0x0000000c060d7812 */ /* 0x000fcc00078ec0ff */
[----:B------:R-:W2:Y:S01]  /*0360*/  LDC R13, c[0x3][R13+0x14] ;  /* 0x00c005000d0d7b82 */ /* 0x000ea20000000800 */
[----:B0-----:R-:W-:Y:S01]  /*0370*/  LOP3.LUT R24, R3, R22, RZ, 0xfc, !PT ;  /* 0x0000001603187212 */ /* 0x001fe200078efcff */
[----:B------:R-:W-:-:S03]  /*0380*/  IMAD.SHL.U32 R3, R16, 0x2, RZ ;  /* 0x0000000210037824 */ /* 0x000fc600078e00ff */
[----:B------:R-:W-:Y:S01]  /*0390*/  LOP3.LUT R6, R15, R24, RZ, 0xc0, !PT ;  /* 0x000000180f067212 */ /* 0x000fe200078ec0ff */
[----:B------:R-:W-:-:S04]  /*03a0*/  IMAD.SHL.U32 R23, R24, 0x2, RZ ;  /* 0x0000000218177824 */ /* 0x000fc800078e00ff */
[----:B------:R-:W-:Y:S01]  /*03b0*/  IMAD.SHL.U32 R6, R6, 0x2, RZ ;  /* 0x0000000206067824 */ /* 0x000fe200078e00ff */
[----:B-1----:R-:W-:-:S04]  /*03c0*/  LOP3.LUT R23, R23, R2, RZ, 0xfc, !PT ;  /* 0x0000000217177212 */ /* 0x002fc800078efcff */
[----:B------:R-:W-:Y:S01]  /*03d0*/  LOP3.LUT R6, R6, R3, R22, 0xe0, !PT ;  /* 0x0000000306067212 */ /* 0x000fe200078ee016 */
[----:B------:R-:W-:Y:S01]  /*03e0*/  IMAD.SHL.U32 R3, R17, 0x2, RZ ;  /* 0x0000000211037824 */ /* 0x000fe200078e00ff */
[----:B------:R-:W-:Y:S02]  /*03f0*/  LOP3.LUT R21, R24, R23, RZ, 0xc0, !PT ;  /* 0x0000001718157212 */ /* 0x000fe400078ec0ff */
[----:B------:R-:W-:-:S03]  /*0400*/  LOP3.LUT R15, R6, R15, RZ, 0xc0, !PT ;  /* 0x0000000f060f7212 */ /* 0x000fc600078ec0ff */
[----:B------:R-:W-:Y:S01]  /*0410*/  IMAD.SHL.U32 R25, R21, 0x2, RZ ;  /* 0x0000000215197824 */ /* 0x000fe200078e00ff */
[----:B------:R-:W-:Y:S01]  /*0420*/  LOP3.LUT R6, R16, R15, RZ, 0xc0, !PT ;  /* 0x0000000f10067212 */ /* 0x000fe200078ec0ff */
[----:B------:R-:W-:-:S04]  /*0430*/  IMAD.SHL.U32 R21, R15, 0x2, RZ ;  /* 0x000000020f157824 */ /* 0x000fc800078e00ff */
[----:B------:R-:W-:Y:S01]  /*0440*/  IMAD.SHL.U32 R6, R6, 0x2, RZ ;  /* 0x0000000206067824 */ /* 0x000fe200078e00ff */
[----:B------:R-:W-:-:S04]  /*0450*/  LOP3.LUT R21, R25, R21, R2, 0xe0, !PT ;  /* 0x0000001519157212 */ /* 0x000fc800078ee002 */
[----:B------:R-:W-:Y:S02]  /*0460*/  LOP3.LUT R3, R6, R3, R22, 0xe0, !PT ;  /* 0x0000000306037212 */ /* 0x000fe400078ee016 */
[----:B------:R-:W-:Y:S02]  /*0470*/  SHF.R.U32.HI R6, RZ, UR5, R5 ;  /* 0x00000005ff067c19 */ /* 0x000fe40008011605 */
[----:B------:R-:W-:Y:S02]  /*0480*/  LOP3.LUT R16, R3, R16, RZ, 0xc0, !PT ;  /* 0x0000001003107212 */ /* 0x000fe400078ec0ff */
[----:B------:R-:W-:Y:S01]  /*0490*/  LOP3.LUT R24, R21, R24, RZ, 0xc0, !PT ;  /* 0x0000001815187212 */ /* 0x000fe200078ec0ff */
[----:B------:R-:W-:Y:S01]  /*04a0*/  IMAD.SHL.U32 R3, R6, 0x4, RZ ;  /* 0x0000000406037824 */ /* 0x000fe200078e00ff */
[----:B------:R-:W-:Y:S01]  /*04b0*/  LOP3.LUT R6, R17, R16, RZ, 0xc0, !PT ;  /* 0x0000001011067212 */ /* 0x000fe200078ec0ff */
[----:B------:R-:W-:Y:S02]  /*04c0*/  IMAD.SHL.U32 R21, R14, 0x2, RZ ;  /* 0x000000020e157824 */ /* 0x000fe400078e00ff */
[----:B------:R-:W-:Y:S01]  /*04d0*/  IMAD.SHL.U32 R26, R24, 0x2, RZ ;  /* 0x00000002181a7824 */ /* 0x000fe200078e00ff */
[----:B------:R-:W-:Y:S01]  /*04e0*/  LOP3.LUT R27, R3, 0xc, RZ, 0xc0, !PT ;  /* 0x0000000c031b7812 */ /* 0x000fe200078ec0ff */
[----:B------:R-:W-:-:S02]  /*04f0*/  IMAD.SHL.U32 R3, R18, 0x2, RZ ;  /* 0x0000000212037824 */ /* 0x000fc400078e00ff */
[----:B------:R-:W-:Y:S02]  /*0500*/  IMAD.SHL.U32 R20, R6, 0x2, RZ ;  /* 0x0000000206147824 */ /* 0x000fe400078e00ff */
[----:B------:R0:W1:Y:S03]  /*0510*/  LDC R6, c[0x3][R27+0x14] ;  /* 0x00c005001b067b82 */ /* 0x0000660000000800 */
[----:B------:R-:W-:-:S04]  /*0520*/  LOP3.LUT R20, R20, R3, R22, 0xe0, !PT ;  /* 0x0000000314147212 */ /* 0x000fc800078ee016 */
[----:B------:R-:W-:Y:S01]  /*0530*/  LOP3.LUT R3, R20, R17, RZ, 0xc0, !PT ;  /* 0x0000001114037212 */ /* 0x000fe200078ec0ff */
[----:B------:R-:W-:-:S03]  /*0540*/  IMAD.SHL.U32 R20, R23, 0x2, RZ ;  /* 0x0000000217147824 */ /* 0x000fc600078e00ff */
[----:B------:R-:W-:Y:S02]  /*0550*/  LOP3.LUT R17, R18, R3, RZ, 0xc0, !PT ;  /* 0x0000000312117212 */ /* 0x000fe400078ec0ff */
[----:B--2---:R-:W-:-:S03]  /*0560*/  LOP3.LUT R20, R20, R13, RZ, 0xfc, !PT ;  /* 0x0000000d14147212 */ /* 0x004fc600078efcff */
[----:B------:R-:W-:Y:S01]  /*0570*/  IMAD.SHL.U32 R17, R17, 0x2, RZ ;  /* 0x0000000211117824 */ /* 0x000fe200078e00ff */
[----:B------:R-:W-:-:S04]  /*0580*/  LOP3.LUT R25, R23, R20, RZ, 0xc0, !PT ;  /* 0x0000001417197212 */ /* 0x000fc800078ec0ff */
[----:B------:R-:W-:Y:S01]  /*0590*/  LOP3.LUT R21, R17, R21, R22, 0xe0, !PT ;  /* 0x0000001511157212 */ /* 0x000fe200078ee016 */
[----:B------:R-:W-:Y:S01]  /*05a0*/  IMAD.SHL.U32 R25, R25, 0x2, RZ ;  /* 0x0000000219197824 */ /* 0x000fe200078e00ff */
[----:B------:R-:W-:Y:S02]  /*05b0*/  LOP3.LUT R17, R15, R24, RZ, 0xc0, !PT ;  /* 0x000000180f117212 */ /* 0x000fe400078ec0ff */
[----:B------:R-:W-:Y:S02]  /*05c0*/  LOP3.LUT R21, R21, R18, RZ, 0xc0, !PT ;  /* 0x0000001215157212 */ /* 0x000fe400078ec0ff */
[----:B------:R-:W-:Y:S01]  /*05d0*/  LOP3.LUT R28, R25, R26, R13, 0xe0, !PT ;  /* 0x0000001a191c7212 */ /* 0x000fe200078ee00d */
[----:B------:R-:W-:Y:S02]  /*05e0*/  IMAD.SHL.U32 R25, R17, 0x2, RZ ;  /* 0x0000000211197824 */ /* 0x000fe400078e00ff */
[----:B------:R-:W-:-:S05]  /*05f0*/  IMAD.SHL.U32 R17, R16, 0x2, RZ ;  /* 0x0000000210117824 */ /* 0x000fca00078e00ff */
[----:B------:R-:W-:Y:S02]  /*0600*/  LOP3.LUT R26, R25, R17, R2, 0xe0, !PT ;  /* 0x00000011191a7212 */ /* 0x000fe400078ee002 */
[----:B------:R-:W-:Y:S02]  /*0610*/  LOP3.LUT R17, R28, R23, RZ, 0xc0, !PT ;  /* 0x000000171c117212 */ /* 0x000fe400078ec0ff */
[----:B------:R-:W-:Y:S02]  /*0620*/  LOP3.LUT R23, R26, R15, RZ, 0xc0, !PT ;  /* 0x0000000f1a177212 */ /* 0x000fe400078ec0ff */
[----:B------:R-:W-:Y:S01]  /*0630*/  LOP3.LUT R15, R14, R21, RZ, 0xc0, !PT ;  /* 0x000000150e0f7212 */ /* 0x000fe200078ec0ff */
[----:B0-----:R-:W-:Y:S01]  /*0640*/  IMAD.SHL.U32 R27, R17, 0x2, RZ ;  /* 0x00000002111b7824 */ /* 0x001fe200078e00ff */
[----:B------:R-:W-:-:S03]  /*0650*/  LOP3.LUT R18, R24, R17, RZ, 0xc0, !PT ;  /* 0x0000001118127212 */ /* 0x000fc600078ec0ff */
[----:B------:R-:W-:Y:S02]  /*0660*/  IMAD.SHL.U32 R15, R15, 0x2, RZ ;  /* 0x000000020f0f7824 */ /* 0x000fe400078e00ff */
[----:B------:R-:W-:Y:S02]  /*0670*/  IMAD.SHL.U32 R25, R18, 0x2, RZ ;  /* 0x0000000212197824 */ /* 0x000fe400078e00ff */
[----:B------:R-:W-:Y:S01]  /*0680*/  IMAD.SHL.U32 R18, R23, 0x2, RZ ;  /* 0x0000000217127824 */ /* 0x000fe200078e00ff */
[----:B------:R-:W-:Y:S01]  /*0690*/  LOP3.LUT R19, R15, R19, R22, 0xe0, !PT ;  /* 0x000000130f137212 */ /* 0x000fe200078ee016 */
[----:B------:R-:W-:Y:S01]  /*06a0*/  IMAD.SHL.U32 R15, R20, 0x2, RZ ;  /* 0x00000002140f7824 */ /* 0x000fe200078e00ff */
[----:B------:R-:W-:Y:S02]  /*06b0*/  LOP3.LUT R22, R16, R23, RZ, 0xc0, !PT ;  /* 0x0000001710167212 */ /* 0x000fe400078ec0ff */
[----:B------:R-:W-:Y:S02]  /*06c0*/  LOP3.LUT R25, R25, R18, R13, 0xe0, !PT ;  /* 0x0000001219197212 */ /* 0x000fe400078ee00d */
[----:B-1----:R-:W-:Y:S01]  /*06d0*/  LOP3.LUT R15, R15, R6, RZ, 0xfc, !PT ;  /* 0x000000060f0f7212 */ /* 0x002fe200078efcff */
[----:B------:R-:W-:Y:S01]  /*06e0*/  IMAD.SHL.U32 R22, R22, 0x2, RZ ;  /* 0x0000000216167824 */ /* 0x000fe200078e00ff */
[----:B------:R-:W-:Y:S01]  /*06f0*/  LOP3.LUT R18, R25, R24, RZ, 0xc0, !PT ;  /* 0x0000001819127212 */ /* 0x000fe200078ec0ff */
[----:B------:R-:W-:Y:S01]  /*0700*/  IMAD.SHL.U32 R25, R3, 0x2, RZ ;  /* 0x0000000203197824 */ /* 0x000fe200078e00ff */
[----:B------:R-:W-:-:S02]  /*0710*/  LOP3.LUT R24, R20, R15, RZ, 0xc0, !PT ;  /* 0x0000000f14187212 */ /* 0x000fc400078ec0ff */
[----:B------:R-:W-:Y:S02]  /*0720*/  LOP3.LUT R19, R19, R14, RZ, 0xc0, !PT ;  /* 0x0000000e13137212 */ /* 0x000fe400078ec0ff */
[----:B------:R-:W-:Y:S01]  /*0730*/  LOP3.LUT R25, R22, R25, R2, 0xe0, !PT ;  /* 0x0000001916197212 */ /* 0x000fe200078ee002 */
[----:B------:R-:W-:Y:S02]  /*0740*/  IMAD.SHL.U32 R24, R24, 0x2, RZ ;  /* 0x0000000218187824 */ /* 0x000fe400078e00ff */
[----:B------:R-:W-:Y:S01]  /*0750*/  IMAD.SHL.U32 R19, R19, 0x2, RZ ;  /* 0x0000000213137824 */ /* 0x000fe200078e00ff */
[----:B------:R-:W-:Y:S02]  /*0760*/  LOP3.LUT R22, R25, R16, RZ, 0xc0, !PT ;  /* 0x0000001019167212 */ /* 0x000fe400078ec0ff */
[----:B------:R-:W-:Y:S02]  /*0770*/  LOP3.LUT R27, R24, R27, R6, 0xe0, !PT ;  /* 0x0000001b181b7212 */ /* 0x000fe400078ee006 */
[----:B------:R-:W-:-:S02]  /*0780*/  LOP3.LUT R24, R23, R18, RZ, 0xc0, !PT ;  /* 0x0000001217187212 */ /* 0x000fc400078ec0ff */
[----:B------:R-:W-:Y:S01]  /*0790*/  LOP3.LUT R16, R27, R20, RZ, 0xc0, !PT ;  /* 0x000000141b107212 */ /* 0x000fe200078ec0ff */
[----:B------:R-:W-:Y:S02]  /*07a0*/  IMAD.SHL.U32 R20, R22, 0x2, RZ ;  /* 0x0000000216147824 */ /* 0x000fe400078e00ff */
[----:B------:R-:W-:Y:S01]  /*07b0*/  IMAD.SHL.U32 R24, R24, 0x2, RZ ;  /* 0x0000000218187824 */ /* 0x000fe200078e00ff */
[----:B------:R-:W-:-:S04]  /*07c0*/  LOP3.LUT R25, R17, R16, RZ, 0xc0, !PT ;  /* 0x0000001011197212 */ /* 0x000fc800078ec0ff */
[----:B------:R-:W-:Y:S01]  /*07d0*/  LOP3.LUT R20, R24, R20, R13, 0xe0, !PT ;  /* 0x0000001418147212 */ /* 0x000fe200078ee00d */
[----:B------:R-:W-:Y:S02]  /*07e0*/  IMAD.SHL.U32 R24, R25, 0x2, RZ ;  /* 0x0000000219187824 */ /* 0x000fe400078e00ff */
[----:B------:R-:W-:Y:S01]  /*07f0*/  IMAD.SHL.U32 R25, R18, 0x2, RZ ;  /* 0x0000000212197824 */ /* 0x000fe200078e00ff */
[----:B------:R-:W-:Y:S02]  /*0800*/  LOP3.LUT R23, R20, R23, RZ, 0xc0, !PT ;  /* 0x0000001714177212 */ /* 0x000fe400078ec0ff */
[----:B------:R-:W-:Y:S02]  /*0810*/  LOP3.LUT R20, R3, R22, RZ, 0xc0, !PT ;  /* 0x0000001603147212 */ /* 0x000fe400078ec0ff */
[----:B------:R-:W-:Y:S01]  /*0820*/  LOP3.LUT R24, R24, R25, R6, 0xe0, !PT ;  /* 0x0000001918187212 */ /* 0x000fe200078ee006 */
[----:B------:R-:W-:Y:S01]  /*0830*/  IMAD.SHL.U32 R25, R21, 0x2, RZ ;  /* 0x0000000215197824 */ /* 0x000fe200078e00ff */
[----:B------:R-:W-:Y:S01]  /*0840*/  LOP3.LUT R14, R22, R23, RZ, 0xc0, !PT ;  /* 0x00000017160e7212 */ /* 0x000fe200078ec0ff */
[----:B------:R-:W-:Y:S01]  /*0850*/  IMAD.SHL.U32 R20, R20, 0x2, RZ ;  /* 0x0000000214147824 */ /* 0x000fe200078e00ff */
[----:B------:R-:W-:-:S04]  /*0860*/  LOP3.LUT R17, R24, R17, RZ, 0xc0, !PT ;  /* 0x0000001118117212 */ /* 0x000fc800078ec0ff */
[----:B------:R-:W-:Y:S02]  /*0870*/  LOP3.LUT R24, R18, R17, RZ, 0xc0, !PT ;  /* 0x0000001112187212 */ /* 0x000fe400078ec0ff */
[----:B------:R-:W-:Y:S01]  /*0880*/  LOP3.LUT R20, R20, R25, R2, 0xe0, !PT ;  /* 0x0000001914147212 */ /* 0x000fe200078ee002 */
[----:B------:R-:W-:Y:S02]  /*0890*/  IMAD.SHL.U32 R25, R23, 0x2, RZ ;  /* 0x0000000217197824 */ /* 0x000fe400078e00ff */
[----:B------:R-:W-:Y:S01]  /*08a0*/  IMAD.SHL.U32 R24, R24, 0x2, RZ ;  /* 0x0000000218187824 */ /* 0x000fe200078e00ff */
[----:B------:R-:W-:-:S04]  /*08b0*/  LOP3.LUT R20, R20, R3, RZ, 0xc0, !PT ;  /* 0x0000000314147212 */ /* 0x000fc800078ec0ff */
[----:B------:R-:W-:Y:S01]  /*08c0*/  LOP3.LUT R27, R24, R25, R6, 0xe0, !PT ;  /* 0x00000019181b7212 */ /* 0x000fe200078ee006 */
[----:B------:R-:W-:Y:S01]  /*08d0*/  IMAD.SHL.U32 R24, R14, 0x2, RZ ;  /* 0x000000020e187824 */ /* 0x000fe200078e00ff */
[----:B------:R-:W-:Y:S01]  /*08e0*/  LOP3.LUT R3, R21, R20, RZ, 0xc0, !PT ;  /* 0x0000001415037212 */ /* 0x000fe200078ec0ff */
[----:B------:R-:W-:Y:S01]  /*08f0*/  IMAD.SHL.U32 R14, R20, 0x2, RZ ;  /* 0x00000002140e7824 */ /* 0x000fe200078e00ff */
[----:B------:R-:W-:-:S03]  /*0900*/  LOP3.LUT R18, R27, R18, RZ, 0xc0, !PT ;  /* 0x000000121b127212 */ /* 0x000fc600078ec0ff */
[----:B------:R-:W-:Y:S01]  /*0910*/  IMAD.SHL.U32 R3, R3, 0x2, RZ ;  /* 0x0000000203037824 */ /* 0x000fe200078e00ff */
[----:B------:R-:W-:Y:S02]  /*0920*/  LOP3.LUT R25, R24, R14, R13, 0xe0, !PT ;  /* 0x0000000e18197212 */ /* 0x000fe400078ee00d */
[----:B------:R-:W-:Y:S02]  /*0930*/  LOP3.LUT R14, R23, R18, RZ, 0xc0, !PT ;  /* 0x00000012170e7212 */ /* 0x000fe400078ec0ff */
[----:B------:R-:W-:Y:S02]  /*0940*/  LOP3.LUT R2, R3, R19, R2, 0xe0, !PT ;  /* 0x0000001303027212 */ /* 0x000fe400078ee002 */
[----:B------:R-:W-:Y:S01]  /*0950*/  LOP3.LUT R19, R25, R22, RZ, 0xc0, !PT ;  /* 0x0000001619137212 */ /* 0x000fe200078ec0ff */
[----:B------:R-:W-:Y:S01]  /*0960*/  IMAD.SHL.U32 R14, R14, 0x2, RZ ;  /* 0x000000020e0e7824 */ /* 0x000fe200078e00ff */
[----:B------:R-:W-:Y:S02]  /*0970*/  LOP3.LUT R2, R2, R21, RZ, 0xc0, !PT ;  /* 0x0000001502027212 */ /* 0x000fe400078ec0ff */
[----:B------:R-:W-:Y:S01]  /*0980*/  LOP3.LUT R3, R20, R19, RZ, 0xc0, !PT ;  /* 0x0000001314037212 */ /* 0x000fe200078ec0ff */
        /* <DEDUP_REMOVED lines=13> */
[C---:B------:R-:W-:Y:S02]  /*0a60*/  IMAD R2, R4.reuse, 0x200, R11 ;  /* 0x0000020004027824 */ /* 0x040fe400078e020b */
[----:B------:R-:W-:-:S03]  /*0a70*/  VIADD R4, R4, 0x1 ;  /* 0x0000000104047836 */ /* 0x000fc60000000000 */
[----:B------:R0:W-:Y:S02]  /*0a80*/  STS [R2], R5 ;  /* 0x0000000502007388 */ /* 0x0001e40000000800 */
[----:B------:R-:W-:-:S13]  /*0a90*/  ISETP.NE.AND P0, PT, R4, R7, PT ;  /* 0x000000070400720c */ /* 0x000fda0003f05270 */
[----:B0-----:R-:W-:Y:S05]  /*0aa0*/  @P0 BRA `(.L_x_1376) ;  /* 0xfffffff400cc0947 */ /* 0x001fea000383ffff */
.L_x_1374:
        /* <DEDUP_REMOVED lines=20> */
.L_x_1379:
[----:B------:R-:W-:Y:S01]  /*0bf0*/  USHF.L.U32 UR6, UR4, 0x1, URZ ;  /* 0x0000000104067899 */ /* 0x000fe200080006ff */
[----:B------:R-:W-:Y:S02]  /*0c00*/  IMAD.SHL.U32 R3, R15, 0x2, RZ ;  /* 0x000000020f037824 */ /* 0x000fe400078e00ff */
[----:B------:R-:W-:Y:S01]  /*0c10*/  IMAD.SHL.U32 R24, R16, 0x2, RZ ;  /* 0x0000000210187824 */ /* 0x000fe200078e00ff */
[----:B------:R-:W-:Y:S01]  /*0c20*/  UIADD3 UR7, UPT, UPT, UR6, 0x2, URZ ;  /* 0x0000000206077890 */ /* 0x000fe2000fffe0ff */
[----:B------:R-:W-:Y:S01]  /*0c30*/  IMAD.SHL.U32 R21, R17, 0x2, RZ ;  /* 0x0000000211157824 */ /* 0x000fe200078e00ff */
[----:B-----5:R-:W-:Y:S01]  /*0c40*/  SHF.R.U32.HI R2, RZ, UR6, R6 ;  /* 0x00000006ff027c19 */ /* 0x020fe20008011606 */
[----:B------:R-:W-:Y:S02]  /*0c50*/  IMAD.SHL.U32 R25, R14, 0x2, RZ ;  /* 0x000000020e197824 */ /* 0x000fe400078e00ff */
[----:B------:R-:W-:Y:S02]  /*0c60*/  IMAD.SHL.U32 R19, R19, 0x2, RZ ;  /* 0x0000000213137824 */ /* 0x000fe400078e00ff */
        /* <DEDUP_REMOVED lines=9> */
[----:B------:R-:W-:-:S03]  /*0d00*/  LOP3.LUT R2, R2, 0xc, RZ, 0xc0, !PT ;  /* 0x0000000c02027812 */ /* 0x000fc600078ec0ff */
[----:B------:R-:W-:Y:S01]  /*0d10*/  IMAD.SHL.U32 R5, R5, 0x4, RZ ;  /* 0x0000000405057824 */ /* 0x000fe200078e00ff */
[----:B------:R-:W-:Y:S02]  /*0d20*/  ISETP.NE.AND P1, PT, R20, UR4, PT ;  /* 0x0000000414007c0c */ /* 0x000fe4000bf25270 */
[----:B------:R-:W1:Y:S01]  /*0d30*/  LDC R2, c[0x3][R2+0x14] ;  /* 0x00c0050002027b82 */ /* 0x000e620000000800 */
        /* <DEDUP_REMOVED lines=10> */
[----:B------:R-:W-:Y:S02]  /*0de0*/  LOP3.LUT R16, R3, R16, RZ, 0xc0, !PT ;  /* 0x0000001003107212 */ /* 0x000fe400078ec0ff */
[----:B------:R-:W-:Y:S02]  /*0df0*/  LOP3.LUT R3, R5, 0xc, RZ, 0xc0, !PT ;  /* 0x0000000c05037812 */ /* 0x000fe400078ec0ff */
[----:B------:R-:W-:Y:S02]  /*0e00*/  LOP3.LUT R5, R17, R16, RZ, 0xc0, !PT ;  /* 0x0000001011057212 */ /* 0x000fe400078ec0ff */
[----:B-1----:R-:W-:Y:S02]  /*0e10*/  LOP3.LUT R21, R21, R2, RZ, 0xfc, !PT ;  /* 0x0000000215157212 */ /* 0x002fe400078efcff */
[----:B------:R-:W0:Y:S01]  /*0e20*/  LDC R3, c[0x3][R3+0x14] ;  /* 0x00c0050003037b82 */ /* 0x000e220000000800 */
[----:B------:R-:W-:Y:S02]  /*0e30*/  IMAD.SHL.U32 R5, R5, 0x2, RZ ;  /* 0x0000000205057824 */ /* 0x000fe400078e00ff */
[----:B------:R-:W-:-:S03]  /*0e40*/  IMAD.SHL.U32 R26, R21, 0x2, RZ ;  /* 0x00000002151a7824 */ /* 0x000fc600078e00ff */
[----:B------:R-:W-:-:S04]  /*0e50*/  LOP3.LUT R24, R5, R24, R4, 0xe0, !PT ;  /* 0x0000001805187212 */ /* 0x000fc800078ee004 */
[----:B------:R-:W-:Y:S02]  /*0e60*/  LOP3.LUT R17, R24, R17, RZ, 0xc0, !PT ;  /* 0x0000001118117212 */ /* 0x000fe400078ec0ff */
[----:B------:R-:W-:Y:S02]  /*0e70*/  LOP3.LUT R24, R22, R21, RZ, 0xc0, !PT ;  /* 0x0000001516187212 */ /* 0x000fe400078ec0ff */
[----:B------:R-:W-:-:S03]  /*0e80*/  LOP3.LUT R5, R18, R17, RZ, 0xc0, !PT ;  /* 0x0000001112057212 */ /* 0x000fc600078ec0ff */
[----:B------:R-:W-:Y:S02]  /*0e90*/  IMAD.SHL.U32 R24, R24, 0x2, RZ ;  /* 0x0000000218187824 */ /* 0x000fe400078e00ff */
[----:B------:R-:W-:-:S05]  /*0ea0*/  IMAD.SHL.U32 R5, R5, 0x2, RZ ;  /* 0x0000000205057824 */ /* 0x000fca00078e00ff */
[----:B------:R-:W-:Y:S01]  /*0eb0*/  LOP3.LUT R5, R5, R25, R4, 0xe0, !PT ;  /* 0x0000001905057212 */ /* 0x000fe200078ee004 */
[----:B------:R-:W-:-:S03]  /*0ec0*/  IMAD.SHL.U32 R25, R15, 0x2, RZ ;  /* 0x000000020f197824 */ /* 0x000fc600078e00ff */
[----:B------:R-:W-:Y:S02]  /*0ed0*/  LOP3.LUT R5, R5, R18, RZ, 0xc0, !PT ;  /* 0x0000001205057212 */ /* 0x000fe400078ec0ff */
[----:B------:R-:W-:Y:S02]  /*0ee0*/  LOP3.LUT R25, R24, R25, R2, 0xe0, !PT ;  /* 0x0000001918197212 */ /* 0x000fe400078ee002 */
[----:B------:R-:W-:Y:S02]  /*0ef0*/  LOP3.LUT R18, R14, R5, RZ, 0xc0, !PT ;  /* 0x000000050e127212 */ /* 0x000fe400078ec0ff */
[----:B------:R-:W-:Y:S02]  /*0f00*/  LOP3.LUT R24, R25, R22, RZ, 0xc0, !PT ;  /* 0x0000001619187212 */ /* 0x000fe400078ec0ff */
[----:B------:R-:W-:Y:S01]  /*0f10*/  SHF.R.U32.HI R22, RZ, UR6, R6 ;  /* 0x00000006ff167c19 */ /* 0x000fe20008011606 */
[----:B------:R-:W-:Y:S01]  /*0f20*/  IMAD.SHL.U32 R25, R18, 0x2, RZ ;  /* 0x0000000212197824 */ /* 0x000fe200078e00ff */
[----:B------:R-:W-:-:S03]  /*0f30*/  LOP3.LUT R18, R15, R24, RZ, 0xc0, !PT ;  /* 0x000000180f127212 */ /* 0x000fc600078ec0ff */
[----:B------:R-:W-:Y:S01]  /*0f40*/  IMAD.SHL.U32 R22, R22, 0x4, RZ ;  /* 0x0000000416167824 */ /* 0x000fe200078e00ff */
[----:B------:R-:W-:Y:S01]  /*0f50*/  LOP3.LUT R25, R25, R19, R4, 0xe0, !PT ;  /* 0x0000001319197212 */ /* 0x000fe200078ee004 */
[----:B------:R-:W-:-:S03]  /*0f60*/  IMAD.SHL.U32 R19, R16, 0x2, RZ ;  /* 0x0000000210137824 */ /* 0x000fc600078e00ff */
[----:B------:R-:W-:Y:S01]  /*0f70*/  LOP3.LUT R4, R22, 0xc, RZ, 0xc0, !PT ;  /* 0x0000000c16047812 */ /* 0x000fe200078ec0ff */
[----:B------:R-:W-:Y:S01]  /*0f80*/  IMAD.SHL.U32 R22, R18, 0x2, RZ ;  /* 0x0000000212167824 */ /* 0x000fe200078e00ff */
[----:B0-----:R-:W-:Y:S02]  /*0f90*/  LOP3.LUT R18, R26, R3, RZ, 0xfc, !PT ;  /* 0x000000031a127212 */ /* 0x001fe400078efcff */
[----:B------:R-:W-:Y:S02]  /*0fa0*/  LOP3.LUT R25, R25, R14, RZ, 0xc0, !PT ;  /* 0x0000000e19197212 */ /* 0x000fe400078ec0ff */
[----:B------:R-:W0:Y:S01]  /*0fb0*/  LDC R4, c[0x3][R4+0x14] ;  /* 0x00c0050004047b82 */ /* 0x000e220000000800 */
[----:B------:R-:W-:Y:S02]  /*0fc0*/  LOP3.LUT R22, R22, R19, R2, 0xe0, !PT ;  /* 0x0000001316167212 */ /* 0x000fe400078ee002 */
[----:B------:R-:W-:Y:S01]  /*0fd0*/  LOP3.LUT R26, R21, R18, RZ, 0xc0, !PT ;  /* 0x00000012151a7212 */ /* 0x000fe200078ec0ff */
[----:B------:R-:W-:Y:S01]  /*0fe0*/  IMAD.SHL.U32 R25, R25, 0x2, RZ ;  /* 0x0000000219197824 */ /* 0x000fe200078e00ff */
[----:B------:R-:W-:Y:S01]  /*0ff0*/  LOP3.LUT R19, R22, R15, RZ, 0xc0, !PT ;  /* 0x0000000f16137212 */ /* 0x000fe200078ec0ff */
[----:B------:R-:W-:-:S02]  /*1000*/  IMAD.SHL.U32 R22, R24, 0x2, RZ ;  /* 0x0000000218167824 */ /* 0x000fc400078e00ff */
[----:B------:R-:W-:Y:S01]  /*1010*/  IMAD.SHL.U32 R26, R26, 0x2, RZ ;  /* 0x000000021a1a7824 */ /* 0x000fe200078e00ff */
[----:B------:R-:W-:-:S04]  /*1020*/  LOP3.LUT R15, R16, R19, RZ, 0xc0, !PT ;  /* 0x00000013100f7212 */ /* 0x000fc800078ec0ff */
[----:B------:R-:W-:-:S04]  /*1030*/  LOP3.LUT R22, R26, R22, R3, 0xe0, !PT ;  /* 0x000000161a167212 */ /* 0x000fc800078ee003 */
[----:B------:R-:W-:Y:S01]  /*1040*/  LOP3.LUT R21, R22, R21, RZ, 0xc0, !PT ;  /* 0x0000001516157212 */ /* 0x000fe200078ec0ff */
[----:B------:R-:W-:Y:S02]  /*1050*/  IMAD.SHL.U32 R22, R15, 0x2, RZ ;  /* 0x000000020f167824 */ /* 0x000fe400078e00ff */
[----:B------:R-:W-:Y:S01]  /*1060*/  IMAD.SHL.U32 R15, R17, 0x2, RZ ;  /* 0x00000002110f7824 */ /* 0x000fe200078e00ff */
[----:B------:R-:W-:-:S04]  /*1070*/  LOP3.LUT R26, R24, R21, RZ, 0xc0, !PT ;  /* 0x00000015181a7212 */ /* 0x000fc800078ec0ff */
[----:B------:R-:W-:Y:S01]  /*1080*/  LOP3.LUT R15, R22, R15, R2, 0xe0, !PT ;  /* 0x0000000f160f7212 */ /* 0x000fe200078ee002 */
[----:B------:R-:W-:-:S03]  /*1090*/  IMAD.SHL.U32 R26, R26, 0x2, RZ ;  /* 0x000000021a1a7824 */ /* 0x000fc600078e00ff */
[----:B------:R-:W-:Y:S01]  /*10a0*/  LOP3.LUT R22, R15, R16, RZ, 0xc0, !PT ;  /* 0x000000100f167212 */ /* 0x000fe200078ec0ff */
[----:B------:R-:W-:-:S03]  /*10b0*/  IMAD.SHL.U32 R16, R19, 0x2, RZ ;  /* 0x0000000213107824 */ /* 0x000fc600078e00ff */
[----:B------:R-:W-:Y:S02]  /*10c0*/  LOP3.LUT R15, R17, R22, RZ, 0xc0, !PT ;  /* 0x00000016110f7212 */ /* 0x000fe400078ec0ff */
[----:B------:R-:W-:-:S03]  /*10d0*/  LOP3.LUT R27, R26, R16, R3, 0xe0, !PT ;  /* 0x000000101a1b7212 */ /* 0x000fc600078ee003 */
[----:B------:R-:W-:Y:S01]  /*10e0*/  IMAD.SHL.U32 R16, R15, 0x2, RZ ;  /* 0x000000020f107824 */ /* 0x000fe200078e00ff */
[----:B------:R-:W-:Y:S01]  /*10f0*/  LOP3.LUT R24, R27, R24, RZ, 0xc0, !PT ;  /* 0x000000181b187212 */ /* 0x000fe200078ec0ff */
[----:B------:R-:W-:-:S03]  /*1100*/  IMAD.SHL.U32 R15, R5, 0x2, RZ ;  /* 0x00000002050f7824 */ /* 0x000fc600078e00ff */
[----:B------:R-:W-:Y:S02]  /*1110*/  LOP3.LUT R14, R19, R24, RZ, 0xc0, !PT ;  /* 0x00000018130e7212 */ /* 0x000fe400078ec0ff */
[----:B------:R-:W-:Y:S01]  /*1120*/  LOP3.LUT R16, R16, R15, R2, 0xe0, !PT ;  /* 0x0000000f10107212 */ /* 0x000fe200078ee002 */
[----:B------:R-:W-:-:S03]  /*1130*/  IMAD.SHL.U32 R15, R18, 0x2, RZ ;  /* 0x00000002120f7824 */ /* 0x000fc600078e00ff */
[----:B------:R-:W-:Y:S01]  /*1140*/  LOP3.LUT R26, R16, R17, RZ, 0xc0, !PT ;  /* 0x00000011101a7212 */ /* 0x000fe200078ec0ff */
[----:B------:R-:W-:Y:S01]  /*1150*/  IMAD.SHL.U32 R16, R14, 0x2, RZ ;  /* 0x000000020e107824 */ /* 0x000fe200078e00ff */
[----:B0-----:R-:W-:Y:S01]  /*1160*/  LOP3.LUT R15, R15, R4, RZ, 0xfc, !PT ;  /* 0x000000040f0f7212 */ /* 0x001fe200078efcff */
[----:B------:R-:W-:-:S03]  /*1170*/  IMAD.SHL.U32 R14, R22, 0x2, RZ ;  /* 0x00000002160e7824 */ /* 0x000fc600078e00ff */
[----:B------:R-:W-:Y:S02]  /*1180*/  LOP3.LUT R17, R18, R15, RZ, 0xc0, !PT ;  /* 0x0000000f12117212 */ /* 0x000fe400078ec0ff */
[----:B------:R-:W-:-:S03]  /*1190*/  LOP3.LUT R14, R16, R14, R3, 0xe0, !PT ;  /* 0x0000000e100e7212 */ /* 0x000fc600078ee003 */
[----:B------:R-:W-:Y:S01]  /*11a0*/  IMAD.SHL.U32 R16, R17, 0x2, RZ ;  /* 0x0000000211107824 */ /* 0x000fe200078e00ff */
[----:B------:R-:W-:Y:S01]  /*11b0*/  LOP3.LUT R19, R14, R19, RZ, 0xc0, !PT ;  /* 0x000000130e137212 */ /* 0x000fe200078ec0ff */
[----:B------:R-:W-:Y:S01]  /*11c0*/  IMAD.SHL.U32 R17, R21, 0x2, RZ ;  /* 0x0000000215117824 */ /* 0x000fe200078e00ff */
[----:B------:R-:W-:-:S04]  /*11d0*/  LOP3.LUT R14, R5, R26, RZ, 0xc0, !PT ;  /* 0x0000001a050e7212 */ /* 0x000fc800078ec0ff */
[----:B------:R-:W-:Y:S01]  /*11e0*/  LOP3.LUT R17, R16, R17, R4, 0xe0, !PT ;  /* 0x0000001110117212 */ /* 0x000fe200078ee004 */
[----:B------:R-:W-:-:S03]  /*11f0*/  IMAD.SHL.U32 R14, R14, 0x2, RZ ;  /* 0x000000020e0e7824 */ /* 0x000fc600078e00ff */
[----:B------:R-:W-:Y:S02]  /*1200*/  LOP3.LUT R16, R17, R18, RZ, 0xc0, !PT ;  /* 0x0000001211107212 */ /* 0x000fe400078ec0ff */
[----:B------:R-:W-:Y:S02]  /*1210*/  LOP3.LUT R2, R14, R25, R2, 0xe0, !PT ;  /* 0x000000190e027212 */ /* 0x000fe400078ee002 */
[----:B------:R-:W-:Y:S02]  /*1220*/  LOP3.LUT R17, R21, R16, RZ, 0xc0, !PT ;  /* 0x0000001015117212 */ /* 0x000fe400078ec0ff */
[----:B------:R-:W-:Y:S02]  /*1230*/  LOP3.LUT R14, R22, R19, RZ, 0xc0, !PT ;  /* 0x00000013160e7212 */ /* 0x000fe400078ec0ff */
[----:B------:R-:W-:Y:S01]  /*1240*/  LOP3.LUT R2, R2, R5, RZ, 0xc0, !PT ;  /* 0x0000000502027212 */ /* 0x000fe200078ec0ff */
[----:B------:R-:W-:Y:S02]  /*1250*/  IMAD.SHL.U32 R18, R17, 0x2, RZ ;  /* 0x0000000211127824 */ /* 0x000fe400078e00ff */
[----:B------:R-:W-:-:S02]  /*1260*/  IMAD.SHL.U32 R17, R24, 0x2, RZ ;  /* 0x0000000218117824 */ /* 0x000fc400078e00ff */
[----:B------:R-:W-:-:S03]  /*1270*/  IMAD.SHL.U32 R2, R2, 0x2, RZ ;  /* 0x0000000202027824 */ /* 0x000fc600078e00ff */
[----:B------:R-:W-:-:S04]  /*1280*/  LOP3.LUT R18, R18, R17, R4, 0xe0, !PT ;  /* 0x0000001112127212 */ /* 0x000fc800078ee004 */
[----:B------:R-:W-:Y:S01]  /*1290*/  LOP3.LUT R17, R18, R21, RZ, 0xc0, !PT ;  /* 0x0000001512117212 */ /* 0x000fe200078ec0ff */
[----:B------:R-:W-:-:S03]  /*12a0*/  IMAD.SHL.U32 R21, R19, 0x2, RZ ;  /* 0x0000000213157824 */ /* 0x000fc600078e00ff */
[----:B------:R-:W-:-:S05]  /*12b0*/  LOP3.LUT R18, R24, R17, RZ, 0xc0, !PT ;  /* 0x0000001118127212 */ /* 0x000fca00078ec0ff */
[----:B------:R-:W-:-:S05]  /*12c0*/  IMAD.SHL.U32 R18, R18, 0x2, RZ ;  /* 0x0000000212127824 */ /* 0x000fca00078e00ff */
        /* <DEDUP_REMOVED lines=10> */
[----:B------:R-:W-:-:S03]  /*1370*/  IMAD.SHL.U32 R5, R5, 0x2, RZ ;  /* 0x0000000205057824 */ /* 0x000fc600078e00ff */
[----:B------:R-:W-:Y:S02]  /*1380*/  LOP3.LUT R14, R14, R25, R4, 0xe0, !PT ;  /* 0x000000190e0e7212 */ /* 0x000fe400078ee004 */
        /* <DEDUP_REMOVED lines=9> */
.L_x_1378:
[----:B------:R-:W-:Y:S05]  /*1420*/  @!P0 BRA `(.L_x_1377) ;  /* 0x0000000000bc8947 */ /* 0x000fea0003800000 */
[----:B------:R-:W-:-:S05]  /*1430*/  UMOV UR4, URZ ;  /* 0x000000ff00047c82 */ /* 0x000fca0008000000 */
.L_x_1380:
[C---:B------:R-:W-:Y:S01]  /*1440*/  IMAD.SHL.U32 R3, R20.reuse, 0x2, RZ ;  /* 0x0000000214037824 */ /* 0x040fe200078e00ff */
[----:B------:R-:W-:Y:S01]  /*1450*/  UIADD3 UR4, UPT, UPT, UR4, 0x1, URZ ;  /* 0x0000000104047890 */ /* 0x000fe2000fffe0ff */
[----:B------:R-:W-:Y:S02]  /*1460*/  IMAD.SHL.U32 R19, R19, 0x2, RZ ;  /* 0x0000000213137824 */ /* 0x000fe400078e00ff */
[----:B------:R-:W-:Y:S01]  /*1470*/  VIADD R20, R20, 0x1 ;  /* 0x0000000114147836 */ /* 0x000fe20000000000 */
[----:B-----5:R-:W-:Y:S02]  /*1480*/  SHF.R.U32.HI R3, RZ, R3, R6 ;  /* 0x00000003ff037219 */ /* 0x020fe40000011606 */
[----:B------:R-:W-:-:S03]  /*1490*/  ISETP.NE.AND P0, PT, R23, UR4, PT ;  /* 0x0000000417007c0c */ /* 0x000fc6000bf05270 */
[----:B------:R-:W-:-:S05]  /*14a0*/  IMAD.SHL.U32 R3, R3, 0x4, RZ ;  /* 0x0000000403037824 */ /* 0x000fca00078e00ff */
        /* <DEDUP_REMOVED lines=33> */
[----:B------:R-:W-:Y:S06]  /*16c0*/  @P0 BRA `(.L_x_1380) ;  /* 0xfffffffc005c0947 */ /* 0x000fec000383ffff */
[----:B------:R-:W-:Y:S02]  /*16d0*/  IMAD.MOV.U32 R15, RZ, RZ, R4 ;  /* 0x000000ffff0f7224 */ /* 0x000fe400078e0004 */
[----:B------:R-:W-:Y:S02]  /*16e0*/  IMAD.MOV.U32 R16, RZ, RZ, R3 ;  /* 0x000000ffff107224 */ /* 0x000fe400078e0003 */
[----:B------:R-:W-:Y:S02]  /*16f0*/  IMAD.MOV.U32 R17, RZ, RZ, R22 ;  /* 0x000000ffff117224 */ /* 0x000fe400078e0016 */
[----:B------:R-:W-:Y:S02]  /*1700*/  IMAD.MOV.U32 R18, RZ, RZ, R5 ;  /* 0x000000ffff127224 */ /* 0x000fe400078e0005 */
[----:B------:R-:W-:-:S07]  /*1710*/  IMAD.MOV.U32 R14, RZ, RZ, R21 ;  /* 0x000000ffff0e7224 */ /* 0x000fce00078e0015 */
.L_x_1377:
[----:B------:R-:W-:-:S13]  /*1720*/  ISETP.GT.U32.AND P0, PT, R20, 0xf, PT ;  /* 0x0000000f1400780c */ /* 0x000fda0003f04070 */
[----:B------:R-:W-:Y:S05]  /*1730*/  @P0 BRA `(.L_x_1381) ;  /* 0x0000000400140947 */ /* 0x000fea0003800000 */
[----:B------:R-:W-:Y:S01]  /*1740*/  IMAD.IADD R21, R12, 0x1, R7 ;  /* 0x000000010c157824 */ /* 0x000fe200078e0207 */
[----:B------:R-:W0:Y:S01]  /*1750*/  LDCU UR7, c[0x3][0x58] ;  /* 0x00c00b00ff0777ac */ /* 0x000e220008000800 */
[----:B------:R-:W1:Y:S01]  /*1760*/  LDCU UR10, c[0x3][0x8] ;  /* 0x00c00100ff0a77ac */ /* 0x000e620008000800 */
[----:B------:R-:W2:Y:S04]  /*1770*/  LDCU UR6, c[0x3][0x48] ;  /* 0x00c00900ff0677ac */ /* 0x000ea80008000800 */
.L_x_1384:
[----:B--2---:R-:W-:Y:S01]  /*1780*/  IMAD.SHL.U32 R3, R20, 0x2, RZ ;  /* 0x0000000214037824 */ /* 0x004fe200078e00ff */
[----:B------:R-:W-:Y:S01]  /*1790*/  BSSY.RECONVERGENT B0, `(.L_x_1382) ;  /* 0x000003c000007945 */ /* 0x000fe20003800200 */
[----:B------:R-:W-:Y:S02]  /*17a0*/  IMAD.SHL.U32 R2, R15, 0x2, RZ ;  /* 0x000000020f027824 */ /* 0x000fe400078e00ff */
[----:B------:R-:W-:Y:S01]  /*17b0*/  IMAD.SHL.U32 R5, R16, 0x2, RZ ;  /* 0x0000000210057824 */ /* 0x000fe200078e00ff */
[----:B-----5:R-:W-:Y:S01]  /*17c0*/  SHF.R.U32.HI R3, RZ, R3, R6 ;  /* 0x00000003ff037219 */ /* 0x020fe20000011606 */
[----:B------:R-:W-:Y:S02]  /*17d0*/  IMAD.SHL.U32 R22, R18, 0x2, RZ ;  /* 0x0000000212167824 */ /* 0x000fe400078e00ff */
[----:B------:R-:W-:Y:S02]  /*17e0*/  IMAD.SHL.U32 R19, R19, 0x2, RZ ;  /* 0x0000000213137824 */ /* 0x000fe400078e00ff */
        /* <DEDUP_REMOVED lines=54> */
.L_x_1383:
[----:B01----:R-:W-:Y:S05]  /*1b50*/  BSYNC.RECONVERGENT B0 ;  /* 0x0000000000007941 */ /* 0x003fea0003800200 */
.L_x_1382:
[----:B------:R-:W-:-:S05]  /*1b60*/  VIADD R20, R20, 0x1 ;  /* 0x0000000114147836 */ /* 0x000fca0000000000 */
[----:B------:R-:W-:-:S13]  /*1b70*/  ISETP.NE.AND P0, PT, R20, 0x10, PT ;  /* 0x000000101400780c */ /* 0x000fda0003f05270 */
[----:B------:R-:W-:Y:S05]  /*1b80*/  @P0 BRA `(.L_x_1384) ;  /* 0xfffffff800fc0947 */ /* 0x000fea000383ffff */
.L_x_1381:
        /* <DEDUP_REMOVED lines=14> */
[----:B------:R0:W2:Y:S01]  /*1c70*/  LDG.E R2, desc[UR8][R2.64] ;  /* 0x0000000802027981 */ /* 0x0000a2000c1e1900 */
[----:B------:R-:W-:Y:S01]  /*1c80*/  IMAD.SHL.U32 R21, R15, 0x2, RZ ;  /* 0x000000020f157824 */ /* 0x000fe200078e00ff */
[----:B------:R-:W-:Y:S01]  /*1c90*/  BSSY.RECONVERGENT B0, `(.L_x_1386) ;  /* 0x0000038000007945 */ /* 0x000fe20003800200 */
[----:B------:R-:W-:Y:S02]  /*1ca0*/  IMAD.SHL.U32 R19, R19, 0x2, RZ ;  /* 0x0000000213137824 */ /* 0x000fe400078e00ff */
[----:B0-----:R-:W-:Y:S02]  /*1cb0*/  IMAD.SHL.U32 R3, R17, 0x2, RZ ;  /* 0x0000000211037824 */ /* 0x001fe400078e00ff */
        /* <DEDUP_REMOVED lines=53> */
.L_x_1387:
[----:B------:R-:W-:Y:S05]  /*2010*/  BSYNC.RECONVERGENT B0 ;  /* 0x0000000000007941 */ /* 0x000fea0003800200 */
.L_x_1386:
[----:B------:R-:W-:Y:S01]  /*2020*/  LOP3.LUT R14, R2, 0xc, RZ, 0xc0, !PT ;  /* 0x0000000c020e7812 */ /* 0x000fe200078ec0ff */
[----:B0-----:R-:W-:Y:S01]  /*2030*/  IMAD.SHL.U32 R19, R6, 0x2, RZ ;  /* 0x0000000206137824 */ /* 0x001fe200078e00ff */
[----:B------:R-:W-:Y:S01]  /*2040*/  BSSY.RECONVERGENT B0, `(.L_x_1388) ;  /* 0x0000037000007945 */ /* 0x000fe20003800200 */
        /* <DEDUP_REMOVED lines=54> */
.L_x_1389:
[----:B------:R-:W-:Y:S05]  /*23b0*/  BSYNC.RECONVERGENT B0 ;  /* 0x0000000000007941 */ /* 0x000fea0003800200 */
.L_x_1388:
        /* <DEDUP_REMOVED lines=57> */
.L_x_1391:
[----:B------:R-:W-:Y:S05]  /*2750*/  BSYNC.RECONVERGENT B0 ;  /* 0x0000000000007941 */ /* 0x000fea0003800200 */
.L_x_1390:
        /* <DEDUP_REMOVED lines=57> */
.L_x_1393:
[----:B------:R-:W-:Y:S05]  /*2af0*/  BSYNC.RECONVERGENT B0 ;  /* 0x0000000000007941 */ /* 0x000fea0003800200 */
.L_x_1392:
[----:B0-----:R-:W-:Y:S01]  /*2b00*/  SHF.R.U32.HI R3, RZ, 0x6, R2 ;  /* 0x00000006ff037819 */ /* 0x001fe20000011602 */
[----:B------:R-:W-:Y:S03]  /*2b10*/  BSSY.RECONVERGENT B0, `(.L_x_1394) ;  /* 0x0000038000007945 */ /* 0x000fe60003800200 */
        /* <DEDUP_REMOVED lines=55> */
.L_x_1395:
[----:B------:R-:W-:Y:S05]  /*2e90*/  BSYNC.RECONVERGENT B0 ;  /* 0x0000000000007941 */ /* 0x000fea0003800200 */
.L_x_1394:
        /* <DEDUP_REMOVED lines=57> */
.L_x_1397:
[----:B------:R-:W-:Y:S05]  /*3230*/  BSYNC.RECONVERGENT B0 ;  /* 0x0000000000007941 */ /* 0x000fea0003800200 */
.L_x_1396:
        /* <DEDUP_REMOVED lines=57> */
.L_x_1399:
[----:B------:R-:W-:Y:S05]  /*35d0*/  BSYNC.RECONVERGENT B0 ;  /* 0x0000000000007941 */ /* 0x000fea0003800200 */
.L_x_1398:
        /* <DEDUP_REMOVED lines=57> */
.L_x_1401:
[----:B------:R-:W-:Y:S05]  /*3970*/  BSYNC.RECONVERGENT B0 ;  /* 0x0000000000007941 */ /* 0x000fea0003800200 */
.L_x_1400:
        /* <DEDUP_REMOVED lines=57> */
.L_x_1403:
[----:B------:R-:W-:Y:S05]  /*3d10*/  BSYNC.RECONVERGENT B0 ;  /* 0x0000000000007941 */ /* 0x000fea0003800200 */
.L_x_1402:
        /* <DEDUP_REMOVED lines=57> */
.L_x_1405:
[----:B------:R-:W-:Y:S05]  /*40b0*/  BSYNC.RECONVERGENT B0 ;  /* 0x0000000000007941 */ /* 0x000fea0003800200 */
.L_x_1404:
        /* <DEDUP_REMOVED lines=57> */
.L_x_1407:
[----:B------:R-:W-:Y:S05]  /*4450*/  BSYNC.RECONVERGENT B0 ;  /* 0x0000000000007941 */ /* 0x000fea0003800200 */
.L_x_1406:
        /* <DEDUP_REMOVED lines=57> */
.L_x_1409:
[----:B------:R-:W-:Y:S05]  /*47f0*/  BSYNC.RECONVERGENT B0 ;  /* 0x0000000000007941 */ /* 0x000fea0003800200 */
.L_x_1408:
        /* <DEDUP_REMOVED lines=57> */
.L_x_1411:
[----:B------:R-:W-:Y:S05]  /*4b90*/  BSYNC.RECONVERGENT B0 ;  /* 0x0000000000007941 */ /* 0x000fea0003800200 */
.L_x_1410:
        /* <DEDUP_REMOVED lines=57> */
.L_x_1413:
[----:B------:R-:W-:Y:S05]  /*4f30*/  BSYNC.RECONVERGENT B0 ;  /* 0x0000000000007941 */ /* 0x000fea0003800200 */
.L_x_1412:
        /* <DEDUP_REMOVED lines=57> */
.L_x_1415:
[----:B------:R-:W-:Y:S05]  /*52d0*/  BSYNC.RECONVERGENT B0 ;  /* 0x0000000000007941 */ /* 0x000fea0003800200 */
.L_x_1414:
[----:B------:R-:W-:Y:S01]  /*52e0*/  SHF.R.U32.HI R2, RZ, 0x1e, R2 ;  /* 0x0000001eff027819 */ /* 0x000fe20000011602 */
[----:B------:R-:W-:Y:S01]  /*52f0*/  UMOV UR4, 0x14 ;  /* 0x0000001400047882 */ /* 0x000fe20000000000 */
[----:B------:R-:W-:Y:S01]  /*5300*/  IMAD.SHL.U32 R15, R20, 0x2, RZ ;  /* 0x00000002140f7824 */ /* 0x000fe200078e00ff */
[----:B------:R-:W-:Y:S01]  /*5310*/  BSSY.RECONVERGENT B0, `(.L_x_1416) ;  /* 0x0000037000007945 */ /* 0x000fe20003800200 */
[----:B------:R-:W-:Y:S01]  /*5320*/  LEA R2, R2, UR4, 0x2 ;  /* 0x0000000402027c11 */ /* 0x000fe2000f8e10ff */
[----:B0-----:R-:W-:-:S05]  /*5330*/  IMAD.SHL.U32 R17, R3, 0x2, RZ ;  /* 0x0000000203117824 */ /* 0x001fca00078e00ff */
        /* <DEDUP_REMOVED lines=52> */
.L_x_1417:
[----:B------:R-:W-:Y:S05]  /*5680*/  BSYNC.RECONVERGENT B0 ;  /* 0x0000000000007941 */ /* 0x000fea0003800200 */
.L_x_1416:
[----:B0-----:R-:W-:-:S05]  /*5690*/  VIADD R21, R7, 0x2 ;  /* 0x0000000207157836 */ /* 0x001fca0000000000 */
[----:B------:R-:W-:-:S13]  /*56a0*/  ISETP.NE.AND P0, PT, R21, 0x100, PT ;  /* 0x000001001500780c */ /* 0x000fda0003f05270 */
[----:B------:R-:W-:Y:S05]  /*56b0*/  @!P0 BRA `(.L_x_1385) ;  /* 0x0000003400f08947 */ /* 0x000fea0003800000 */
[----:B------:R-:W0:Y:S01]  /*56c0*/  LDC.64 R2, c[0x3][0x60] ;  /* 0x00c01800ff027b82 */ /* 0x000e220000000a00 */
[----:B------:R-:W1:Y:S01]  /*56d0*/  LDCU UR7, c[0x3][0x58] ;  /* 0x00c00b00ff0777ac */ /* 0x000e620008000800 */
[----:B------:R-:W2:Y:S01]  /*56e0*/  LDCU UR10, c[0x3][0x8] ;  /* 0x00c00100ff0a77ac */ /* 0x000ea20008000800 */
[----:B------:R-:W3:Y:S02]  /*56f0*/  LDCU UR6, c[0x3][0x48] ;  /* 0x00c00900ff0677ac */ /* 0x000ee40008000800 */
.L_x_1450:
[----:B------:R-:W4:Y:S01]  /*5700*/  LDC.64 R4, c[0x3][RZ] ;  /* 0x00c00000ff047b82 */ /* 0x000f220000000a00 */
[----:B-1----:R-:W-:-:S04]  /*5710*/  IMAD R7, R21, 0x80, R10 ;  /* 0x0000008015077824 */ /* 0x002fc800078e020a */
[----:B----4-:R-:W-:-:S06]  /*5720*/  IMAD.WIDE.U32 R4, R7, 0x4, R4 ;  /* 0x0000000407047825 */ /* 0x010fcc00078e0004 */
[----:B------:R-:W4:Y:S01]  /*5730*/  LDG.E R4, desc[UR8][R4.64] ;  /* 0x0000000804047981 */ /* 0x000f22000c1e1900 */
[----:B------:R-:W-:Y:S01]  /*5740*/  IMAD.SHL.U32 R7, R15, 0x2, RZ ;  /* 0x000000020f077824 */ /* 0x000fe200078e00ff */
[----:B------:R-:W-:Y:S01]  /*5750*/  BSSY.RECONVERGENT B0, `(.L_x_1418) ;  /* 0x0000035000007945 */ /* 0x000fe20003800200 */
[----:B------:R-:W-:Y:S02]  /*5760*/  IMAD.SHL.U32 R22, R16, 0x2, RZ ;  /* 0x0000000210167824 */ /* 0x000fe400078e00ff */
[----:B------:R-:W-:Y:S02]  /*5770*/  IMAD.SHL.U32 R19, R19, 0x2, RZ ;  /* 0x0000000213137824 */ /* 0x000fe400078e00ff */
[----:B----4-:R-:W-:-:S05]  /*5780*/  IMAD.SHL.U32 R6, R4, 0x4, RZ ;  /* 0x0000000404067824 */ /* 0x010fca00078e00ff */
[----:B------:R-:W-:-:S06]  /*5790*/  LOP3.LUT R6, R6, 0xc, RZ, 0xc0, !PT ;  /* 0x0000000c06067812 */ /* 0x000fcc00078ec0ff */
[----:B------:R-:W4:Y:S02]  /*57a0*/  LDC R6, c[0x3][R6+0x14] ;  /* 0x00c0050006067b82 */ /* 0x000f240000000800 */
[----:B----4-:R-:W-:-:S04]  /*57b0*/  LOP3.LUT R20, R7, R6, RZ, 0xfc, !PT ;  /* 0x0000000607147212 */ /* 0x010fc800078efcff */
        /* <DEDUP_REMOVED lines=25> */
[----:B------:R-:W3:Y:S02]  /*5950*/  LDC.64 R6, c[0x4][RZ] ;  /* 0x01000000ff067b82 */ /* 0x000ee40000000a00 */
[----:B---3--:R-:W1:Y:S02]  /*5960*/  LDG.E.STRONG.SYS R14, desc[UR8][R6.64] ;  /* 0x00000008060e7981 */ /* 0x008e64000c1f5900 */
[----:B-1----:R-:W-:-:S13]  /*5970*/  ISETP.GE.U32.AND P0, PT, R14, UR7, PT ;  /* 0x000000070e007c0c */ /* 0x002fda000bf06070 */
[----:B------:R-:W-:Y:S05]  /*5980*/  @P0 BRA `(.L_x_1419) ;  /* 0x0000000000440947 */ /* 0x000fea0003800000 */
[----:B------:R-:W-:-:S04]  /*5990*/  IMAD.IADD R17, R12, 0x1, R21 ;  /* 0x000000010c117824 */ /* 0x000fc800078e0215 */
[----:B------:R-:W-:-:S05]  /*59a0*/  IMAD.SHL.U32 R17, R17, 0x10, RZ ;  /* 0x0000001011117824 */ /* 0x000fca00078e00ff */
[----:B--2---:R-:W-:-:S13]  /*59b0*/  ISETP.GT.U32.AND P0, PT, R17, UR10, PT ;  /* 0x0000000a11007c0c */ /* 0x004fda000bf04070 */
        /* <DEDUP_REMOVED lines=14> */
.L_x_1419:
[----:B-12---:R-:W-:Y:S05]  /*5aa0*/  BSYNC.RECONVERGENT B0 ;  /* 0x0000000000007941 */ /* 0x006fea0003800200 */
.L_x_1418:
[----:B------:R-:W-:Y:S01]  /*5ab0*/  LOP3.LUT R6, R4, 0xc, RZ, 0xc0, !PT ;  /* 0x0000000c04067812 */ /* 0x000fe200078ec0ff */
[----:B------:R-:W-:Y:S01]  /*5ac0*/  IMAD.SHL.U32 R19, R20, 0x2, RZ ;  /* 0x0000000214137824 */ /* 0x000fe200078e00ff */
[----:B------:R-:W-:Y:S01]  /*5ad0*/  BSSY.RECONVERGENT B0, `(.L_x_1420) ;  /* 0x0000034000007945 */ /* 0x000fe20003800200 */
[----:B------:R-:W-:-:S03]  /*5ae0*/  IMAD.SHL.U32 R7, R25, 0x2, RZ ;  /* 0x0000000219077824 */ /* 0x000fc600078e00ff */
[----:B------:R-:W1:Y:S02]  /*5af0*/  LDC R6, c[0x3][R6+0x14] ;  /* 0x00c0050006067b82 */ /* 0x000e640000000800 */
[----:B-1----:R-:W-:-:S04]  /*5b00*/  LOP3.LUT R19, R19, R6, RZ, 0xfc, !PT ;  /* 0x0000000613137212 */ /* 0x002fc800078efcff */
[----:B---3--:R-:W-:-:S05]  /*5b10*/  LOP3.LUT R14, R20, R19, RZ, 0xc0, !PT ;  /* 0x00000013140e7212 */ /* 0x008fca00078ec0ff */
        /* <DEDUP_REMOVED lines=29> */
[----:B------:R-:W-:-:S04]  /*5cf0*/  IMAD.IADD R5, R12, 0x1, R21 ;  /* 0x000000010c057824 */ /* 0x000fc800078e0215 */
[----:B------:R-:W-:-:S05]  /*5d00*/  IMAD.SHL.U32 R5, R5, 0x10, RZ ;  /* 0x0000001005057824 */ /* 0x000fca00078e00ff */
[----:B------:R-:W-:-:S13]  /*5d10*/  ISETP.GE.U32.AND P0, PT, R5, UR10, PT ;  /* 0x0000000a05007c0c */ /* 0x000fda000bf06070 */
[----:B------:R-:W-:Y:S05]  /*5d20*/  @P0 BRA `(.L_x_1421) ;  /* 0x0000000000380947 */ /* 0x000fea0003800000 */
[----:B------:R-:W1:Y:S01]  /*5d30*/  S2R R15, SR_LANEID ;  /* 0x00000000000f7919 */ /* 0x000e620000000000 */
[----:B------:R-:W-:Y:S02]  /*5d40*/  VOTEU.ANY UR4, UPT, PT ;  /* 0x0000000000047886 */ /* 0x000fe400038e0100 */
[----:B------:R-:W1:Y:S08]  /*5d50*/  FLO.U32 R20, UR4 ;  /* 0x0000000400147d00 */ /* 0x000e7000080e0000 */
[----:B------:R-:W2:Y:S01]  /*5d60*/  POPC R25, UR4 ;  /* 0x0000000400197d09 */ /* 0x000ea20008000000 */
[----:B-1----:R-:W-:-:S13]  /*5d70*/  ISETP.EQ.U32.AND P0, PT, R20, R15, PT ;  /* 0x0000000f1400720c */ /* 0x002fda0003f02070 */
[----:B--2---:R-:W2:Y:S01]  /*5d80*/  @P0 ATOMG.E.ADD.STRONG.GPU PT, R25, desc[UR8][R6.64], R25 ;  /* 0x80000019061909a8 */ /* 0x004ea200081ef108 */
[----:B------:R-:W-:Y:S01]  /*5d90*/  VIADD R5, R5, 0x1 ;  /* 0x0000000105057836 */ /* 0x000fe20000000000 */
[----:B------:R-:W1:Y:S02]  /*5da0*/  S2R R24, SR_LTMASK ;  /* 0x0000000000187919 */ /* 0x000e640000003900 */
[----:B-1----:R-:W-:-:S06]  /*5db0*/  LOP3.LUT R24, R24, UR4, RZ, 0xc0, !PT ;  /* 0x0000000418187c12 */ /* 0x002fcc000f8ec0ff */
[----:B------:R-:W1:Y:S01]  /*5dc0*/  POPC R24, R24 ;  /* 0x0000001800187309 */ /* 0x000e620000000000 */
[----:B--2---:R-:W1:Y:S02]  /*5dd0*/  SHFL.IDX PT, R15, R25, R20, 0x1f ;  /* 0x00001f14190f7589 */ /* 0x004e6400000e0000 */
[----:B-1----:R-:W-:-:S04]  /*5de0*/  IMAD.IADD R15, R15, 0x1, R24 ;  /* 0x000000010f0f7824 */ /* 0x002fc800078e0218 */
[----:B0-----:R-:W-:-:S05]  /*5df0*/  IMAD.WIDE.U32 R14, R15, 0x4, R2 ;  /* 0x000000040f0e7825 */ /* 0x001fca00078e0002 */
[----:B------:R1:W-:Y:S02]  /*5e00*/  STG.E desc[UR8][R14.64], R5 ;  /* 0x000000050e007986 */ /* 0x0003e4000c101908 */
.L_x_1421:
[----:B------:R-:W-:Y:S05]  /*5e10*/  BSYNC.RECONVERGENT B0 ;  /* 0x0000000000007941 */ /* 0x000fea0003800200 */
.L_x_1420:
[----:B-1----:R-:W-:Y:S01]  /*5e20*/  SHF.R.U32.HI R5, RZ, 0x2, R4 ;  /* 0x00000002ff057819 */ /* 0x002fe20000011604 */
[----:B------:R-:W-:Y:S01]  /*5e30*/  IMAD.SHL.U32 R23, R23, 0x2, RZ ;  /* 0x0000000217177824 */ /* 0x000fe200078e00ff */
[----:B------:R-:W-:Y:S02]  /*5e40*/  BSSY.RECONVERGENT B0, `(.L_x_1422) ;  /* 0x0000034000007945 */ /* 0x000fe40003800200 */
[----:B------:R-:W-:Y:S01]  /*5e50*/  LOP3.LUT R6, R5, 0xc, RZ, 0xc0, !PT ;  /* 0x0000000c05067812 */ /* 0x000fe200078ec0ff */
[----:B------:R-:W-:-:S05]  /*5e60*/  IMAD.SHL.U32 R5, R19, 0x2, RZ ;  /* 0x0000000213057824 */ /* 0x000fca00078e00ff */
        /* <DEDUP_REMOVED lines=49> */
.L_x_1423:
[----:B------:R-:W-:Y:S05]  /*6180*/  BSYNC.RECONVERGENT B0 ;  /* 0x0000000000007941 */ /* 0x000fea0003800200 */
.L_x_1422:
[----:B------:R-:W-:Y:S01]  /*6190*/  SHF.R.U32.HI R6, RZ, 0x4, R4 ;  /* 0x00000004ff067819 */ /* 0x000fe20000011604 */
[----:B-1----:R-:W-:Y:S01]  /*61a0*/  IMAD.SHL.U32 R23, R20, 0x2, RZ ;  /* 0x0000000214177824 */ /* 0x002fe200078e00ff */
[----:B------:R-:W-:Y:S01]  /*61b0*/  BSSY.RECONVERGENT B0, `(.L_x_1424) ;  /* 0x0000034000007945 */ /* 0x000fe20003800200 */
[----:B------:R-:W-:Y:S01]  /*61c0*/  IMAD.SHL.U32 R7, R19, 0x2, RZ ;  /* 0x0000000213077824 */ /* 0x000fe200078e00ff */
[----:B------:R-:W-:-:S06]  /*61d0*/  LOP3.LUT R6, R6, 0xc, RZ, 0xc0, !PT ;  /* 0x0000000c06067812 */ /* 0x000fcc00078ec0ff */
        /* <DEDUP_REMOVED lines=49> */
.L_x_1425:
[----:B------:R-:W-:Y:S05]  /*64f0*/  BSYNC.RECONVERGENT B0 ;  /* 0x0000000000007941 */ /* 0x000fea0003800200 */
.L_x_1424:
        /* <DEDUP_REMOVED lines=54> */
.L_x_1427:
[----:B------:R-:W-:Y:S05]  /*6860*/  BSYNC.RECONVERGENT B0 ;  /* 0x0000000000007941 */ /* 0x000fea0003800200 */
.L_x_1426:
        /* <DEDUP_REMOVED lines=54> */
.L_x_1429:
[----:B------:R-:W-:Y:S05]  /*6bd0*/  BSYNC.RECONVERGENT B0 ;  /* 0x0000000000007941 */ /* 0x000fea0003800200 */
.L_x_1428:
        /* <DEDUP_REMOVED lines=54> */
.L_x_1431:
[----:B------:R-:W-:Y:S05]  /*6f40*/  BSYNC.RECONVERGENT B0 ;  /* 0x0000000000007941 */ /* 0x000fea0003800200 */
.L_x_1430:
        /* <DEDUP_REMOVED lines=54> */
.L_x_1433:
[----:B------:R-:W-:Y:S05]  /*72b0*/  BSYNC.RECONVERGENT B0 ;  /* 0x0000000000007941 */ /* 0x000fea0003800200 */
.L_x_1432:
        /* <DEDUP_REMOVED lines=54> */
.L_x_1435:
[----:B------:R-:W-:Y:S05]  /*7620*/  BSYNC.RECONVERGENT B0 ;  /* 0x0000000000007941 */ /* 0x000fea0003800200 */
.L_x_1434:
        /* <DEDUP_REMOVED lines=54> */
.L_x_1437:
[----:B------:R-:W-:Y:S05]  /*7990*/  BSYNC.RECONVERGENT B0 ;  /* 0x0000000000007941 */ /* 0x000fea0003800200 */
.L_x_1436:
        /* <DEDUP_REMOVED lines=8> */
[----:B-1----:R-:W-:-:S05]  /*7a20*/  LOP3.LUT R14, R23, R22, RZ, 0xc0, !PT ;  /* 0x00000016170e7212 */ /* 0x002fca00078ec0ff */
        /* <DEDUP_REMOVED lines=45> */
.L_x_1439:
[----:B------:R-:W-:Y:S05]  /*7d00*/  BSYNC.RECONVERGENT B0 ;  /* 0x0000000000007941 */ /* 0x000fea0003800200 */
.L_x_1438:
        /* <DEDUP_REMOVED lines=54> */
.L_x_1441:
[----:B------:R-:W-:Y:S05]  /*8070*/  BSYNC.RECONVERGENT B0 ;  /* 0x0000000000007941 */ /* 0x000fea0003800200 */
.L_x_1440:
        /* <DEDUP_REMOVED lines=54> */
.L_x_1443:
[----:B------:R-:W-:Y:S05]  /*83e0*/  BSYNC.RECONVERGENT B0 ;  /* 0x0000000000007941 */ /* 0x000fea0003800200 */
.L_x_1442:
        /* <DEDUP_REMOVED lines=54> */
.L_x_1445:
[----:B------:R-:W-:Y:S05]  /*8750*/  BSYNC.RECONVERGENT B0 ;  /* 0x0000000000007941 */ /* 0x000fea0003800200 */
.L_x_1444:
        /* <DEDUP_REMOVED lines=54> */
.L_x_1447:
[----:B------:R-:W-:Y:S05]  /*8ac0*/  BSYNC.RECONVERGENT B0 ;  /* 0x0000000000007941 */ /* 0x000fea0003800200 */
.L_x_1446:
[----:B------:R-:W-:Y:S01]  /*8ad0*/  SHF.R.U32.HI R4, RZ, 0x1e, R4 ;  /* 0x0000001eff047819 */ /* 0x000fe20000011604 */
[----:B------:R-:W-:Y:S01]  /*8ae0*/  UMOV UR4, 0x14 ;  /* 0x0000001400047882 */ /* 0x000fe20000000000 */
[----:B-1----:R-:W-:Y:S01]  /*8af0*/  IMAD.SHL.U32 R15, R16, 0x2, RZ ;  /* 0x00000002100f7824 */ /* 0x002fe200078e00ff */
[----:B------:R-:W-:Y:S01]  /*8b00*/  BSSY.RECONVERGENT B0, `(.L_x_1448) ;  /* 0x0000034000007945 */ /* 0x000fe20003800200 */
[----:B------:R-:W-:Y:S01]  /*8b10*/  LEA R4, R4, UR4, 0x2 ;  /* 0x0000000404047c11 */ /* 0x000fe2000f8e10ff */
        /* <DEDUP_REMOVED lines=50> */
.L_x_1449:
[----:B------:R-:W-:Y:S05]  /*8e40*/  BSYNC.RECONVERGENT B0 ;  /* 0x0000000000007941 */ /* 0x000fea0003800200 */
.L_x_1448:
[----:B------:R-:W-:-:S05]  /*8e50*/  VIADD R21, R21, 0x1 ;  /* 0x0000000115157836 */ /* 0x000fca0000000000 */
[----:B------:R-:W-:-:S13]  /*8e60*/  ISETP.NE.AND P0, PT, R21, 0x100, PT ;  /* 0x000001001500780c */ /* 0x000fda0003f05270 */
[----:B------:R-:W-:Y:S05]  /*8e70*/  @P0 BRA `(.L_x_1450) ;  /* 0xffffffc800200947 */ /* 0x000fea000383ffff */
.L_x_1385:
[----:B------:R-:W2:Y:S01]  /*8e80*/  LDCU UR6, c[0x3][0x10] ;  /* 0x00c00200ff0677ac */ /* 0x000ea20008000800 */
[----:B-1----:R-:W-:Y:S01]  /*8e90*/  IMAD.MOV.U32 R7, RZ, RZ, RZ ;  /* 0x000000ffff077224 */ /* 0x002fe200078e00ff */
[----:B--2---:R-:W-:-:S09]  /*8ea0*/  UISETP.NE.AND UP0, UPT, UR6, 0x1, UPT ;  /* 0x000000010600788c */ /* 0x004fd2000bf05270 */
[----:B------:R-:W-:Y:S05]  /*8eb0*/  BRA.U !UP0, `(.L_x_1451) ;  /* 0x0000000908307547 */ /* 0x000fea000b800000 */
[----:B------:R-:W1:Y:S01]  /*8ec0*/  LDCU UR4, c[0x0][0x360] ;  /* 0x00006c00ff0477ac */ /* 0x000e620008000800 */
[----:B0-----:R-:W-:Y:S01]  /*8ed0*/  IMAD.MOV.U32 R6, RZ, RZ, RZ ;  /* 0x000000ffff067224 */ /* 0x001fe200078e00ff */
[----:B------:R-:W-:-:S06]  /*8ee0*/  UIADD3 UR6, UPT, UPT, UR6, -0x1, URZ ;  /* 0xffffffff06067890 */ /* 0x000fcc000fffe0ff */
[----:B------:R-:W-:Y:S01]  /*8ef0*/  IMAD.U32 R7, RZ, RZ, UR6 ;  /* 0x00000006ff077e24 */ /* 0x000fe2000f8e00ff */
[----:B-1----:R-:W-:-:S06]  /*8f00*/  UIADD3 UR4, UPT, UPT, UR4, -0x1, URZ ;  /* 0xffffffff04047890 */ /* 0x002fcc000fffe0ff */
[----:B------:R-:W-:-:S13]  /*8f10*/  ISETP.NE.AND P1, PT, R9, UR4, PT ;  /* 0x0000000409007c0c */ /* 0x000fda000bf25270 */
.L_x_1457:
[----:B0-----:R-:W0:Y:S01]  /*8f20*/  @!P1 LDC.64 R2, c[0x3][RZ] ;  /* 0x00c00000ff029b82 */ /* 0x001e220000000a00 */
[----:B------:R-:W-:Y:S01]  /*8f30*/  @!P1 IMAD R4, R6, 0x80, R8 ;  /* 0x0000008006049824 */ /* 0x000fe200078e0208 */
[----:B------:R-:W1:Y:S03]  /*8f40*/  LDCU UR11, c[0x3][0x58] ;  /* 0x00c00b00ff0b77ac */ /* 0x000e660008000800 */
[----:B------:R-:W-:Y:S01]  /*8f50*/  @!P1 VIADD R5, R4, 0x8000 ;  /* 0x0000800004059836 */ /* 0x000fe20000000000 */
[----:B------:R-:W2:Y:S01]  /*8f60*/  LDCU UR12, c[0x3][0x8] ;  /* 0x00c00100ff0c77ac */ /* 0x000ea20008000800 */
[----:B------:R-:W3:Y:S02]  /*8f70*/  LDCU UR10, c[0x3][0x48] ;  /* 0x00c00900ff0a77ac */ /* 0x000ee40008000800 */
        /* <DEDUP_REMOVED lines=9> */
.L_x_1456:
        /* <DEDUP_REMOVED lines=53> */
.L_x_1453:
[----:B------:R-:W-:Y:S05]  /*9360*/  BSYNC.RECONVERGENT B0 ;  /* 0x0000000000007941 */ /* 0x000fea0003800200 */
.L_x_1452:
        /* <DEDUP_REMOVED lines=58> */
.L_x_1455:
[----:B------:R-:W-:Y:S05]  /*9710*/  BSYNC.RECONVERGENT B0 ;  /* 0x0000000000007941 */ /* 0x000fea0003800200 */
.L_x_1454:
[----:B------:R-:W-:Y:S01]  /*9720*/  VIADD R10, R10, 0x2 ;  /* 0x000000020a0a7836 */ /* 0x000fe20000000000 */
[----:B------:R-:W-:Y:S01]  /*9730*/  UIADD3 UR4, UPT, UPT, UR4, 0x4, URZ ;  /* 0x0000000404047890 */ /* 0x000fe2000fffe0ff */
[----:B------:R-:W-:Y:S11]  /*9740*/  BRA.U UP0, `(.L_x_1456) ;  /* 0xfffffff900307547 */ /* 0x000ff6000b83ffff */
[----:B------:R-:W-:-:S05]  /*9750*/  VIADD R6, R6, 0x1 ;  /* 0x0000000106067836 */ /* 0x000fca0000000000 */
[----:B------:R-:W-:-:S13]  /*9760*/  ISETP.NE.AND P0, PT, R6, R7, PT ;  /* 0x000000070600720c */ /* 0x000fda0003f05270 */
[----:B------:R-:W-:Y:S05]  /*9770*/  @P0 BRA `(.L_x_1457) ;  /* 0xfffffff400e80947 */ /* 0x000fea000383ffff */
.L_x_1451:
[----:B------:R-:W1:Y:S01]  /*9780*/  LDCU UR4, c[0x0][0x360] ;  /* 0x00006c00ff0477ac */ /* 0x000e620008000800 */
[----:B------:R-:W-:Y:S01]  /*9790*/  BSSY.RECONVERGENT B0, `(.L_x_1458) ;  /* 0x0000010000007945 */ /* 0x000fe20003800200 */
[----:B-1----:R-:W-:-:S06]  /*97a0*/  UIADD3 UR4, UPT, UPT, UR4, -0x1, URZ ;  /* 0xffffffff04047890 */ /* 0x002fcc000fffe0ff */
        /* <DEDUP_REMOVED lines=8> */
.L_x_1459:
[----:B0-----:R-:W0:Y:S01]  /*9830*/  S2R R3, SR_CgaCtaId ;  /* 0x0000000000037919 */ /* 0x001e220000008800 */
[----:B------:R-:W-:-:S04]  /*9840*/  MOV R2, 0x400 ;  /* 0x0000040000027802 */ /* 0x000fc80000000f00 */
[----:B0-----:R-:W-:-:S05]  /*9850*/  LEA R2, R3, R2, 0x18 ;  /* 0x0000000203027211 */ /* 0x001fca00078ec0ff */
[----:B------:R-:W-:-:S04]  /*9860*/  IMAD R2, R7, 0x200, R2 ;  /* 0x0000020007027824 */ /* 0x000fc800078e0202 */
[----:B------:R-:W-:-:S05]  /*9870*/  IMAD R2, R9, 0x4, R2 ;  /* 0x0000000409027824 */ /* 0x000fca00078e0202 */
[----:B------:R1:W2:Y:S02]  /*9880*/  LDS R4, [R2+0x4] ;  /* 0x0000040002047984 */ /* 0x0002a40000000800 */
.L_x_1460:
[----:B------:R-:W-:Y:S05]  /*9890*/  BSYNC.RECONVERGENT B0 ;  /* 0x0000000000007941 */ /* 0x000fea0003800200 */
.L_x_1458:
        /* <DEDUP_REMOVED lines=18> */
.L_x_1466:
[----:B--2--5:R-:W-:Y:S01]  /*99c0*/  SHF.R.U32.HI R7, RZ, UR4, R4 ;  /* 0x00000004ff077c19 */ /* 0x024fe20008011604 */
[----:B------:R-:W-:Y:S01]  /*99d0*/  IMAD.SHL.U32 R8, R15, 0x2, RZ ;  /* 0x000000020f087824 */ /* 0x000fe200078e00ff */
[----:B------:R-:W-:Y:S01]  /*99e0*/  BSSY.RECONVERGENT B0, `(.L_x_1462) ;  /* 0x0000032000007945 */ /* 0x000fe20003800200 */
[----:B-1----:R-:W-:Y:S02]  /*99f0*/  IMAD.SHL.U32 R11, R16, 0x2, RZ ;  /* 0x00000002100b7824 */ /* 0x002fe400078e00ff */
[----:B------:R-:W-:Y:S02]  /*9a00*/  IMAD.SHL.U32 R7, R7, 0x4, RZ ;  /* 0x0000000407077824 */ /* 0x000fe400078e00ff */
[----:B------:R-:W-:Y:S02]  /*9a10*/  IMAD.SHL.U32 R13, R18, 0x2, RZ ;  /* 0x00000002120d7824 */ /* 0x000fe400078e00ff */
[----:B------:R-:W-:Y:S01]  /*9a20*/  IMAD.SHL.U32 R19, R19, 0x2, RZ ;  /* 0x0000000213137824 */ /* 0x000fe200078e00ff */
[----:B------:R-:W-:-:S06]  /*9a30*/  LOP3.LUT R9, R7, 0xc, RZ, 0xc0, !PT ;  /* 0x0000000c07097812 */ /* 0x000fcc00078ec0ff */
[----:B------:R-:W2:Y:S02]  /*9a40*/  LDC R9, c[0x3][R9+0x14] ;  /* 0x00c0050009097b82 */ /* 0x000ea40000000800 */
[----:B--2---:R-:W-:-:S04]  /*9a50*/  LOP3.LUT R8, R8, R9, RZ, 0xfc, !PT ;  /* 0x0000000908087212 */ /* 0x004fc800078efcff */
        /* <DEDUP_REMOVED lines=42> */
.L_x_1463:
[----:B-1-3--:R-:W-:Y:S05]  /*9d00*/  BSYNC.RECONVERGENT B0 ;  /* 0x0000000000007941 */ /* 0x00afea0003800200 */
.L_x_1462:
[----:B------:R-:W-:Y:S01]  /*9d10*/  UIADD3 UR5, UPT, UPT, UR4, 0x2, URZ ;  /* 0x0000000204057890 */ /* 0x000fe2000fffe0ff */
[----:B------:R-:W-:Y:S01]  /*9d20*/  VIADD R20, R20, 0x2 ;  /* 0x0000000214147836 */ /* 0x000fe20000000000 */
[----:B------:R-:W-:Y:S04]  /*9d30*/  BSSY.RECONVERGENT B0, `(.L_x_1464) ;  /* 0x0000037000007945 */ /* 0x000fe80003800200 */
[----:B------:R-:W-:Y:S02]  /*9d40*/  SHF.R.U32.HI R14, RZ, UR5, R4 ;  /* 0x00000005ff0e7c19 */ /* 0x000fe40008011604 */
[----:B------:R-:W-:-:S03]  /*9d50*/  ISETP.NE.AND P0, PT, R20, RZ, PT ;  /* 0x000000ff1400720c */ /* 0x000fc60003f05270 */
[----:B------:R-:W-:-:S05]  /*9d60*/  IMAD.SHL.U32 R14, R14, 0x4, RZ ;  /* 0x000000040e0e7824 */ /* 0x000fca00078e00ff */
[----:B------:R-:W-:Y:S01]  /*9d70*/  LOP3.LUT R19, R14, 0xc, RZ, 0xc0, !PT ;  /* 0x0000000c0e137812 */ /* 0x000fe200078ec0ff */
[----:B------:R-:W-:-:S05]  /*9d80*/  IMAD.SHL.U32 R14, R8, 0x2, RZ ;  /* 0x00000002080e7824 */ /* 0x000fca00078e00ff */
        /* <DEDUP_REMOVED lines=49> */
.L_x_1465:
[----:B------:R-:W-:Y:S05]  /*a0a0*/  BSYNC.RECONVERGENT B0 ;  /* 0x0000000000007941 */ /* 0x000fea0003800200 */
.L_x_1464:
[----:B------:R-:W-:Y:S01]  /*a0b0*/  UIADD3 UR4, UPT, UPT, UR4, 0x4, URZ ;  /* 0x0000000404047890 */ /* 0x000fe2000fffe0ff */
[----:B------:R-:W-:Y:S01]  /*a0c0*/  VIADD R0, R0, 0x2 ;  /* 0x0000000200007836 */ /* 0x000fe20000000000 */
[----:B------:R-:W-:Y:S10]  /*a0d0*/  @P0 BRA `(.L_x_1466) ;  /* 0xfffffff800380947 */ /* 0x000ff4000383ffff */
.L_x_1461:
[----:B------:R-:W-:-:S04]  /*a0e0*/  LOP3.LUT R6, R6, 0x1, RZ, 0xc0, !PT ;  /* 0x0000000106067812 */ /* 0x000fc800078ec0ff */
[----:B------:R-:W-:-:S13]  /*a0f0*/  ISETP.NE.U32.AND P0, PT, R6, 0x1, PT ;  /* 0x000000010600780c */ /* 0x000fda0003f05070 */
[----:B------:R-:W-:Y:S05]  /*a100*/  @P0 EXIT ;  /* 0x000000000000094d */ /* 0x000fea0003800000 */
[----:B0-----:R-:W-:Y:S01]  /*a110*/  IMAD.SHL.U32 R3, R5, 0x2, RZ ;  /* 0x0000000205037824 */ /* 0x001fe200078e00ff */
[----:B------:R-:W0:Y:S01]  /*a120*/  LDCU UR4, c[0x3][0x48] ;  /* 0x00c00900ff0477ac */ /* 0x000e220008000800 */
[----:B-1----:R-:W-:Y:S02]  /*a130*/  IMAD.SHL.U32 R2, R15, 0x2, RZ ;  /* 0x000000020f027824 */ /* 0x002fe400078e00ff */
[----:B------:R-:W-:Y:S01]  /*a140*/  IMAD.SHL.U32 R19, R19, 0x2, RZ ;  /* 0x0000000213137824 */ /* 0x000fe200078e00ff */
[----:B--2--5:R-:W-:-:S05]  /*a150*/  SHF.R.U32.HI R3, RZ, R3, R4 ;  /* 0x00000003ff037219 */ /* 0x024fca0000011604 */
[----:B------:R-:W-:-:S05]  /*a160*/  IMAD.SHL.U32 R3, R3, 0x4, RZ ;  /* 0x0000000403037824 */ /* 0x000fca00078e00ff */
[----:B------:R-:W-:Y:S01]  /*a170*/  LOP3.LUT R0, R3, 0xc, RZ, 0xc0, !PT ;  /* 0x0000000c03007812 */ /* 0x000fe200078ec0ff */
[----:B------:R-:W-:-:S05]  /*a180*/  IMAD.SHL.U32 R3, R16, 0x2, RZ ;  /* 0x0000000210037824 */ /* 0x000fca00078e00ff */
[----:B------:R-:W1:Y:S02]  /*a190*/  LDC R0, c[0x3][R0+0x14] ;  /* 0x00c0050000007b82 */ /* 0x000e640000000800 */
[----:B-1----:R-:W-:-:S05]  /*a1a0*/  LOP3.LUT R2, R15, R2, R0, 0xe0, !PT ;  /* 0x000000020f027212 */ /* 0x002fca00078ee000 */
        /* <DEDUP_REMOVED lines=43> */
.L_x_1467:
        /* <DEDUP_REMOVED lines=10> */
.L_x_2060:


//--------------------- .text._Z15agrepKernel32K4v --------------------------
	.section	.text._Z15agrepKernel32K4v,"ax",@progbits
	.align	128
        .global         _Z15agrepKernel32K4v
        .type           _Z15agrepKernel32K4v,@function
        .size           _Z15agrepKernel32K4v,(.L_x_2061 - _Z15agrepKernel32K4v)
        .other          _Z15agrepKernel32K4v,@"STO_CUDA_ENTRY STV_DEFAULT"
_Z15agrepKernel32K4v:
.text._Z15agrepKernel32K4v:
        /* <DEDUP_REMOVED lines=27> */
[----:B------:R-:W-:-:S07]  /*01b0*/  IMAD.U32 R7, RZ, RZ, UR4 ;  /* 0x00000004ff077e24 */ /* 0x000fce000f8e00ff */
.L_x_1470:
[----:B------:R-:W0:Y:S01]  /*01c0*/  LDC.64 R4, c[0x3][RZ] ;  /* 0x00c00000ff047b82 */ /* 0x000e220000000a00 */
[----:B------:R-:W-:-:S04]  /*01d0*/  IMAD R3, R2, 0x80, R10 ;  /* 0x0000008002037824 */ /* 0x000fc800078e020a */
[----:B0-----:R-:W-:-:S06]  /*01e0*/  IMAD.WIDE.U32 R4, R3, 0x4, R4 ;  /* 0x0000000403047825 */ /* 0x001fcc00078e0004 */
[----:B------:R0:W5:Y:S01]  /*01f0*/  LDG.E R4, desc[UR8][R4.64] ;  /* 0x0000000804047981 */ /* 0x000162000c1e1900 */
[----:B------:R-:W-:-:S05]  /*0200*/  UMOV UR4, URZ ;  /* 0x000000ff00047c82 */ /* 0x000fca0008000000 */
.L_x_1469:
[----:B------:R-:W-:Y:S01]  /*0210*/  USHF.L.U32 UR5, UR4, 0x1, URZ ;  /* 0x0000000104057899 */ /* 0x000fe200080006ff */
[----:B------:R-:W-:Y:S02]  /*0220*/  IMAD.SHL.U32 R21, R16, 0x2, RZ ;  /* 0x0000000210157824 */ /* 0x000fe400078e00ff */
        /* <DEDUP_REMOVED lines=8> */
[----:B------:R-:W1:Y:S01]  /*02b0*/  LDC R20, c[0x3][R20+0x14] ;  /* 0x00c0050014147b82 */ /* 0x000e620000000800 */
[----:B------:R-:W-:Y:S01]  /*02c0*/  IMAD.SHL.U32 R3, R3, 0x4, RZ ;  /* 0x0000000403037824 */ /* 0x000fe200078e00ff */
[----:B------:R-:W-:Y:S02]  /*02d0*/  UIADD3 UR4, UPT, UPT, UR6, -UR4, URZ ;  /* 0x8000000406047290 */ /* 0x000fe4000fffe0ff */
[----:B0-----:R-:W-:-:S02]  /*02e0*/  SHF.R.U32.HI R5, RZ, UR6, R4 ;  /* 0x00000006ff057c19 */ /* 0x001fc40008011604 */
[----:B------:R-:W-:Y:S01]  /*02f0*/  LOP3.LUT R3, R3, 0xc, RZ, 0xc0, !PT ;  /* 0x0000000c03037812 */ /* 0x000fe200078ec0ff */
[----:B------:R-:W-:Y:S02]  /*0300*/  UISETP.NE.AND UP0, UPT, UR4, 0x10, UPT ;  /* 0x000000100400788c */ /* 0x000fe4000bf05270 */
[----:B------:R-:W-:-:S03]  /*0310*/  IMAD.SHL.U32 R5, R5, 0x4, RZ ;  /* 0x0000000405057824 */ /* 0x000fc600078e00ff */
[----:B------:R-:W0:Y:S02]  /*0320*/  LDC R3, c[0x3][R3+0x14] ;  /* 0x00c0050003037b82 */ /* 0x000e240000000800 */
[----:B------:R-:W-:Y:S02]  /*0330*/  LOP3.LUT R6, R5, 0xc, RZ, 0xc0, !PT ;  /* 0x0000000c05067812 */ /* 0x000fe400078ec0ff */
[----:B------:R-:W-:-:S04]  /*0340*/  SHF.R.U32.HI R5, RZ, UR5, R4 ;  /* 0x00000005ff057c19 */ /* 0x000fc80008011604 */
[----:B------:R-:W2:Y:S01]  /*0350*/  LDC R6, c[0x3][R6+0x14] ;  /* 0x00c0050006067b82 */ /* 0x000ea20000000800 */
[----:B------:R-:W-:-:S05]  /*0360*/  IMAD.SHL.U32 R13, R5, 0x4, RZ ;  /* 0x00000004050d7824 */ /* 0x000fca00078e00ff */
[----:B------:R-:W-:Y:S01]  /*0370*/  LOP3.LUT R26, R13, 0xc, RZ, 0xc0, !PT ;  /* 0x0000000c0d1a7812 */ /* 0x000fe200078ec0ff */
[----:B------:R-:W-:Y:S01]  /*0380*/  IMAD.SHL.U32 R13, R17, 0x2, RZ ;  /* 0x00000002110d7824 */ /* 0x000fe200078e00ff */
[----:B-1----:R-:W-:-:S04]  /*0390*/  LOP3.LUT R21, R21, R20, RZ, 0xfc, !PT ;  /* 0x0000001415157212 */ /* 0x002fc800078efcff */
[----:B------:R-:W-:-:S05]  /*03a0*/  LOP3.LUT R5, R16, R21, RZ, 0xc0, !PT ;  /* 0x0000001510057212 */ /* 0x000fca00078ec0ff */
[----:B------:R-:W-:Y:S02]  /*03b0*/  IMAD.SHL.U32 R14, R5, 0x2, RZ ;  /* 0x00000002050e7824 */ /* 0x000fe400078e00ff */
[----:B------:R1:W3:Y:S03]  /*03c0*/  LDC R5, c[0x3][R26+0x14] ;  /* 0x00c005001a057b82 */ /* 0x0002e60000000800 */
[----:B------:R-:W-:-:S04]  /*03d0*/  LOP3.LUT R13, R14, R13, R20, 0xe0, !PT ;  /* 0x0000000d0e0d7212 */ /* 0x000fc800078ee014 */
[----:B------:R-:W-:Y:S01]  /*03e0*/  LOP3.LUT R22, R13, R16, RZ, 0xc0, !PT ;  /* 0x000000100d167212 */ /* 0x000fe200078ec0ff */
[----:B------:R-:W-:Y:S02]  /*03f0*/  IMAD.SHL.U32 R16, R21, 0x2, RZ ;  /* 0x0000000215107824 */ /* 0x000fe400078e00ff */
[----:B------:R-:W-:Y:S01]  /*0400*/  IMAD.SHL.U32 R13, R18, 0x2, RZ ;  /* 0x00000002120d7824 */ /* 0x000fe200078e00ff */
[----:B------:R-:W-:Y:S01]  /*0410*/  LOP3.LUT R14, R17, R22, RZ, 0xc0, !PT ;  /* 0x00000016110e7212 */ /* 0x000fe200078ec0ff */
[----:B------:R-:W-:Y:S01]  /*0420*/  IMAD.SHL.U32 R24, R22, 0x2, RZ ;  /* 0x0000000216187824 */ /* 0x000fe200078e00ff */
[----:B0-----:R-:W-:-:S03]  /*0430*/  LOP3.LUT R16, R16, R3, RZ, 0xfc, !PT ;  /* 0x0000000310107212 */ /* 0x001fc600078efcff */
[----:B------:R-:W-:Y:S01]  /*0440*/  IMAD.SHL.U32 R14, R14, 0x2, RZ ;  /* 0x000000020e0e7824 */ /* 0x000fe200078e00ff */
[----:B------:R-:W-:Y:S01]  /*0450*/  LOP3.LUT R23, R21, R16, RZ, 0xc0, !PT ;  /* 0x0000001015177212 */ /* 0x000fe200078ec0ff */
[----:B------:R-:W-:-:S03]  /*0460*/  IMAD.SHL.U32 R25, R16, 0x2, RZ ;  /* 0x0000000210197824 */ /* 0x000fc600078e00ff */
[----:B------:R-:W-:Y:S01]  /*0470*/  LOP3.LUT R14, R14, R13, R20, 0xe0, !PT ;  /* 0x0000000d0e0e7212 */ /* 0x000fe200078ee014 */
[----:B------:R-:W-:-:S03]  /*0480*/  IMAD.SHL.U32 R23, R23, 0x2, RZ ;  /* 0x0000000217177824 */ /* 0x000fc600078e00ff */
[----:B------:R-:W-:Y:S02]  /*0490*/  LOP3.LUT R13, R14, R17, RZ, 0xc0, !PT ;  /* 0x000000110e0d7212 */ /* 0x000fe400078ec0ff */
[----:B------:R-:W-:Y:S01]  /*04a0*/  LOP3.LUT R24, R23, R24, R3, 0xe0, !PT ;  /* 0x0000001817187212 */ /* 0x000fe200078ee003 */
[----:B------:R-:W-:Y:S01]  /*04b0*/  IMAD.SHL.U32 R23, R15, 0x2, RZ ;  /* 0x000000020f177824 */ /* 0x000fe200078e00ff */
[----:B--2---:R-:W-:Y:S02]  /*04c0*/  LOP3.LUT R17, R25, R6, RZ, 0xfc, !PT ;  /* 0x0000000619117212 */ /* 0x004fe400078efcff */
[----:B------:R-:W-:Y:S02]  /*04d0*/  LOP3.LUT R14, R18, R13, RZ, 0xc0, !PT ;  /* 0x0000000d120e7212 */ /* 0x000fe400078ec0ff */
[----:B------:R-:W-:Y:S01]  /*04e0*/  LOP3.LUT R21, R24, R21, RZ, 0xc0, !PT ;  /* 0x0000001518157212 */ /* 0x000fe200078ec0ff */
[----:B-1----:R-:W-:Y:S01]  /*04f0*/  IMAD.SHL.U32 R26, R17, 0x2, RZ ;  /* 0x00000002111a7824 */ /* 0x002fe200078e00ff */
[----:B------:R-:W-:Y:S01]  /*0500*/  LOP3.LUT R24, R16, R17, RZ, 0xc0, !PT ;  /* 0x0000001110187212 */ /* 0x000fe200078ec0ff */
[----:B------:R-:W-:Y:S01]  /*0510*/  IMAD.SHL.U32 R14, R14, 0x2, RZ ;  /* 0x000000020e0e7824 */ /* 0x000fe200078e00ff */
[----:B------:R-:W-:Y:S01]  /*0520*/  LOP3.LUT R25, R22, R21, RZ, 0xc0, !PT ;  /* 0x0000001516197212 */ /* 0x000fe200078ec0ff */
[----:B------:R-:W-:-:S02]  /*0530*/  IMAD.SHL.U32 R27, R21, 0x2, RZ ;  /* 0x00000002151b7824 */ /* 0x000fc400078e00ff */
[----:B------:R-:W-:Y:S01]  /*0540*/  IMAD.SHL.U32 R24, R24, 0x2, RZ ;  /* 0x0000000218187824 */ /* 0x000fe200078e00ff */
[----:B------:R-:W-:Y:S01]  /*0550*/  LOP3.LUT R23, R14, R23, R20, 0xe0, !PT ;  /* 0x000000170e177212 */ /* 0x000fe200078ee014 */
[----:B------:R-:W-:-:S03]  /*0560*/  IMAD.SHL.U32 R25, R25, 0x2, RZ ;  /* 0x0000000219197824 */ /* 0x000fc600078e00ff */
[----:B------:R-:W-:Y:S01]  /*0570*/  LOP3.LUT R27, R24, R27, R6, 0xe0, !PT ;  /* 0x0000001b181b7212 */ /* 0x000fe200078ee006 */
[----:B------:R-:W-:Y:S01]  /*0580*/  IMAD.SHL.U32 R24, R13, 0x2, RZ ;  /* 0x000000020d187824 */ /* 0x000fe200078e00ff */
[----:B------:R-:W-:Y:S02]  /*0590*/  LOP3.LUT R14, R23, R18, RZ, 0xc0, !PT ;  /* 0x00000012170e7212 */ /* 0x000fe400078ec0ff */
[----:B------:R-:W-:Y:S02]  /*05a0*/  LOP3.LUT R18, R27, R16, RZ, 0xc0, !PT ;  /* 0x000000101b127212 */ /* 0x000fe400078ec0ff */
[----:B------:R-:W-:Y:S02]  /*05b0*/  LOP3.LUT R16, R15, R14, RZ, 0xc0, !PT ;  /* 0x0000000e0f107212 */ /* 0x000fe400078ec0ff */
[----:B------:R-:W-:Y:S02]  /*05c0*/  LOP3.LUT R25, R25, R24, R3, 0xe0, !PT ;  /* 0x0000001819197212 */ /* 0x000fe400078ee003 */
[----:B------:R-:W-:Y:S01]  /*05d0*/  LOP3.LUT R24, R21, R18, RZ, 0xc0, !PT ;  /* 0x0000001215187212 */ /* 0x000fe200078ec0ff */
[----:B------:R-:W-:Y:S01]  /*05e0*/  IMAD.SHL.U32 R23, R16, 0x2, RZ ;  /* 0x0000000210177824 */ /* 0x000fe200078e00ff */
[----:B---3--:R-:W-:Y:S01]  /*05f0*/  LOP3.LUT R16, R26, R5, RZ, 0xfc, !PT ;  /* 0x000000051a107212 */ /* 0x008fe200078efcff */
[----:B------:R-:W-:Y:S01]  /*0600*/  IMAD.SHL.U32 R26, R18, 0x2, RZ ;  /* 0x00000002121a7824 */ /* 0x000fe200078e00ff */
[----:B------:R-:W-:Y:S01]  /*0610*/  LOP3.LUT R22, R25, R22, RZ, 0xc0, !PT ;  /* 0x0000001619167212 */ /* 0x000fe200078ec0ff */
[----:B------:R-:W-:Y:S01]  /*0620*/  IMAD.SHL.U32 R24, R24, 0x2, RZ ;  /* 0x0000000218187824 */ /* 0x000fe200078e00ff */
[----:B------:R-:W-:-:S02]  /*0630*/  LOP3.LUT R20, R23, R19, R20, 0xe0, !PT ;  /* 0x0000001317147212 */ /* 0x000fc400078ee014 */
[----:B------:R-:W-:Y:S01]  /*0640*/  LOP3.LUT R23, R17, R16, RZ, 0xc0, !PT ;  /* 0x0000001011177212 */ /* 0x000fe200078ec0ff */
[----:B------:R-:W-:Y:S01]  /*0650*/  IMAD.SHL.U32 R19, R22, 0x2, RZ ;  /* 0x0000000216137824 */ /* 0x000fe200078e00ff */
[----:B------:R-:W-:-:S03]  /*0660*/  LOP3.LUT R20, R20, R15, RZ, 0xc0, !PT ;  /* 0x0000000f14147212 */ /* 0x000fc600078ec0ff */
[----:B------:R-:W-:Y:S01]  /*0670*/  IMAD.SHL.U32 R23, R23, 0x2, RZ ;  /* 0x0000000217177824 */ /* 0x000fe200078e00ff */
[----:B------:R-:W-:Y:S01]  /*0680*/  LOP3.LUT R24, R24, R19, R6, 0xe0, !PT ;  /* 0x0000001318187212 */ /* 0x000fe200078ee006 */
[----:B------:R-:W-:Y:S01]  /*0690*/  IMAD.SHL.U32 R20, R20, 0x2, RZ ;  /* 0x0000000214147824 */ /* 0x000fe200078e00ff */
[----:B------:R-:W-:Y:S02]  /*06a0*/  LOP3.LUT R19, R13, R22, RZ, 0xc0, !PT ;  /* 0x000000160d137212 */ /* 0x000fe400078ec0ff */
        /* <DEDUP_REMOVED lines=8> */
[----:B------:R-:W-:Y:S02]  /*0730*/  LOP3.LUT R19, R22, R21, RZ, 0xc0, !PT ;  /* 0x0000001516137212 */ /* 0x000fe400078ec0ff */
[----:B------:R-:W-:Y:S01]  /*0740*/  LOP3.LUT R13, R26, R13, RZ, 0xc0, !PT ;  /* 0x0000000d1a0d7212 */ /* 0x000fe200078ec0ff */
[----:B------:R-:W-:Y:S02]  /*0750*/  IMAD.SHL.U32 R25, R15, 0x2, RZ ;  /* 0x000000020f197824 */ /* 0x000fe400078e00ff */
[----:B------:R-:W-:Y:S01]  /*0760*/  IMAD.SHL.U32 R23, R19, 0x2, RZ ;  /* 0x0000000213177824 */ /* 0x000fe200078e00ff */
[----:B------:R-:W-:Y:S01]  /*0770*/  LOP3.LUT R15, R14, R13, RZ, 0xc0, !PT ;  /* 0x0000000d0e0f7212 */ /* 0x000fe200078ec0ff */
[----:B------:R-:W-:Y:S01]  /*0780*/  IMAD.SHL.U32 R19, R13, 0x2, RZ ;  /* 0x000000020d137824 */ /* 0x000fe200078e00ff */
[----:B------:R-:W-:-:S03]  /*0790*/  LOP3.LUT R25, R25, R24, R5, 0xe0, !PT ;  /* 0x0000001819197212 */ /* 0x000fc600078ee005 */
[----:B------:R-:W-:Y:S01]  /*07a0*/  IMAD.SHL.U32 R15, R15, 0x2, RZ ;  /* 0x000000020f0f7824 */ /* 0x000fe200078e00ff */
[----:B------:R-:W-:Y:S02]  /*07b0*/  LOP3.LUT R19, R23, R19, R6, 0xe0, !PT ;  /* 0x0000001317137212 */ /* 0x000fe400078ee006 */
[----:B------:R-:W-:Y:S02]  /*07c0*/  LOP3.LUT R18, R25, R18, RZ, 0xc0, !PT ;  /* 0x0000001219127212 */ /* 0x000fe400078ec0ff */
[----:B------:R-:W-:Y:S02]  /*07d0*/  LOP3.LUT R15, R15, R20, R3, 0xe0, !PT ;  /* 0x000000140f0f7212 */ /* 0x000fe400078ee003 */
[----:B------:R-:W-:Y:S02]  /*07e0*/  LOP3.LUT R22, R19, R22, RZ, 0xc0, !PT ;  /* 0x0000001613167212 */ /* 0x000fe400078ec0ff */
[----:B------:R-:W-:Y:S02]  /*07f0*/  LOP3.LUT R19, R21, R18, RZ, 0xc0, !PT ;  /* 0x0000001215137212 */ /* 0x000fe400078ec0ff */
[----:B------:R-:W-:Y:S01]  /*0800*/  LOP3.LUT R15, R15, R14, RZ, 0xc0, !PT ;  /* 0x0000000e0f0f7212 */ /* 0x000fe200078ec0ff */
[----:B------:R-:W-:Y:S01]  /*0810*/  IMAD.SHL.U32 R14, R22, 0x2, RZ ;  /* 0x00000002160e7824 */ /* 0x000fe200078e00ff */
        /* <DEDUP_REMOVED lines=19> */
.L_x_1468:
[----:B------:R-:W0:Y:S01]  /*0950*/  LDC.64 R2, c[0x3][RZ] ;  /* 0x00c00000ff027b82 */ /* 0x000e220000000a00 */
[----:B------:R-:W-:-:S07]  /*0960*/  IMAD R5, R7, 0x80, R10 ;  /* 0x0000008007057824 */ /* 0x000fce00078e020a */
[----:B------:R-:W1:Y:S08]  /*0970*/  LDC R13, c[0x3][0xc] ;  /* 0x00c00300ff0d7b82 */ /* 0x000e700000000800 */
[----:B------:R-:W2:Y:S01]  /*0980*/  LDC R14, c[0x3][0x10] ;  /* 0x00c00400ff0e7b82 */ /* 0x000ea20000000800 */
[----:B0-----:R-:W-:-:S05]  /*0990*/  IMAD.WIDE.U32 R2, R5, 0x4, R2 ;  /* 0x0000000405027825 */ /* 0x001fca00078e0002 */
[----:B------:R0:W5:Y:S01]  /*09a0*/  LDG.E R6, desc[UR8][R2.64] ;  /* 0x0000000802067981 */ /* 0x000162000c1e1900 */
[----:B------:R-:W-:Y:S02]  /*09b0*/  IMAD.MOV.U32 R20, RZ, RZ, RZ ;  /* 0x000000ffff147224 */ /* 0x000fe400078e00ff */
[----:B-1----:R-:W-:Y:S02]  /*09c0*/  VIADD R13, R13, 0x10 ;  /* 0x000000100d0d7836 */ /* 0x002fe40000000000 */
[----:B--2---:R-:W-:-:S05]  /*09d0*/  IMAD.SHL.U32 R14, R14, 0x10, RZ ;  /* 0x000000100e0e7824 */ /* 0x004fca00078e00ff */
        /* <DEDUP_REMOVED lines=11> */
.L_x_1473:
        /* <DEDUP_REMOVED lines=15> */
[----:B------:R-:W-:Y:S02]  /*0b80*/  LOP3.LUT R2, R2, 0xc, RZ, 0xc0, !PT ;  /* 0x0000000c02027812 */ /* 0x000fe400078ec0ff */
[----:B------:R-:W-:-:S04]  /*0b90*/  ISETP.NE.AND P1, PT, R20, UR4, PT ;  /* 0x0000000414007c0c */ /* 0x000fc8000bf25270 */
[----:B------:R-:W1:Y:S01]  /*0ba0*/  LDC R2, c[0x3][R2+0x14] ;  /* 0x00c0050002027b82 */ /* 0x000e620000000800 */
[----:B0-----:R-:W-:-:S04]  /*0bb0*/  LOP3.LUT R5, R4, R21, RZ, 0xfc, !PT ;  /* 0x0000001504057212 */ /* 0x001fc800078efcff */
[----:B------:R-:W-:Y:S01]  /*0bc0*/  LOP3.LUT R3, R16, R5, RZ, 0xc0, !PT ;  /* 0x0000000510037212 */ /* 0x000fe200078ec0ff */
[----:B------:R-:W-:-:S04]  /*0bd0*/  IMAD.SHL.U32 R25, R5, 0x2, RZ ;  /* 0x0000000205197824 */ /* 0x000fc800078e00ff */
[----:B------:R-:W-:-:S05]  /*0be0*/  IMAD.SHL.U32 R4, R3, 0x2, RZ ;  /* 0x0000000203047824 */ /* 0x000fca00078e00ff */
[----:B------:R-:W-:Y:S02]  /*0bf0*/  LOP3.LUT R3, R4, R22, R21, 0xe0, !PT ;  /* 0x0000001604037212 */ /* 0x000fe400078ee015 */
[----:B------:R-:W-:Y:S02]  /*0c00*/  SHF.R.U32.HI R4, RZ, UR6, R6 ;  /* 0x00000006ff047c19 */ /* 0x000fe40008011606 */
[----:B------:R-:W-:-:S03]  /*0c10*/  LOP3.LUT R16, R3, R16, RZ, 0xc0, !PT ;  /* 0x0000001003107212 */ /* 0x000fc600078ec0ff */
[----:B------:R-:W-:Y:S01]  /*0c20*/  IMAD.SHL.U32 R4, R4, 0x4, RZ ;  /* 0x0000000404047824 */ /* 0x000fe200078e00ff */
[----:B------:R-:W-:-:S04]  /*0c30*/  LOP3.LUT R3, R17, R16, RZ, 0xc0, !PT ;  /* 0x0000001011037212 */ /* 0x000fc800078ec0ff */
[----:B------:R-:W-:Y:S01]  /*0c40*/  LOP3.LUT R4, R4, 0xc, RZ, 0xc0, !PT ;  /* 0x0000000c04047812 */ /* 0x000fe200078ec0ff */
[----:B------:R-:W-:-:S05]  /*0c50*/  IMAD.SHL.U32 R22, R3, 0x2, RZ ;  /* 0x0000000203167824 */ /* 0x000fca00078e00ff */
[----:B------:R-:W-:Y:S01]  /*0c60*/  LOP3.LUT R22, R22, R24, R21, 0xe0, !PT ;  /* 0x0000001816167212 */ /* 0x000fe200078ee015 */
[----:B------:R-:W0:Y:S01]  /*0c70*/  LDC R4, c[0x3][R4+0x14] ;  /* 0x00c0050004047b82 */ /* 0x000e220000000800 */
[----:B------:R-:W-:Y:S02]  /*0c80*/  SHF.R.U32.HI R24, RZ, UR5, R6 ;  /* 0x00000005ff187c19 */ /* 0x000fe40008011606 */
[----:B------:R-:W-:-:S03]  /*0c90*/  LOP3.LUT R17, R22, R17, RZ, 0xc0, !PT ;  /* 0x0000001116117212 */ /* 0x000fc600078ec0ff */
[----:B------:R-:W-:Y:S01]  /*0ca0*/  IMAD.SHL.U32 R24, R24, 0x4, RZ ;  /* 0x0000000418187824 */ /* 0x000fe200078e00ff */
[----:B------:R-:W-:-:S04]  /*0cb0*/  LOP3.LUT R3, R18, R17, RZ, 0xc0, !PT ;  /* 0x0000001112037212 */ /* 0x000fc800078ec0ff */
[----:B------:R-:W-:Y:S01]  /*0cc0*/  LOP3.LUT R27, R24, 0xc, RZ, 0xc0, !PT ;  /* 0x0000000c181b7812 */ /* 0x000fe200078ec0ff */
[----:B------:R-:W-:-:S05]  /*0cd0*/  IMAD.SHL.U32 R22, R3, 0x2, RZ ;  /* 0x0000000203167824 */ /* 0x000fca00078e00ff */
[----:B------:R-:W-:Y:S02]  /*0ce0*/  LOP3.LUT R3, R22, R26, R21, 0xe0, !PT ;  /* 0x0000001a16037212 */ /* 0x000fe400078ee015 */
[----:B-1----:R-:W-:Y:S01]  /*0cf0*/  LOP3.LUT R26, R25, R2, RZ, 0xfc, !PT ;  /* 0x00000002191a7212 */ /* 0x002fe200078efcff */
[----:B------:R-:W-:Y:S01]  /*0d00*/  IMAD.SHL.U32 R25, R16, 0x2, RZ ;  /* 0x0000000210197824 */ /* 0x000fe200078e00ff */
[----:B------:R-:W-:Y:S02]  /*0d10*/  LOP3.LUT R22, R3, R18, RZ, 0xc0, !PT ;  /* 0x0000001203167212 */ /* 0x000fe400078ec0ff */
[----:B------:R-:W-:Y:S01]  /*0d20*/  LOP3.LUT R18, R5, R26, RZ, 0xc0, !PT ;  /* 0x0000001a05127212 */ /* 0x000fe200078ec0ff */
[----:B------:R-:W1:Y:S04]  /*0d30*/  LDC R3, c[0x3][R27+0x14] ;  /* 0x00c005001b037b82 */ /* 0x000e680000000800 */
[----:B------:R-:W-:-:S05]  /*0d40*/  IMAD.SHL.U32 R18, R18, 0x2, RZ ;  /* 0x0000000212127824 */ /* 0x000fca00078e00ff */
[----:B------:R-:W-:Y:S01]  /*0d50*/  LOP3.LUT R24, R18, R25, R2, 0xe0, !PT ;  /* 0x0000001912187212 */ /* 0x000fe200078ee002 */
[----:B------:R-:W-:Y:S01]  /*0d60*/  IMAD.SHL.U32 R25, R26, 0x2, RZ ;  /* 0x000000021a197824 */ /* 0x000fe200078e00ff */
[----:B------:R-:W-:Y:S02]  /*0d70*/  LOP3.LUT R18, R15, R22, RZ, 0xc0, !PT ;  /* 0x000000160f127212 */ /* 0x000fe400078ec0ff */
[----:B------:R-:W-:Y:S01]  /*0d80*/  LOP3.LUT R5, R24, R5, RZ, 0xc0, !PT ;  /* 0x0000000518057212 */ /* 0x000fe200078ec0ff */
[----:B------:R-:W-:Y:S02]  /*0d90*/  IMAD.SHL.U32 R24, R19, 0x2, RZ ;  /* 0x0000000213187824 */ /* 0x000fe400078e00ff */
[----:B------:R-:W-:Y:S01]  /*0da0*/  IMAD.SHL.U32 R18, R18, 0x2, RZ ;  /* 0x0000000212127824 */ /* 0x000fe200078e00ff */
[----:B------:R-:W-:-:S04]  /*0db0*/  LOP3.LUT R19, R16, R5, RZ, 0xc0, !PT ;  /* 0x0000000510137212 */ /* 0x000fc800078ec0ff */
[----:B------:R-:W-:Y:S01]  /*0dc0*/  LOP3.LUT R18, R18, R24, R21, 0xe0, !PT ;  /* 0x0000001812127212 */ /* 0x000fe200078ee015 */
[----:B------:R-:W-:Y:S02]  /*0dd0*/  IMAD.SHL.U32 R24, R19, 0x2, RZ ;  /* 0x0000000213187824 */ /* 0x000fe400078e00ff */
[----:B------:R-:W-:Y:S01]  /*0de0*/  IMAD.SHL.U32 R21, R17, 0x2, RZ ;  /* 0x0000000211157824 */ /* 0x000fe200078e00ff */
[----:B0-----:R-:W-:Y:S02]  /*0df0*/  LOP3.LUT R19, R25, R4, RZ, 0xfc, !PT ;  /* 0x0000000419137212 */ /* 0x001fe400078efcff */
[----:B------:R-:W-:Y:S02]  /*0e00*/  LOP3.LUT R18, R18, R15, RZ, 0xc0, !PT ;  /* 0x0000000f12127212 */ /* 0x000fe400078ec0ff */
[----:B------:R-:W-:Y:S01]  /*0e10*/  LOP3.LUT R21, R24, R21, R2, 0xe0, !PT ;  /* 0x0000001518157212 */ /* 0x000fe200078ee002 */
[----:B------:R-:W-:Y:S01]  /*0e20*/  IMAD.SHL.U32 R28, R19, 0x2, RZ ;  /* 0x00000002131c7824 */ /* 0x000fe200078e00ff */
        /* <DEDUP_REMOVED lines=8> */
[----:B------:R-:W-:-:S04]  /*0eb0*/  LOP3.LUT R26, R25, R26, RZ, 0xc0, !PT ;  /* 0x0000001a191a7212 */ /* 0x000fc800078ec0ff */
[----:B------:R-:W-:Y:S02]  /*0ec0*/  LOP3.LUT R16, R16, R21, R2, 0xe0, !PT ;  /* 0x0000001510107212 */ /* 0x000fe400078ee002 */
[----:B------:R-:W-:Y:S02]  /*0ed0*/  LOP3.LUT R15, R5, R26, RZ, 0xc0, !PT ;  /* 0x0000001a050f7212 */ /* 0x000fe400078ec0ff */
[----:B------:R-:W-:Y:S02]  /*0ee0*/  LOP3.LUT R21, R16, R17, RZ, 0xc0, !PT ;  /* 0x0000001110157212 */ /* 0x000fe400078ec0ff */
[----:B-1----:R-:W-:Y:S01]  /*0ef0*/  LOP3.LUT R16, R28, R3, RZ, 0xfc, !PT ;  /* 0x000000031c107212 */ /* 0x002fe200078efcff */
        /* <DEDUP_REMOVED lines=12> */
[----:B------:R-:W-:Y:S01]  /*0fc0*/  LOP3.LUT R19, R26, R17, RZ, 0xc0, !PT ;  /* 0x000000111a137212 */ /* 0x000fe200078ec0ff */
[----:B------:R-:W-:-:S03]  /*0fd0*/  IMAD.SHL.U32 R18, R5, 0x2, RZ ;  /* 0x0000000205127824 */ /* 0x000fc600078e00ff */
[----:B------:R-:W-:Y:S01]  /*0fe0*/  LOP3.LUT R15, R25, R15, R2, 0xe0, !PT ;  /* 0x0000000f190f7212 */ /* 0x000fe200078ee002 */
[----:B------:R-:W-:Y:S01]  /*0ff0*/  IMAD.SHL.U32 R19, R19, 0x2, RZ ;  /* 0x0000000213137824 */ /* 0x000fe200078e00ff */
[----:B------:R-:W-:Y:S02]  /*1000*/  LOP3.LUT R2, R24, R5, RZ, 0xc0, !PT ;  /* 0x0000000518027212 */ /* 0x000fe400078ec0ff */
[----:B------:R-:W-:Y:S02]  /*1010*/  LOP3.LUT R15, R15, R22, RZ, 0xc0, !PT ;  /* 0x000000160f0f7212 */ /* 0x000fe400078ec0ff */
[----:B------:R-:W-:Y:S01]  /*1020*/  LOP3.LUT R25, R19, R18, R3, 0xe0, !PT ;  /* 0x0000001213197212 */ /* 0x000fe200078ee003 */
[----:B------:R-:W-:Y:S02]  /*1030*/  IMAD.SHL.U32 R2, R2, 0x2, RZ ;  /* 0x0000000202027824 */ /* 0x000fe400078e00ff */
[----:B------:R-:W-:Y:S01]  /*1040*/  IMAD.SHL.U32 R19, R21, 0x2, RZ ;  /* 0x0000000215137824 */ /* 0x000fe200078e00ff */
[----:B------:R-:W-:Y:S01]  /*1050*/  LOP3.LUT R18, R25, R26, RZ, 0xc0, !PT ;  /* 0x0000001a19127212 */ /* 0x000fe200078ec0ff */
[----:B------:R-:W-:-:S03]  /*1060*/  IMAD.SHL.U32 R15, R15, 0x2, RZ ;  /* 0x000000020f0f7824 */ /* 0x000fc600078e00ff */
[----:B------:R-:W-:-:S04]  /*1070*/  LOP3.LUT R19, R2, R19, R4, 0xe0, !PT ;  /* 0x0000001302137212 */ /* 0x000fc800078ee004 */
[----:B------:R-:W-:Y:S02]  /*1080*/  LOP3.LUT R24, R19, R24, RZ, 0xc0, !PT ;  /* 0x0000001813187212 */ /* 0x000fe400078ec0ff */
[----:B------:R-:W-:Y:S02]  /*1090*/  LOP3.LUT R19, R5, R18, RZ, 0xc0, !PT ;  /* 0x0000001205137212 */ /* 0x000fe400078ec0ff */
[----:B------:R-:W-:Y:S01]  /*10a0*/  LOP3.LUT R2, R21, R24, RZ, 0xc0, !PT ;  /* 0x0000001815027212 */ /* 0x000fe200078ec0ff */
[----:B------:R-:W-:Y:S02]  /*10b0*/  IMAD.SHL.U32 R22, R24, 0x2, RZ ;  /* 0x0000000218167824 */ /* 0x000fe400078e00ff */
[----:B------:R-:W-:Y:S02]  /*10c0*/  IMAD.SHL.U32 R19, R19, 0x2, RZ ;  /* 0x0000000213137824 */ /* 0x000fe400078e00ff */
        /* <DEDUP_REMOVED lines=11> */
.L_x_1472:
[----:B------:R-:W-:Y:S05]  /*1180*/  @!P0 BRA `(.L_x_1471) ;  /* 0x0000000000a08947 */ /* 0x000fea0003800000 */
[----:B------:R-:W-:Y:S01]  /*1190*/  IMAD.MOV.U32 R3, RZ, RZ, R16 ;  /* 0x000000ffff037224 */ /* 0x000fe200078e0010 */
[----:B------:R-:W-:-:S06]  /*11a0*/  UMOV UR4, URZ ;  /* 0x000000ff00047c82 */ /* 0x000fcc0008000000 */
.L_x_1474:
        /* <DEDUP_REMOVED lines=30> */
[----:B------:R-:W-:Y:S01]  /*1390*/  LOP3.LUT R2, R3, R19, R2, 0xe0, !PT ;  /* 0x0000001303027212 */ /* 0x000fe200078ee002 */
[----:B------:R-:W-:-:S03]  /*13a0*/  IMAD.MOV.U32 R3, RZ, RZ, R16 ;  /* 0x000000ffff037224 */ /* 0x000fc600078e0010 */
[----:B------:R-:W-:Y:S01]  /*13b0*/  LOP3.LUT R19, R2, R15, RZ, 0xc0, !PT ;  /* 0x0000000f02137212 */ /* 0x000fe200078ec0ff */
[----:B------:R-:W-:Y:S01]  /*13c0*/  IMAD.MOV.U32 R15, RZ, RZ, R22 ;  /* 0x000000ffff0f7224 */ /* 0x000fe200078e0016 */
[----:B------:R-:W-:Y:S06]  /*13d0*/  @P0 BRA `(.L_x_1474) ;  /* 0xfffffffc00740947 */ /* 0x000fec000383ffff */
[----:B------:R-:W-:Y:S02]  /*13e0*/  IMAD.MOV.U32 R17, RZ, RZ, R4 ;  /* 0x000000ffff117224 */ /* 0x000fe400078e0004 */
[----:B------:R-:W-:Y:S02]  /*13f0*/  IMAD.MOV.U32 R18, RZ, RZ, R5 ;  /* 0x000000ffff127224 */ /* 0x000fe400078e0005 */
[----:B------:R-:W-:-:S07]  /*1400*/  IMAD.MOV.U32 R15, RZ, RZ, R22 ;  /* 0x000000ffff0f7224 */ /* 0x000fce00078e0016 */
.L_x_1471:
[----:B------:R-:W-:-:S13]  /*1410*/  ISETP.GT.U32.AND P0, PT, R20, 0xf, PT ;  /* 0x0000000f1400780c */ /* 0x000fda0003f04070 */
[----:B------:R-:W-:Y:S05]  /*1420*/  @P0 BRA `(.L_x_1475) ;  /* 0x0000000000fc0947 */ /* 0x000fea0003800000 */
[----:B------:R-:W-:Y:S01]  /*1430*/  IMAD.IADD R21, R12, 0x1, R7 ;  /* 0x000000010c157824 */ /* 0x000fe200078e0207 */
[----:B------:R-:W0:Y:S01]  /*1440*/  LDCU UR6, c[0x3][0x58] ;  /* 0x00c00b00ff0677ac */ /* 0x000e220008000800 */
[----:B------:R-:W1:Y:S01]  /*1450*/  LDCU UR7, c[0x3][0x8] ;  /* 0x00c00100ff0777ac */ /* 0x000e620008000800 */
[----:B------:R-:W2:Y:S04]  /*1460*/  LDCU UR5, c[0x3][0x48] ;  /* 0x00c00900ff0577ac */ /* 0x000ea80008000800 */
.L_x_1478:
        /* <DEDUP_REMOVED lines=55> */
.L_x_1477:
[----:B01----:R-:W-:Y:S05]  /*17e0*/  BSYNC.RECONVERGENT B0 ;  /* 0x0000000000007941 */ /* 0x003fea0003800200 */
.L_x_1476:
[----:B------:R-:W-:-:S05]  /*17f0*/  VIADD R20, R20, 0x1 ;  /* 0x0000000114147836 */ /* 0x000fca0000000000 */
[----:B------:R-:W-:-:S13]  /*1800*/  ISETP.NE.AND P0, PT, R20, 0x10, PT ;  /* 0x000000101400780c */ /* 0x000fda0003f05270 */
[----:B------:R-:W-:Y:S05]  /*1810*/  @P0 BRA `(.L_x_1478) ;  /* 0xfffffffc00140947 */ /* 0x000fea000383ffff */
.L_x_1475:
        /* <DEDUP_REMOVED lines=18> */
[----:B------:R-:W-:Y:S02]  /*1940*/  IMAD.SHL.U32 R19, R19, 0x2, RZ ;  /* 0x0000000213137824 */ /* 0x000fe400078e00ff */
[----:B0-----:R-:W-:Y:S02]  /*1950*/  IMAD.SHL.U32 R3, R18, 0x2, RZ ;  /* 0x0000000212037824 */ /* 0x001fe400078e00ff */
[----:B--2---:R-:W-:-:S05]  /*1960*/  IMAD.SHL.U32 R4, R2, 0x4, RZ ;  /* 0x0000000402047824 */ /* 0x004fca00078e00ff */
        /* <DEDUP_REMOVED lines=46> */
.L_x_1481:
[----:B------:R-:W-:Y:S05]  /*1c50*/  BSYNC.RECONVERGENT B0 ;  /* 0x0000000000007941 */ /* 0x000fea0003800200 */
.L_x_1480:
        /* <DEDUP_REMOVED lines=52> */
.L_x_1483:
[----:B------:R-:W-:Y:S05]  /*1fa0*/  BSYNC.RECONVERGENT B0 ;  /* 0x0000000000007941 */ /* 0x000fea0003800200 */
.L_x_1482:
        /* <DEDUP_REMOVED lines=52> */
.L_x_1485:
[----:B------:R-:W-:Y:S05]  /*22f0*/  BSYNC.RECONVERGENT B0 ;  /* 0x0000000000007941 */ /* 0x000fea0003800200 */
.L_x_1484:
        /* <DEDUP_REMOVED lines=52> */
.L_x_1487:
[----:B------:R-:W-:Y:S05]  /*2640*/  BSYNC.RECONVERGENT B0 ;  /* 0x0000000000007941 */ /* 0x000fea0003800200 */
.L_x_1486:
        /* <DEDUP_REMOVED lines=52> */
.L_x_1489:
[----:B------:R-:W-:Y:S05]  /*2990*/  BSYNC.RECONVERGENT B0 ;  /* 0x0000000000007941 */ /* 0x000fea0003800200 */
.L_x_1488:
        /* <DEDUP_REMOVED lines=52> */
.L_x_1491:
[----:B------:R-:W-:Y:S05]  /*2ce0*/  BSYNC.RECONVERGENT B0 ;  /* 0x0000000000007941 */ /* 0x000fea0003800200 */
.L_x_1490:
        /* <DEDUP_REMOVED lines=52> */
.L_x_1493:
[----:B------:R-:W-:Y:S05]  /*3030*/  BSYNC.RECONVERGENT B0 ;  /* 0x0000000000007941 */ /* 0x000fea0003800200 */
.L_x_1492:
        /* <DEDUP_REMOVED lines=52> */
.L_x_1495:
[----:B------:R-:W-:Y:S05]  /*3380*/  BSYNC.RECONVERGENT B0 ;  /* 0x0000000000007941 */ /* 0x000fea0003800200 */
.L_x_1494:
        /* <DEDUP_REMOVED lines=52> */
.L_x_1497:
[----:B------:R-:W-:Y:S05]  /*36d0*/  BSYNC.RECONVERGENT B0 ;  /* 0x0000000000007941 */ /* 0x000fea0003800200 */
.L_x_1496:
        /* <DEDUP_REMOVED lines=52> */
.L_x_1499:
[----:B------:R-:W-:Y:S05]  /*3a20*/  BSYNC.RECONVERGENT B0 ;  /* 0x0000000000007941 */ /* 0x000fea0003800200 */
.L_x_1498:
        /* <DEDUP_REMOVED lines=52> */
.L_x_1501:
[----:B------:R-:W-:Y:S05]  /*3d70*/  BSYNC.RECONVERGENT B0 ;  /* 0x0000000000007941 */ /* 0x000fea0003800200 */
.L_x_1500:
        /* <DEDUP_REMOVED lines=52> */
.L_x_1503:
[----:B------:R-:W-:Y:S05]  /*40c0*/  BSYNC.RECONVERGENT B0 ;  /* 0x0000000000007941 */ /* 0x000fea0003800200 */
.L_x_1502:
        /* <DEDUP_REMOVED lines=52> */
.L_x_1505:
[----:B------:R-:W-:Y:S05]  /*4410*/  BSYNC.RECONVERGENT B0 ;  /* 0x0000000000007941 */ /* 0x000fea0003800200 */
.L_x_1504:
        /* <DEDUP_REMOVED lines=52> */
.L_x_1507:
[----:B------:R-:W-:Y:S05]  /*4760*/  BSYNC.RECONVERGENT B0 ;  /* 0x0000000000007941 */ /* 0x000fea0003800200 */
.L_x_1506:
        /* <DEDUP_REMOVED lines=52> */
.L_x_1509:
[----:B------:R-:W-:Y:S05]  /*4ab0*/  BSYNC.RECONVERGENT B0 ;  /* 0x0000000000007941 */ /* 0x000fea0003800200 */
.L_x_1508:
[----:B------:R-:W-:Y:S01]  /*4ac0*/  SHF.R.U32.HI R2, RZ, 0x1e, R2 ;  /* 0x0000001eff027819 */ /* 0x000fe20000011602 */
[----:B------:R-:W-:Y:S01]  /*4ad0*/  UMOV UR4, 0x14 ;  /* 0x0000001400047882 */ /* 0x000fe20000000000 */
[----:B------:R-:W-:Y:S01]  /*4ae0*/  IMAD.SHL.U32 R17, R15, 0x2, RZ ;  /* 0x000000020f117824 */ /* 0x000fe200078e00ff */
[----:B------:R-:W-:Y:S01]  /*4af0*/  BSSY.RECONVERGENT B0, `(.L_x_1510) ;  /* 0x0000032000007945 */ /* 0x000fe20003800200 */
[----:B------:R-:W-:Y:S01]  /*4b00*/  LEA R2, R2, UR4, 0x2 ;  /* 0x0000000402027c11 */ /* 0x000fe2000f8e10ff */
[----:B------:R-:W-:-:S05]  /*4b10*/  IMAD.SHL.U32 R3, R3, 0x2, RZ ;  /* 0x0000000203037824 */ /* 0x000fca00078e00ff */
[----:B------:R-:W1:Y:S02]  /*4b20*/  LDC R2, c[0x3][R2] ;  /* 0x00c0000002027b82 */ /* 0x000e640000000800 */
[----:B-1----:R-:W-:Y:S01]  /*4b30*/  LOP3.LUT R16, R17, R2, RZ, 0xfc, !PT ;  /* 0x0000000211107212 */ /* 0x002fe200078efcff */
        /* <DEDUP_REMOVED lines=45> */
.L_x_1511:
[----:B------:R-:W-:Y:S05]  /*4e10*/  BSYNC.RECONVERGENT B0 ;  /* 0x0000000000007941 */ /* 0x000fea0003800200 */
.L_x_1510:
[----:B0-----:R-:W-:-:S05]  /*4e20*/  VIADD R21, R7, 0x2 ;  /* 0x0000000207157836 */ /* 0x001fca0000000000 */
[----:B------:R-:W-:-:S13]  /*4e30*/  ISETP.NE.AND P0, PT, R21, 0x100, PT ;  /* 0x000001001500780c */ /* 0x000fda0003f05270 */
[----:B------:R-:W-:Y:S05]  /*4e40*/  @!P0 BRA `(.L_x_1479) ;  /* 0x0000003000b08947 */ /* 0x000fea0003800000 */
[----:B------:R-:W0:Y:S01]  /*4e50*/  LDC.64 R2, c[0x3][0x60] ;  /* 0x00c01800ff027b82 */ /* 0x000e220000000a00 */
[----:B------:R-:W1:Y:S01]  /*4e60*/  LDCU UR6, c[0x3][0x58] ;  /* 0x00c00b00ff0677ac */ /* 0x000e620008000800 */
[----:B------:R-:W2:Y:S01]  /*4e70*/  LDCU UR7, c[0x3][0x8] ;  /* 0x00c00100ff0777ac */ /* 0x000ea20008000800 */
[----:B------:R-:W3:Y:S02]  /*4e80*/  LDCU UR5, c[0x3][0x48] ;  /* 0x00c00900ff0577ac */ /* 0x000ee40008000800 */
.L_x_1544:
        /* <DEDUP_REMOVED lines=53> */
.L_x_1513:
[----:B-12---:R-:W-:Y:S05]  /*51e0*/  BSYNC.RECONVERGENT B0 ;  /* 0x0000000000007941 */ /* 0x006fea0003800200 */
.L_x_1512:
[----:B------:R-:W-:Y:S01]  /*51f0*/  LOP3.LUT R6, R4, 0xc, RZ, 0xc0, !PT ;  /* 0x0000000c04067812 */ /* 0x000fe200078ec0ff */
[----:B------:R-:W-:Y:S01]  /*5200*/  IMAD.SHL.U32 R7, R23, 0x2, RZ ;  /* 0x0000000217077824 */ /* 0x000fe200078e00ff */
[----:B------:R-:W-:Y:S01]  /*5210*/  BSSY.RECONVERGENT B0, `(.L_x_1514) ;  /* 0x000002f000007945 */ /* 0x000fe20003800200 */
[----:B------:R-:W-:-:S03]  /*5220*/  IMAD.SHL.U32 R19, R19, 0x2, RZ ;  /* 0x0000000213137824 */ /* 0x000fc600078e00ff */
[----:B------:R-:W1:Y:S02]  /*5230*/  LDC R6, c[0x3][R6+0x14] ;  /* 0x00c0050006067b82 */ /* 0x000e640000000800 */
[----:B-1----:R-:W-:Y:S01]  /*5240*/  LOP3.LUT R22, R7, R6, RZ, 0xfc, !PT ;  /* 0x0000000607167212 */ /* 0x002fe200078efcff */
[----:B------:R-:W-:-:S03]  /*5250*/  IMAD.SHL.U32 R7, R20, 0x2, RZ ;  /* 0x0000000214077824 */ /* 0x000fc600078e00ff */
[----:B---3--:R-:W-:-:S05]  /*5260*/  LOP3.LUT R15, R23, R22, RZ, 0xc0, !PT ;  /* 0x00000016170f7212 */ /* 0x008fca00078ec0ff */
        /* <DEDUP_REMOVED lines=35> */
[----:B-1----:R-:W-:-:S04]  /*54a0*/  LOP3.LUT R25, R25, UR4, RZ, 0xc0, !PT ;  /* 0x0000000419197c12 */ /* 0x002fc8000f8ec0ff */
[----:B------:R-:W1:Y:S01]  /*54b0*/  POPC R16, R25 ;  /* 0x0000001900107309 */ /* 0x000e620000000000 */
[----:B--2---:R-:W1:Y:S02]  /*54c0*/  SHFL.IDX PT, R17, R19, R18, 0x1f ;  /* 0x00001f1213117589 */ /* 0x004e6400000e0000 */
[----:B-1----:R-:W-:-:S04]  /*54d0*/  IMAD.IADD R17, R17, 0x1, R16 ;  /* 0x0000000111117824 */ /* 0x002fc800078e0210 */
[----:B0-----:R-:W-:-:S05]  /*54e0*/  IMAD.WIDE.U32 R16, R17, 0x4, R2 ;  /* 0x0000000411107825 */ /* 0x001fca00078e0002 */
[----:B------:R1:W-:Y:S02]  /*54f0*/  STG.E desc[UR8][R16.64], R5 ;  /* 0x0000000510007986 */ /* 0x0003e4000c101908 */
.L_x_1515:
[----:B------:R-:W-:Y:S05]  /*5500*/  BSYNC.RECONVERGENT B0 ;  /* 0x0000000000007941 */ /* 0x000fea0003800200 */
.L_x_1514:
        /* <DEDUP_REMOVED lines=49> */
.L_x_1517:
[----:B------:R-:W-:Y:S05]  /*5820*/  BSYNC.RECONVERGENT B0 ;  /* 0x0000000000007941 */ /* 0x000fea0003800200 */
.L_x_1516:
        /* <DEDUP_REMOVED lines=49> */
.L_x_1519:
[----:B------:R-:W-:Y:S05]  /*5b40*/  BSYNC.RECONVERGENT B0 ;  /* 0x0000000000007941 */ /* 0x000fea0003800200 */
.L_x_1518:
[----:B-1----:R-:W-:Y:S01]  /*5b50*/  SHF.R.U32.HI R5, RZ, 0x6, R4 ;  /* 0x00000006ff057819 */ /* 0x002fe20000011604 */
[----:B------:R-:W-:Y:S01]  /*5b60*/  IMAD.SHL.U32 R15, R22, 0x2, RZ ;  /* 0x00000002160f7824 */ /* 0x000fe200078e00ff */
[----:B------:R-:W-:Y:S01]  /*5b70*/  BSSY.RECONVERGENT B0, `(.L_x_1520) ;  /* 0x000002f000007945 */ /* 0x000fe20003800200 */
[----:B------:R-:W-:Y:S01]  /*5b80*/  IMAD.SHL.U32 R23, R23, 0x2, RZ ;  /* 0x0000000217177824 */ /* 0x000fe200078e00ff */
        /* <DEDUP_REMOVED lines=45> */
.L_x_1521:
[----:B------:R-:W-:Y:S05]  /*5e60*/  BSYNC.RECONVERGENT B0 ;  /* 0x0000000000007941 */ /* 0x000fea0003800200 */
.L_x_1520:
        /* <DEDUP_REMOVED lines=49> */
.L_x_1523:
[----:B------:R-:W-:Y:S05]  /*6180*/  BSYNC.RECONVERGENT B0 ;  /* 0x0000000000007941 */ /* 0x000fea0003800200 */
.L_x_1522:
        /* <DEDUP_REMOVED lines=49> */
.L_x_1525:
[----:B------:R-:W-:Y:S05]  /*64a0*/  BSYNC.RECONVERGENT B0 ;  /* 0x0000000000007941 */ /* 0x000fea0003800200 */
.L_x_1524:
        /* <DEDUP_REMOVED lines=49> */
.L_x_1527:
[----:B------:R-:W-:Y:S05]  /*67c0*/  BSYNC.RECONVERGENT B0 ;  /* 0x0000000000007941 */ /* 0x000fea0003800200 */
.L_x_1526:
        /* <DEDUP_REMOVED lines=49> */
.L_x_1529:
[----:B------:R-:W-:Y:S05]  /*6ae0*/  BSYNC.RECONVERGENT B0 ;  /* 0x0000000000007941 */ /* 0x000fea0003800200 */
.L_x_1528:
        /* <DEDUP_REMOVED lines=49> */
.L_x_1531:
[----:B------:R-:W-:Y:S05]  /*6e00*/  BSYNC.RECONVERGENT B0 ;  /* 0x0000000000007941 */ /* 0x000fea0003800200 */
.L_x_1530:
        /* <DEDUP_REMOVED lines=49> */
.L_x_1533:
[----:B------:R-:W-:Y:S05]  /*7120*/  BSYNC.RECONVERGENT B0 ;  /* 0x0000000000007941 */ /* 0x000fea0003800200 */
.L_x_1532:
        /* <DEDUP_REMOVED lines=49> */
.L_x_1535:
[----:B------:R-:W-:Y:S05]  /*7440*/  BSYNC.RECONVERGENT B0 ;  /* 0x0000000000007941 */ /* 0x000fea0003800200 */
.L_x_1534:
        /* <DEDUP_REMOVED lines=49> */
.L_x_1537:
[----:B------:R-:W-:Y:S05]  /*7760*/  BSYNC.RECONVERGENT B0 ;  /* 0x0000000000007941 */ /* 0x000fea0003800200 */
.L_x_1536:
        /* <DEDUP_REMOVED lines=49> */
.L_x_1539:
[----:B------:R-:W-:Y:S05]  /*7a80*/  BSYNC.RECONVERGENT B0 ;  /* 0x0000000000007941 */ /* 0x000fea0003800200 */
.L_x_1538:
        /* <DEDUP_REMOVED lines=49> */
.L_x_1541:
[----:B------:R-:W-:Y:S05]  /*7da0*/  BSYNC.RECONVERGENT B0 ;  /* 0x0000000000007941 */ /* 0x000fea0003800200 */
.L_x_1540:
        /* <DEDUP_REMOVED lines=50> */
.L_x_1543:
[----:B------:R-:W-:Y:S05]  /*80d0*/  BSYNC.RECONVERGENT B0 ;  /* 0x0000000000007941 */ /* 0x000fea0003800200 */
.L_x_1542:
[----:B------:R-:W-:-:S05]  /*80e0*/  VIADD R21, R21, 0x1 ;  /* 0x0000000115157836 */ /* 0x000fca0000000000 */
[----:B------:R-:W-:-:S13]  /*80f0*/  ISETP.NE.AND P0, PT, R21, 0x100, PT ;  /* 0x000001001500780c */ /* 0x000fda0003f05270 */
[----:B------:R-:W-:Y:S05]  /*8100*/  @P0 BRA `(.L_x_1544) ;  /* 0xffffffcc00600947 */ /* 0x000fea000383ffff */
.L_x_1479:
[----:B------:R-:W2:Y:S01]  /*8110*/  LDCU UR5, c[0x3][0x10] ;  /* 0x00c00200ff0577ac */ /* 0x000ea20008000800 */
[----:B-1----:R-:W-:Y:S01]  /*8120*/  IMAD.MOV.U32 R7, RZ, RZ, RZ ;  /* 0x000000ffff077224 */ /* 0x002fe200078e00ff */
[----:B--2---:R-:W-:-:S09]  /*8130*/  UISETP.NE.AND UP0, UPT, UR5, 0x1, UPT ;  /* 0x000000010500788c */ /* 0x004fd2000bf05270 */
[----:B------:R-:W-:Y:S05]  /*8140*/  BRA.U !UP0, `(.L_x_1545) ;  /* 0x0000000d08b87547 */ /* 0x000fea000b800000 */
[----:B------:R-:W1:Y:S01]  /*8150*/  LDCU UR4, c[0x0][0x360] ;  /* 0x00006c00ff0477ac */ /* 0x000e620008000800 */
[----:B------:R-:W-:Y:S02]  /*8160*/  IMAD R21, R0, 0x80, R9 ;  /* 0x0000008000157824 */ /* 0x000fe400078e0209 */
[----:B0-----:R-:W-:Y:S01]  /*8170*/  VIADD R6, R8, 0x8000 ;  /* 0x0000800008067836 */ /* 0x001fe20000000000 */
[----:B------:R-:W-:Y:S01]  /*8180*/  UIADD3 UR5, UPT, UPT, UR5, -0x1, URZ ;  /* 0xffffffff05057890 */ /* 0x000fe2000fffe0ff */
[----:B------:R-:W-:Y:S01]  /*8190*/  IMAD.MOV.U32 R10, RZ, RZ, RZ ;  /* 0x000000ffff0a7224 */ /* 0x000fe200078e00ff */
[----:B------:R-:W-:-:S04]  /*81a0*/  LEA R21, R21, 0x1000, 0xc ;  /* 0x0000100015157811 */ /* 0x000fc800078e60ff */
[----:B------:R-:W-:Y:S01]  /*81b0*/  IMAD.U32 R7, RZ, RZ, UR5 ;  /* 0x00000005ff077e24 */ /* 0x000fe2000f8e00ff */
[----:B-1----:R-:W-:-:S06]  /*81c0*/  UIADD3 UR4, UPT, UPT, UR4, -0x1, URZ ;  /* 0xffffffff04047890 */ /* 0x002fcc000fffe0ff */
[----:B------:R-:W-:-:S13]  /*81d0*/  ISETP.NE.AND P1, PT, R9, UR4, PT ;  /* 0x0000000409007c0c */ /* 0x000fda000bf25270 */
.L_x_1558:
[----:B------:R-:W-:Y:S04]  /*81e0*/  BSSY.RECONVERGENT B0, `(.L_x_1546) ;  /* 0x0000009000007945 */ /* 0x000fe80003800200 */
[----:B0-----:R-:W-:Y:S05]  /*81f0*/  @P1 BRA `(.L_x_1547) ;  /* 0x0000000000141947 */ /* 0x001fea0003800000 */
[----:B------:R-:W0:Y:S01]  /*8200*/  LDC.64 R2, c[0x3][RZ] ;  /* 0x00c00000ff027b82 */ /* 0x000e220000000a00 */
[----:B------:R-:W-:-:S04]  /*8210*/  IMAD R5, R10, 0x80, R6 ;  /* 0x000000800a057824 */ /* 0x000fc800078e0206 */
[----:B0-----:R-:W-:-:S05]  /*8220*/  IMAD.WIDE.U32 R2, R5, 0x4, R2 ;  /* 0x0000000405027825 */ /* 0x001fca00078e0002 */
[----:B------:R0:W5:Y:S01]  /*8230*/  LDG.E R20, desc[UR8][R2.64] ;  /* 0x0000000802147981 */ /* 0x000162000c1e1900 */
[----:B------:R-:W-:Y:S05]  /*8240*/  BRA `(.L_x_1548) ;  /* 0x0000000000087947 */ /* 0x000fea0003800000 */
.L_x_1547:
[----:B------:R-:W-:-:S06]  /*8250*/  IMAD R20, R10, 0x200, R11 ;  /* 0x000002000a147824 */ /* 0x000fcc00078e020b */
[----:B------:R-:W1:Y:S02]  /*8260*/  LDS R20, [R20+0x4] ;  /* 0x0000040014147984 */ /* 0x000e640000000800 */
.L_x_1548:
[----:B------:R-:W-:Y:S05]  /*8270*/  BSYNC.RECONVERGENT B0 ;  /* 0x0000000000007941 */ /* 0x000fea0003800200 */
.L_x_1546:
[----:B------:R-:W-:Y:S01]  /*8280*/  IMAD R12, R10, 0x10, R21 ;  /* 0x000000100a0c7824 */ /* 0x000fe200078e0215 */
[----:B------:R-:W2:Y:S01]  /*8290*/  LDCU UR10, c[0x3][0x58] ;  /* 0x00c00b00ff0a77ac */ /* 0x000ea20008000800 */
[----:B------:R-:W3:Y:S01]  /*82a0*/  LDCU UR11, c[0x3][0x8] ;  /* 0x00c00100ff0b77ac */ /* 0x000ee20008000800 */
[----:B------:R-:W4:Y:S01]  /*82b0*/  LDCU UR7, c[0x3][0x48] ;  /* 0x00c00900ff0777ac */ /* 0x000f220008000800 */
[----:B------:R-:W-:Y:S01]  /*82c0*/  UMOV UR4, 0x1000 ;  /* 0x0000100000047882 */ /* 0x000fe20000000000 */
[----:B------:R-:W-:-:S05]  /*82d0*/  UMOV UR5, 0x4 ;  /* 0x0000000400057882 */ /* 0x000fca0000000000 */
.L_x_1557:
[----:B------:R-:W-:Y:S01]  /*82e0*/  UIADD3 UR6, UPT, UPT, UR5, -0x4, URZ ;  /* 0xfffffffc05067890 */ /* 0x000fe2000fffe0ff */
[----:B0-----:R-:W-:Y:S01]  /*82f0*/  IMAD.SHL.U32 R23, R16, 0x2, RZ ;  /* 0x0000000210177824 */ /* 0x001fe200078e00ff */
[----:B------:R-:W-:Y:S01]  /*8300*/  BSSY.RECONVERGENT B0, `(.L_x_1549) ;  /* 0x000002f000007945 */ /* 0x000fe20003800200 */
[----:B------:R-:W-:Y:S02]  /*8310*/  IMAD.SHL.U32 R4, R17, 0x2, RZ ;  /* 0x0000000211047824 */ /* 0x000fe400078e00ff */
[----:B------:R-:W-:Y:S01]  /*8320*/  IMAD.SHL.U32 R19, R19, 0x2, RZ ;  /* 0x0000000213137824 */ /* 0x000fe200078e00ff */
[----:B01---5:R-:W-:-:S05]  /*8330*/  SHF.R.U32.HI R2, RZ, UR6, R20 ;  /* 0x00000006ff027c19 */ /* 0x023fca0008011614 */
[----:B------:R-:W-:-:S05]  /*8340*/  IMAD.SHL.U32 R2, R2, 0x4, RZ ;  /* 0x0000000402027824 */ /* 0x000fca00078e00ff */
        /* <DEDUP_REMOVED lines=24> */
[----:B0-----:R-:W2:Y:S01]  /*84d0*/  LDG.E.STRONG.SYS R4, desc[UR8][R2.64] ;  /* 0x0000000802047981 */ /* 0x001ea2000c1f5900 */
[----:B---3--:R-:W-:-:S04]  /*84e0*/  ISETP.GT.U32.AND P0, PT, R12, UR11, PT ;  /* 0x0000000b0c007c0c */ /* 0x008fc8000bf04070 */
        /* <DEDUP_REMOVED lines=16> */
.L_x_1550:
[----:B--23--:R-:W-:Y:S05]  /*85f0*/  BSYNC.RECONVERGENT B0 ;  /* 0x0000000000007941 */ /* 0x00cfea0003800200 */
.L_x_1549:
[----:B------:R-:W-:Y:S01]  /*8600*/  UIADD3 UR6, UPT, UPT, UR5, -0x2, URZ ;  /* 0xfffffffe05067890 */ /* 0x000fe2000fffe0ff */
        /* <DEDUP_REMOVED lines=52> */
.L_x_1552:
[----:B------:R-:W-:Y:S05]  /*8950*/  BSYNC.RECONVERGENT B0 ;  /* 0x0000000000007941 */ /* 0x000fea0003800200 */
.L_x_1551:
[----:B------:R-:W-:Y:S01]  /*8960*/  SHF.R.U32.HI R2, RZ, UR5, R20 ;  /* 0x00000005ff027c19 */ /* 0x000fe20008011614 */
[----:B------:R-:W-:Y:S01]  /*8970*/  IMAD.SHL.U32 R19, R22, 0x2, RZ ;  /* 0x0000000216137824 */ /* 0x000fe200078e00ff */
[----:B------:R-:W-:Y:S01]  /*8980*/  BSSY.RECONVERGENT B0, `(.L_x_1553) ;  /* 0x0000030000007945 */ /* 0x000fe20003800200 */
[----:B------:R-:W-:Y:S02]  /*8990*/  IMAD.SHL.U32 R3, R23, 0x2, RZ ;  /* 0x0000000217037824 */ /* 0x000fe400078e00ff */
        /* <DEDUP_REMOVED lines=46> */
.L_x_1554:
[----:B------:R-:W-:Y:S05]  /*8c80*/  BSYNC.RECONVERGENT B0 ;  /* 0x0000000000007941 */ /* 0x000fea0003800200 */
.L_x_1553:
[----:B------:R-:W-:Y:S01]  /*8c90*/  UIADD3 UR6, UPT, UPT, UR5, 0x2, URZ ;  /* 0x0000000205067890 */ /* 0x000fe2000fffe0ff */
[----:B------:R-:W-:Y:S01]  /*8ca0*/  IMAD.SHL.U32 R3, R19, 0x2, RZ ;  /* 0x0000000213037824 */ /* 0x000fe200078e00ff */
[----:B------:R-:W-:Y:S01]  /*8cb0*/  BSSY.RECONVERGENT B0, `(.L_x_1555) ;  /* 0x0000031000007945 */ /* 0x000fe20003800200 */
[----:B------:R-:W-:-:S03]  /*8cc0*/  IMAD.SHL.U32 R23, R23, 0x2, RZ ;  /* 0x0000000217177824 */ /* 0x000fc600078e00ff */
[----:B------:R-:W-:-:S05]  /*8cd0*/  SHF.R.U32.HI R2, RZ, UR6, R20 ;  /* 0x00000006ff027c19 */ /* 0x000fca0008011614 */
        /* <DEDUP_REMOVED lines=46> */
.L_x_1556:
[----:B------:R-:W-:Y:S05]  /*8fc0*/  BSYNC.RECONVERGENT B0 ;  /* 0x0000000000007941 */ /* 0x000fea0003800200 */
.L_x_1555:
[----:B------:R-:W-:Y:S01]  /*8fd0*/  VIADD R12, R12, 0x4 ;  /* 0x000000040c0c7836 */ /* 0x000fe20000000000 */
[----:B------:R-:W-:Y:S01]  /*8fe0*/  UIADD3 UR5, UPT, UPT, UR5, 0x8, URZ ;  /* 0x0000000805057890 */ /* 0x000fe2000fffe0ff */
[----:B------:R-:W-:Y:S11]  /*8ff0*/  BRA.U UP0, `(.L_x_1557) ;  /* 0xfffffff100b87547 */ /* 0x000ff6000b83ffff */
[----:B------:R-:W-:-:S05]  /*9000*/  VIADD R10, R10, 0x1 ;  /* 0x000000010a0a7836 */ /* 0x000fca0000000000 */
[----:B------:R-:W-:-:S13]  /*9010*/  ISETP.NE.AND P0, PT, R10, R7, PT ;  /* 0x000000070a00720c */ /* 0x000fda0003f05270 */
[----:B------:R-:W-:Y:S05]  /*9020*/  @P0 BRA `(.L_x_1558) ;  /* 0xfffffff0006c0947 */ /* 0x000fea000383ffff */
.L_x_1545:
        /* <DEDUP_REMOVED lines=8> */
[----:B0-----:R-:W-:-:S06]  /*90b0*/  IMAD.WIDE.U32 R4, R3, 0x4, R4 ;  /* 0x0000000403047825 */ /* 0x001fcc00078e0004 */
[----:B------:R0:W5:Y:S01]  /*90c0*/  LDG.E R4, desc[UR8][R4.64] ;  /* 0x0000000804047981 */ /* 0x000162000c1e1900 */
[----:B------:R-:W-:Y:S05]  /*90d0*/  BRA `(.L_x_1561) ;  /* 0x0000000000187947 */ /* 0x000fea0003800000 */
.L_x_1560:
[----:B0-----:R-:W0:Y:S01]  /*90e0*/  S2R R3, SR_CgaCtaId ;  /* 0x0000000000037919 */ /* 0x001e220000008800 */
[----:B------:R-:W-:-:S04]  /*90f0*/  MOV R2, 0x400 ;  /* 0x0000040000027802 */ /* 0x000fc80000000f00 */
[----:B0-----:R-:W-:-:S05]  /*9100*/  LEA R2, R3, R2, 0x18 ;  /* 0x0000000203027211 */ /* 0x001fca00078ec0ff */
[----:B------:R-:W-:-:S04]  /*9110*/  IMAD R2, R7, 0x200, R2 ;  /* 0x0000020007027824 */ /* 0x000fc800078e0202 */
[----:B------:R-:W-:-:S05]  /*9120*/  IMAD R2, R9, 0x4, R2 ;  /* 0x0000000409027824 */ /* 0x000fca00078e0202 */
[----:B------:R1:W2:Y:S02]  /*9130*/  LDS R4, [R2+0x4] ;  /* 0x0000040002047984 */ /* 0x0002a40000000800 */
.L_x_1561:
[----:B------:R-:W-:Y:S05]  /*9140*/  BSYNC.RECONVERGENT B0 ;  /* 0x0000000000007941 */ /* 0x000fea0003800200 */
.L_x_1559:
[----:B------:R-:W-:-:S13]  /*9150*/  ISETP.NE.AND P0, PT, R13, R14, PT ;  /* 0x0000000e0d00720c */ /* 0x000fda0003f05270 */
[----:B------:R-:W-:Y:S05]  /*9160*/  @!P0 EXIT ;  /* 0x000000000000894d */ /* 0x000fea0003800000 */
[----:B------:R-:W-:Y:S02]  /*9170*/  IMAD.IADD R13, R13, 0x1, -R14 ;  /* 0x000000010d0d7824 */ /* 0x000fe400078e0a0e */
[----:B0-----:R-:W-:-:S03]  /*9180*/  IMAD.MOV.U32 R5, RZ, RZ, RZ ;  /* 0x000000ffff057224 */ /* 0x001fc600078e00ff */
[C---:B------:R-:W-:Y:S02]  /*9190*/  ISETP.GE.U32.AND P0, PT, R13.reuse, 0x4, PT ;  /* 0x000000040d00780c */ /* 0x040fe40003f06070 */
[----:B------:R-:W-:-:S04]  /*91a0*/  VIMNMX.U32 R13, PT, PT, R13, 0x1, !PT ;  /* 0x000000010d0d7848 */ /* 0x000fc80007fe0000 */
[----:B------:R-:W-:-:S07]  /*91b0*/  LOP3.LUT R6, R13, 0x3, RZ, 0xc0, !PT ;  /* 0x000000030d067812 */ /* 0x000fce00078ec0ff */
[----:B------:R-:W-:Y:S05]  /*91c0*/  @!P0 BRA `(.L_x_1562) ;  /* 0x0000000c00608947 */ /* 0x000fea0003800000 */
[----:B-1----:R-:W0:Y:S01]  /*91d0*/  LDC.64 R2, c[0x3][0x60] ;  /* 0x00c01800ff027b82 */ /* 0x002e220000000a00 */
        /* <DEDUP_REMOVED lines=8> */
[----:B------:R-:W-:-:S05]  /*9260*/  UMOV UR4, 0x4 ;  /* 0x0000000400047882 */ /* 0x000fca0000000000 */
.L_x_1571:
[----:B------:R-:W-:Y:S01]  /*9270*/  UIADD3 UR5, UPT, UPT, UR4, -0x4, URZ ;  /* 0xfffffffc04057890 */ /* 0x000fe2000fffe0ff */
[----:B------:R-:W-:Y:S01]  /*9280*/  IMAD.SHL.U32 R21, R16, 0x2, RZ ;  /* 0x0000000210157824 */ /* 0x000fe200078e00ff */
[----:B------:R-:W-:Y:S01]  /*9290*/  BSSY.RECONVERGENT B0, `(.L_x_1563) ;  /* 0x000002e000007945 */ /* 0x000fe20003800200 */
[----:B-1----:R-:W-:Y:S02]  /*92a0*/  IMAD.SHL.U32 R12, R17, 0x2, RZ ;  /* 0x00000002110c7824 */ /* 0x002fe400078e00ff */
[----:B------:R-:W-:Y:S01]  /*92b0*/  IMAD.SHL.U32 R19, R19, 0x2, RZ ;  /* 0x0000000213137824 */ /* 0x000fe200078e00ff */
[----:B--2--5:R-:W-:-:S05]  /*92c0*/  SHF.R.U32.HI R10, RZ, UR5, R4 ;  /* 0x00000005ff0a7c19 */ /* 0x024fca0008011604 */
[----:B------:R-:W-:-:S05]  /*92d0*/  IMAD.SHL.U32 R10, R10, 0x4, RZ ;  /* 0x000000040a0a7824 */ /* 0x000fca00078e00ff */
        /* <DEDUP_REMOVED lines=41> */
.L_x_1564:
[----:B-1-3--:R-:W-:Y:S05]  /*9570*/  BSYNC.RECONVERGENT B0 ;  /* 0x0000000000007941 */ /* 0x00afea0003800200 */
.L_x_1563:
[----:B------:R-:W-:Y:S01]  /*9580*/  UIADD3 UR5, UPT, UPT, UR4, -0x2, URZ ;  /* 0xfffffffe04057890 */ /* 0x000fe2000fffe0ff */
        /* <DEDUP_REMOVED lines=51> */
.L_x_1566:
[----:B------:R-:W-:Y:S05]  /*98c0*/  BSYNC.RECONVERGENT B0 ;  /* 0x0000000000007941 */ /* 0x000fea0003800200 */
.L_x_1565:
[----:B------:R-:W-:Y:S01]  /*98d0*/  SHF.R.U32.HI R10, RZ, UR4, R4 ;  /* 0x00000004ff0a7c19 */ /* 0x000fe20008011604 */
[----:B------:R-:W-:Y:S01]  /*98e0*/  IMAD.SHL.U32 R15, R20, 0x2, RZ ;  /* 0x00000002140f7824 */ /* 0x000fe200078e00ff */
[----:B------:R-:W-:Y:S01]  /*98f0*/  BSSY.RECONVERGENT B0, `(.L_x_1567) ;  /* 0x000002f000007945 */ /* 0x000fe20003800200 */
[----:B------:R-:W-:Y:S02]  /*9900*/  IMAD.SHL.U32 R11, R21, 0x2, RZ ;  /* 0x00000002150b7824 */ /* 0x000fe400078e00ff */
[----:B------:R-:W-:-:S05]  /*9910*/  IMAD.SHL.U32 R10, R10, 0x4, RZ ;  /* 0x000000040a0a7824 */ /* 0x000fca00078e00ff */
[----:B------:R-:W-:-:S06]  /*9920*/  LOP3.LUT R10, R10, 0xc, RZ, 0xc0, !PT ;  /* 0x0000000c0a0a7812 */ /* 0x000fcc00078ec0ff */
[----:B------:R-:W2:Y:S02]  /*9930*/  LDC R10, c[0x3][R10+0x14] ;  /* 0x00c005000a0a7b82 */ /* 0x000ea40000000800 */
[----:B--2---:R-:W-:-:S04]  /*9940*/  LOP3.LUT R15, R15, R10, RZ, 0xfc, !PT ;  /* 0x0000000a0f0f7212 */ /* 0x004fc800078efcff */
[----:B-1----:R-:W-:-:S05]  /*9950*/  LOP3.LUT R12, R20, R15, RZ, 0xc0, !PT ;  /* 0x0000000f140c7212 */ /* 0x002fca00078ec0ff */
        /* <DEDUP_REMOVED lines=40> */
.L_x_1568:
[----:B------:R-:W-:Y:S05]  /*9be0*/  BSYNC.RECONVERGENT B0 ;  /* 0x0000000000007941 */ /* 0x000fea0003800200 */
.L_x_1567:
[----:B------:R-:W-:Y:S01]  /*9bf0*/  UIADD3 UR5, UPT, UPT, UR4, 0x2, URZ ;  /* 0x0000000204057890 */ /* 0x000fe2000fffe0ff */
[----:B------:R-:W-:Y:S01]  /*9c00*/  IMAD.SHL.U32 R11, R15, 0x2, RZ ;  /* 0x000000020f0b7824 */ /* 0x000fe200078e00ff */
[----:B------:R-:W-:Y:S01]  /*9c10*/  BSSY.RECONVERGENT B0, `(.L_x_1569) ;  /* 0x0000030000007945 */ /* 0x000fe20003800200 */
[----:B------:R-:W-:-:S03]  /*9c20*/  IMAD.SHL.U32 R19, R19, 0x2, RZ ;  /* 0x0000000213137824 */ /* 0x000fc600078e00ff */
[----:B------:R-:W-:-:S05]  /*9c30*/  SHF.R.U32.HI R10, RZ, UR5, R4 ;  /* 0x00000005ff0a7c19 */ /* 0x000fca0008011604 */
[----:B------:R-:W-:-:S05]  /*9c40*/  IMAD.SHL.U32 R10, R10, 0x4, RZ ;  /* 0x000000040a0a7824 */ /* 0x000fca00078e00ff */
        /* <DEDUP_REMOVED lines=44> */
.L_x_1570:
[----:B------:R-:W-:Y:S05]  /*9f10*/  BSYNC.RECONVERGENT B0 ;  /* 0x0000000000007941 */ /* 0x000fea0003800200 */
.L_x_1569:
[----:B------:R-:W-:Y:S01]  /*9f20*/  UIADD3 UR4, UPT, UPT, UR4, 0x8, URZ ;  /* 0x0000000804047890 */ /* 0x000fe2000fffe0ff */
[----:B------:R-:W-:Y:S01]  /*9f30*/  VIADD R8, R8, 0x4 ;  /* 0x0000000408087836 */ /* 0x000fe20000000000 */
[----:B------:R-:W-:Y:S10]  /*9f40*/  @P0 BRA `(.L_x_1571) ;  /* 0xfffffff000c80947 */ /* 0x000ff4000383ffff */
.L_x_1562:
[----:B------:R-:W-:-:S13]  /*9f50*/  ISETP.NE.AND P0, PT, R6, RZ, PT ;  /* 0x000000ff0600720c */ /* 0x000fda0003f05270 */
[----:B------:R-:W-:Y:S05]  /*9f60*/  @!P0 EXIT ;  /* 0x000000000000894d */ /* 0x000fea0003800000 */
[----:B01----:R-:W0:Y:S01]  /*9f70*/  LDC.64 R2, c[0x3][0x60] ;  /* 0x00c01800ff027b82 */ /* 0x003e220000000a00 */
[----:B------:R-:W-:Y:S01]  /*9f80*/  IMAD R0, R0, 0x80000, R5 ;  /* 0x0008000000007824 */ /* 0x000fe200078e0205 */
[----:B------:R-:W1:Y:S01]  /*9f90*/  LDCU UR6, c[0x3][0x58] ;  /* 0x00c00b00ff0677ac */ /* 0x000e620008000800 */
[----:B------:R-:W-:Y:S02]  /*9fa0*/  IMAD.SHL.U32 R5, R5, 0x2, RZ ;  /* 0x0000000205057824 */ /* 0x000fe400078e00ff */
[----:B------:R-:W-:Y:S01]  /*9fb0*/  IMAD R0, R9, 0x1000, R0 ;  /* 0x0000100009007824 */ /* 0x000fe200078e0200 */
[----:B------:R-:W3:Y:S01]  /*9fc0*/  LDCU UR7, c[0x3][0x8] ;  /* 0x00c00100ff0777ac */ /* 0x000ee20008000800 */
[----:B------:R-:W-:Y:S02]  /*9fd0*/  IMAD.MOV R6, RZ, RZ, -R6 ;  /* 0x000000ffff067224 */ /* 0x000fe400078e0a06 */
[----:B------:R-:W-:Y:S01]  /*9fe0*/  IMAD R7, R7, 0x10, R0 ;  /* 0x0000001007077824 */ /* 0x000fe200078e0200 */
[----:B------:R-:W4:Y:S06]  /*9ff0*/  LDCU UR5, c[0x3][0x48] ;  /* 0x00c00900ff0577ac */ /* 0x000f2c0008000800 */
.L_x_1574:
[----:B--2--5:R-:W-:Y:S01]  /*a000*/  SHF.R.U32.HI R0, RZ, R5, R4 ;  /* 0x00000005ff007219 */ /* 0x024fe20000011604 */
[----:B------:R-:W-:Y:S01]  /*a010*/  IMAD.SHL.U32 R9, R16, 0x2, RZ ;  /* 0x0000000210097824 */ /* 0x000fe200078e00ff */
[----:B------:R-:W-:Y:S01]  /*a020*/  BSSY.RECONVERGENT B0, `(.L_x_1572) ;  /* 0x0000035000007945 */ /* 0x000fe20003800200 */
[----:B------:R-:W-:Y:S02]  /*a030*/  IMAD.SHL.U32 R10, R17, 0x2, RZ ;  /* 0x00000002110a7824 */ /* 0x000fe400078e00ff */
[----:B------:R-:W-:Y:S02]  /*a040*/  IMAD.SHL.U32 R0, R0, 0x4, RZ ;  /* 0x0000000400007824 */ /* 0x000fe400078e00ff */
[----:B------:R-:W-:Y:S02]  /*a050*/  IMAD.SHL.U32 R12, R18, 0x2, RZ ;  /* 0x00000002120c7824 */ /* 0x000fe400078e00ff */
[----:B------:R-:W-:Y:S01]  /*a060*/  IMAD.SHL.U32 R19, R19, 0x2, RZ ;  /* 0x0000000213137824 */ /* 0x000fe200078e00ff */
[----:B------:R-:W-:Y:S01]  /*a070*/  LOP3.LUT R0, R0, 0xc, RZ, 0xc0, !PT ;  /* 0x0000000c00007812 */ /* 0x000fe200078ec0ff */
[----:B------:R-:W-:-:S05]  /*a080*/  VIADD R6, R6, 0x1 ;  /* 0x0000000106067836 */ /* 0x000fca0000000000 */
[----:B------:R-:W2:Y:S01]  /*a090*/  LDC R0, c[0x3][R0+0x14] ;  /* 0x00c0050000007b82 */ /* 0x000ea20000000800 */
[----:B------:R-:W-:Y:S02]  /*a0a0*/  ISETP.NE.AND P0, PT, R6, RZ, PT ;  /* 0x000000ff0600720c */ /* 0x000fe40003f05270 */
[----:B--2---:R-:W-:-:S04]  /*a0b0*/  LOP3.LUT R9, R9, R0, RZ, 0xfc, !PT ;  /* 0x0000000009097212 */ /* 0x004fc800078efcff */
[----:B------:R-:W-:-:S05]  /*a0c0*/  LOP3.LUT R8, R16, R9, RZ, 0xc0, !PT ;  /* 0x0000000910087212 */ /* 0x000fca00078ec0ff */
[----:B------:R-:W-:-:S05]  /*a0d0*/  IMAD.SHL.U32 R11, R8, 0x2, RZ ;  /* 0x00000002080b7824 */ /* 0x000fca00078e00ff */
[----:B------:R-:W-:-:S04]  /*a0e0*/  LOP3.LUT R11, R11, R10, R0, 0xe0, !PT ;  /* 0x0000000a0b0b7212 */ /* 0x000fc800078ee000 */
[----:B------:R-:W-:Y:S01]  /*a0f0*/  LOP3.LUT R8, R11, R16, RZ, 0xc0, !PT ;  /* 0x000000100b087212 */ /* 0x000fe200078ec0ff */
[----:B------:R-:W-:-:S03]  /*a100*/  IMAD.MOV.U32 R16, RZ, RZ, R9 ;  /* 0x000000ffff107224 */ /* 0x000fc600078e0009 */
        /* <DEDUP_REMOVED lines=12> */
[----:B------:R-:W-:-:S05]  /*a1d0*/  IMAD.SHL.U32 R13, R12, 0x2, RZ ;  /* 0x000000020c0d7824 */ /* 0x000fca00078e00ff */
[----:B------:R-:W-:-:S04]  /*a1e0*/  LOP3.LUT R0, R13, R19, R0, 0xe0, !PT ;  /* 0x000000130d007212 */ /* 0x000fc800078ee000 */
[----:B------:R-:W-:Y:S01]  /*a1f0*/  LOP3.LUT R19, R0, R15, RZ, 0xc0, !PT ;  /* 0x0000000f00137212 */ /* 0x000fe200078ec0ff */
[----:B------:R-:W-:-:S03]  /*a200*/  IMAD.MOV.U32 R15, RZ, RZ, R10 ;  /* 0x000000ffff0f7224 */ /* 0x000fc600078e000a */
[----:B----4-:R-:W-:-:S13]  /*a210*/  LOP3.LUT P1, RZ, R19, UR5, RZ, 0xc0, !PT ;  /* 0x0000000513ff7c12 */ /* 0x010fda000f82c0ff */
[----:B------:R-:W-:Y:S05]  /*a220*/  @P1 BRA `(.L_x_1573) ;  /* 0x0000000000501947 */ /* 0x000fea0003800000 */
[----:B------:R-:W2:Y:S02]  /*a230*/  LDC.64 R8, c[0x4][RZ] ;  /* 0x01000000ff087b82 */ /* 0x000ea40000000a00 */
[----:B--2---:R-:W1:Y:S02]  /*a240*/  LDG.E.STRONG.SYS R0, desc[UR8][R8.64] ;  /* 0x0000000808007981 */ /* 0x004e64000c1f5900 */
[----:B-1----:R-:W-:-:S13]  /*a250*/  ISETP.GE.U32.AND P1, PT, R0, UR6, PT ;  /* 0x0000000600007c0c */ /* 0x002fda000bf26070 */
        /* <DEDUP_REMOVED lines=17> */
.L_x_1573:
[----:B-1-3--:R-:W-:Y:S05]  /*a370*/  BSYNC.RECONVERGENT B0 ;  /* 0x0000000000007941 */ /* 0x00afea0003800200 */
.L_x_1572:
[----:B------:R-:W-:Y:S02]  /*a380*/  VIADD R7, R7, 0x1 ;  /* 0x0000000107077836 */ /* 0x000fe40000000000 */
[----:B------:R-:W-:Y:S01]  /*a390*/  VIADD R5, R5, 0x2 ;  /* 0x0000000205057836 */ /* 0x000fe20000000000 */
[----:B------:R-:W-:Y:S06]  /*a3a0*/  @P0 BRA `(.L_x_1574) ;  /* 0xfffffffc00140947 */ /* 0x000fec000383ffff */
[----:B------:R-:W-:Y:S05]  /*a3b0*/  EXIT ;  /* 0x000000000000794d */ /* 0x000fea0003800000 */
.L_x_1575:
        /* <DEDUP_REMOVED lines=12> */
.L_x_2061:


//--------------------- .text._Z15agrepKernel32K3v --------------------------
	.section	.text._Z15agrepKernel32K3v,"ax",@progbits
	.align	128
        .global         _Z15agrepKernel32K3v
        .type           _Z15agrepKernel32K3v,@function
        .size           _Z15agrepKernel32K3v,(.L_x_2062 - _Z15agrepKernel32K3v)
        .other          _Z15agrepKernel32K3v,@"STO_CUDA_ENTRY STV_DEFAULT"
_Z15agrepKernel32K3v:
.text._Z15agrepKernel32K3v:
        /* <DEDUP_REMOVED lines=25> */
[----:B------:R-:W-:-:S07]  /*0190*/  IMAD.U32 R6, RZ, RZ, UR4 ;  /* 0x00000004ff067e24 */ /* 0x000fce000f8e00ff */
.L_x_1578:
[----:B------:R-:W0:Y:S01]  /*01a0*/  LDC.64 R4, c[0x3][RZ] ;  /* 0x00c00000ff047b82 */ /* 0x000e220000000a00 */
[----:B------:R-:W-:-:S04]  /*01b0*/  IMAD R7, R3, 0x80, R20 ;  /* 0x0000008003077824 */ /* 0x000fc800078e0214 */
[----:B0-----:R-:W-:-:S05]  /*01c0*/  IMAD.WIDE.U32 R4, R7, 0x4, R4 ;  /* 0x0000000407047825 */ /* 0x001fca00078e0004 */
[----:B------:R0:W5:Y:S01]  /*01d0*/  LDG.E R2, desc[UR8][R4.64] ;  /* 0x0000000804027981 */ /* 0x000162000c1e1900 */
[----:B------:R-:W-:-:S05]  /*01e0*/  UMOV UR4, URZ ;  /* 0x000000ff00047c82 */ /* 0x000fca0008000000 */
.L_x_1577:
[----:B------:R-:W-:Y:S01]  /*01f0*/  USHF.L.U32 UR6, UR4, 0x1, URZ ;  /* 0x0000000104067899 */ /* 0x000fe200080006ff */
[----:B------:R-:W-:Y:S02]  /*0200*/  IMAD.SHL.U32 R9, R12, 0x2, RZ ;  /* 0x000000020c097824 */ /* 0x000fe400078e00ff */
[----:B------:R-:W-:Y:S01]  /*0210*/  IMAD.SHL.U32 R17, R13, 0x2, RZ ;  /* 0x000000020d117824 */ /* 0x000fe200078e00ff */
[----:B------:R-:W-:Y:S01]  /*0220*/  UIADD3 UR7, UPT, UPT, UR6, 0x2, URZ ;  /* 0x0000000206077890 */ /* 0x000fe2000fffe0ff */
[----:B------:R-:W-:Y:S01]  /*0230*/  IMAD.SHL.U32 R15, R15, 0x2, RZ ;  /* 0x000000020f0f7824 */ /* 0x000fe200078e00ff */
[----:B0----5:R-:W-:-:S05]  /*0240*/  SHF.R.U32.HI R4, RZ, UR6, R2 ;  /* 0x00000006ff047c19 */ /* 0x021fca0008011602 */
[----:B------:R-:W-:-:S05]  /*0250*/  IMAD.SHL.U32 R4, R4, 0x4, RZ ;  /* 0x0000000404047824 */ /* 0x000fca00078e00ff */
[----:B------:R-:W-:Y:S02]  /*0260*/  LOP3.LUT R8, R4, 0xc, RZ, 0xc0, !PT ;  /* 0x0000000c04087812 */ /* 0x000fe400078ec0ff */
[----:B------:R-:W-:Y:S01]  /*0270*/  SHF.R.U32.HI R4, RZ, UR7, R2 ;  /* 0x00000007ff047c19 */ /* 0x000fe20008011602 */
[----:B------:R-:W-:Y:S02]  /*0280*/  UIADD3 UR7, UPT, UPT, UR6, 0x4, URZ ;  /* 0x0000000406077890 */ /* 0x000fe4000fffe0ff */
[----:B------:R-:W-:Y:S01]  /*0290*/  UIADD3 UR6, UPT, UPT, UR6, 0x6, URZ ;  /* 0x0000000606067890 */ /* 0x000fe2000fffe0ff */
[----:B------:R-:W0:Y:S01]  /*02a0*/  LDC R8, c[0x3][R8+0x14] ;  /* 0x00c0050008087b82 */ /* 0x000e220000000800 */
[----:B------:R-:W-:Y:S01]  /*02b0*/  IMAD.SHL.U32 R4, R4, 0x4, RZ ;  /* 0x0000000404047824 */ /* 0x000fe200078e00ff */
[----:B------:R-:W-:-:S03]  /*02c0*/  UIADD3 UR4, UPT, UPT, UR7, -UR4, URZ ;  /* 0x8000000407047290 */ /* 0x000fc6000fffe0ff */
[--C-:B------:R-:W-:Y:S01]  /*02d0*/  SHF.R.U32.HI R7, RZ, UR6, R2.reuse ;  /* 0x00000006ff077c19 */ /* 0x100fe20008011602 */
[----:B------:R-:W-:Y:S01]  /*02e0*/  UISETP.NE.AND UP0, UPT, UR4, 0x10, UPT ;  /* 0x000000100400788c */ /* 0x000fe2000bf05270 */
[----:B------:R-:W-:Y:S02]  /*02f0*/  LOP3.LUT R5, R4, 0xc, RZ, 0xc0, !PT ;  /* 0x0000000c04057812 */ /* 0x000fe400078ec0ff */
[----:B------:R-:W-:Y:S01]  /*0300*/  SHF.R.U32.HI R4, RZ, UR7, R2 ;  /* 0x00000007ff047c19 */ /* 0x000fe20008011602 */
[----:B------:R-:W-:-:S03]  /*0310*/  IMAD.SHL.U32 R7, R7, 0x4, RZ ;  /* 0x0000000407077824 */ /* 0x000fc600078e00ff */
[----:B------:R-:W1:Y:S01]  /*0320*/  LDC R5, c[0x3][R5+0x14] ;  /* 0x00c0050005057b82 */ /* 0x000e620000000800 */
[----:B------:R-:W-:Y:S01]  /*0330*/  IMAD.SHL.U32 R4, R4, 0x4, RZ ;  /* 0x0000000404047824 */ /* 0x000fe200078e00ff */
[----:B------:R-:W-:-:S04]  /*0340*/  LOP3.LUT R7, R7, 0xc, RZ, 0xc0, !PT ;  /* 0x0000000c07077812 */ /* 0x000fc800078ec0ff */
[----:B------:R-:W-:Y:S02]  /*0350*/  LOP3.LUT R4, R4, 0xc, RZ, 0xc0, !PT ;  /* 0x0000000c04047812 */ /* 0x000fe400078ec0ff */
[----:B------:R-:W2:Y:S08]  /*0360*/  LDC R7, c[0x3][R7+0x14] ;  /* 0x00c0050007077b82 */ /* 0x000eb00000000800 */
[----:B------:R-:W3:Y:S01]  /*0370*/  LDC R4, c[0x3][R4+0x14] ;  /* 0x00c0050004047b82 */ /* 0x000ee20000000800 */
[----:B0-----:R-:W-:-:S04]  /*0380*/  LOP3.LUT R9, R9, R8, RZ, 0xfc, !PT ;  /* 0x0000000809097212 */ /* 0x001fc800078efcff */
[----:B------:R-:W-:Y:S01]  /*0390*/  LOP3.LUT R18, R12, R9, RZ, 0xc0, !PT ;  /* 0x000000090c127212 */ /* 0x000fe200078ec0ff */
[----:B------:R-:W-:-:S04]  /*03a0*/  IMAD.SHL.U32 R22, R9, 0x2, RZ ;  /* 0x0000000209167824 */ /* 0x000fc800078e00ff */
[----:B------:R-:W-:Y:S01]  /*03b0*/  IMAD.SHL.U32 R18, R18, 0x2, RZ ;  /* 0x0000000212127824 */ /* 0x000fe200078e00ff */
[----:B-1----:R-:W-:-:S04]  /*03c0*/  LOP3.LUT R22, R22, R5, RZ, 0xfc, !PT ;  /* 0x0000000516167212 */ /* 0x002fc800078efcff */
[----:B------:R-:W-:Y:S02]  /*03d0*/  LOP3.LUT R17, R18, R17, R8, 0xe0, !PT ;  /* 0x0000001112117212 */ /* 0x000fe400078ee008 */
[----:B------:R-:W-:Y:S02]  /*03e0*/  LOP3.LUT R21, R9, R22, RZ, 0xc0, !PT ;  /* 0x0000001609157212 */ /* 0x000fe400078ec0ff */
[----:B------:R-:W-:Y:S01]  /*03f0*/  LOP3.LUT R18, R17, R12, RZ, 0xc0, !PT ;  /* 0x0000000c11127212 */ /* 0x000fe200078ec0ff */
[----:B------:R-:W-:Y:S02]  /*0400*/  IMAD.SHL.U32 R17, R14, 0x2, RZ ;  /* 0x000000020e117824 */ /* 0x000fe400078e00ff */
[----:B------:R-:W-:Y:S01]  /*0410*/  IMAD.SHL.U32 R21, R21, 0x2, RZ ;  /* 0x0000000215157824 */ /* 0x000fe200078e00ff */
[----:B------:R-:W-:Y:S01]  /*0420*/  LOP3.LUT R12, R13, R18, RZ, 0xc0, !PT ;  /* 0x000000120d0c7212 */ /* 0x000fe200078ec0ff */
[----:B------:R-:W-:-:S04]  /*0430*/  IMAD.SHL.U32 R24, R18, 0x2, RZ ;  /* 0x0000000212187824 */ /* 0x000fc800078e00ff */
[----:B------:R-:W-:Y:S01]  /*0440*/  IMAD.SHL.U32 R12, R12, 0x2, RZ ;  /* 0x000000020c0c7824 */ /* 0x000fe200078e00ff */
[----:B------:R-:W-:-:S04]  /*0450*/  LOP3.LUT R24, R21, R24, R5, 0xe0, !PT ;  /* 0x0000001815187212 */ /* 0x000fc800078ee005 */
[----:B------:R-:W-:Y:S02]  /*0460*/  LOP3.LUT R12, R12, R17, R8, 0xe0, !PT ;  /* 0x000000110c0c7212 */ /* 0x000fe400078ee008 */
[----:B------:R-:W-:Y:S02]  /*0470*/  LOP3.LUT R9, R24, R9, RZ, 0xc0, !PT ;  /* 0x0000000918097212 */ /* 0x000fe400078ec0ff */
[----:B------:R-:W-:Y:S01]  /*0480*/  LOP3.LUT R17, R12, R13, RZ, 0xc0, !PT ;  /* 0x0000000d0c117212 */ /* 0x000fe200078ec0ff */
[----:B------:R-:W-:Y:S02]  /*0490*/  IMAD.SHL.U32 R13, R22, 0x2, RZ ;  /* 0x00000002160d7824 */ /* 0x000fe400078e00ff */
[----:B------:R-:W-:Y:S01]  /*04a0*/  IMAD.SHL.U32 R23, R9, 0x2, RZ ;  /* 0x0000000209177824 */ /* 0x000fe200078e00ff */
[----:B------:R-:W-:Y:S02]  /*04b0*/  LOP3.LUT R12, R14, R17, RZ, 0xc0, !PT ;  /* 0x000000110e0c7212 */ /* 0x000fe400078ec0ff */
[----:B---3--:R-:W-:-:S03]  /*04c0*/  LOP3.LUT R13, R13, R4, RZ, 0xfc, !PT ;  /* 0x000000040d0d7212 */ /* 0x008fc600078efcff */
[----:B------:R-:W-:Y:S01]  /*04d0*/  IMAD.SHL.U32 R12, R12, 0x2, RZ ;  /* 0x000000020c0c7824 */ /* 0x000fe200078e00ff */
[----:B------:R-:W-:Y:S01]  /*04e0*/  LOP3.LUT R21, R22, R13, RZ, 0xc0, !PT ;  /* 0x0000000d16157212 */ /* 0x000fe200078ec0ff */
[----:B------:R-:W-:-:S03]  /*04f0*/  IMAD.SHL.U32 R26, R13, 0x2, RZ ;  /* 0x000000020d1a7824 */ /* 0x000fc600078e00ff */
[----:B------:R-:W-:Y:S01]  /*0500*/  LOP3.LUT R15, R12, R15, R8, 0xe0, !PT ;  /* 0x0000000f0c0f7212 */ /* 0x000fe200078ee008 */
[----:B------:R-:W-:Y:S01]  /*0510*/  IMAD.SHL.U32 R24, R21, 0x2, RZ ;  /* 0x0000000215187824 */ /* 0x000fe200078e00ff */
[----:B------:R-:W-:Y:S01]  /*0520*/  LOP3.LUT R12, R18, R9, RZ, 0xc0, !PT ;  /* 0x00000009120c7212 */ /* 0x000fe200078ec0ff */
[----:B------:R-:W-:Y:S01]  /*0530*/  IMAD.SHL.U32 R8, R17, 0x2, RZ ;  /* 0x0000000211087824 */ /* 0x000fe200078e00ff */
[----:B------:R-:W-:Y:S02]  /*0540*/  LOP3.LUT R15, R15, R14, RZ, 0xc0, !PT ;  /* 0x0000000e0f0f7212 */ /* 0x000fe400078ec0ff */
[----:B------:R-:W-:Y:S01]  /*0550*/  LOP3.LUT R23, R24, R23, R4, 0xe0, !PT ;  /* 0x0000001718177212 */ /* 0x000fe200078ee004 */
[----:B------:R-:W-:Y:S01]  /*0560*/  IMAD.SHL.U32 R21, R12, 0x2, RZ ;  /* 0x000000020c157824 */ /* 0x000fe200078e00ff */
[----:B--2---:R-:W-:Y:S02]  /*0570*/  LOP3.LUT R12, R26, R7, RZ, 0xfc, !PT ;  /* 0x000000071a0c7212 */ /* 0x004fe400078efcff */
[----:B------:R-:W-:-:S02]  /*0580*/  LOP3.LUT R22, R23, R22, RZ, 0xc0, !PT ;  /* 0x0000001617167212 */ /* 0x000fc400078ec0ff */
[----:B------:R-:W-:Y:S02]  /*0590*/  LOP3.LUT R21, R21, R8, R5, 0xe0, !PT ;  /* 0x0000000815157212 */ /* 0x000fe400078ee005 */
[----:B------:R-:W-:Y:S01]  /*05a0*/  LOP3.LUT R8, R13, R12, RZ, 0xc0, !PT ;  /* 0x0000000c0d087212 */ /* 0x000fe200078ec0ff */
[----:B------:R-:W-:Y:S01]  /*05b0*/  IMAD.SHL.U32 R24, R22, 0x2, RZ ;  /* 0x0000000216187824 */ /* 0x000fe200078e00ff */
[----:B------:R-:W-:-:S03]  /*05c0*/  LOP3.LUT R18, R21, R18, RZ, 0xc0, !PT ;  /* 0x0000001215127212 */ /* 0x000fc600078ec0ff */
[----:B------:R-:W-:Y:S01]  /*05d0*/  IMAD.SHL.U32 R25, R8, 0x2, RZ ;  /* 0x0000000208197824 */ /* 0x000fe200078e00ff */
[----:B------:R-:W-:Y:S01]  /*05e0*/  LOP3.LUT R8, R9, R22, RZ, 0xc0, !PT ;  /* 0x0000001609087212 */ /* 0x000fe200078ec0ff */
[----:B------:R-:W-:Y:S01]  /*05f0*/  IMAD.SHL.U32 R21, R18, 0x2, RZ ;  /* 0x0000000212157824 */ /* 0x000fe200078e00ff */
[----:B------:R-:W-:Y:S02]  /*0600*/  LOP3.LUT R14, R17, R18, RZ, 0xc0, !PT ;  /* 0x00000012110e7212 */ /* 0x000fe400078ec0ff */
[----:B------:R-:W-:Y:S01]  /*0610*/  LOP3.LUT R26, R25, R24, R7, 0xe0, !PT ;  /* 0x00000018191a7212 */ /* 0x000fe200078ee007 */
[----:B------:R-:W-:Y:S02]  /*0620*/  IMAD.SHL.U32 R23, R8, 0x2, RZ ;  /* 0x0000000208177824 */ /* 0x000fe400078e00ff */
[----:B------:R-:W-:Y:S01]  /*0630*/  IMAD.SHL.U32 R8, R15, 0x2, RZ ;  /* 0x000000020f087824 */ /* 0x000fe200078e00ff */
[----:B------:R-:W-:Y:S01]  /*0640*/  LOP3.LUT R13, R26, R13, RZ, 0xc0, !PT ;  /* 0x0000000d1a0d7212 */ /* 0x000fe200078ec0ff */
        /* <DEDUP_REMOVED lines=26> */
.L_x_1576:
        /* <DEDUP_REMOVED lines=20> */
.L_x_1581:
[----:B------:R-:W-:Y:S01]  /*0930*/  USHF.L.U32 UR6, UR4, 0x1, URZ ;  /* 0x0000000104067899 */ /* 0x000fe200080006ff */
[----:B------:R-:W-:-:S03]  /*0940*/  IMAD.SHL.U32 R22, R12, 0x2, RZ ;  /* 0x000000020c167824 */ /* 0x000fc600078e00ff */
[----:B------:R-:W-:Y:S02]  /*0950*/  UIADD3 UR7, UPT, UPT, UR6, 0x2, URZ ;  /* 0x0000000206077890 */ /* 0x000fe4000fffe0ff */
[----:B-----5:R-:W-:-:S05]  /*0960*/  SHF.R.U32.HI R2, RZ, UR6, R7 ;  /* 0x00000006ff027c19 */ /* 0x020fca0008011607 */
        /* <DEDUP_REMOVED lines=9> */
[----:B------:R-:W-:Y:S02]  /*0a00*/  SHF.R.U32.HI R2, RZ, UR7, R7 ;  /* 0x00000007ff027c19 */ /* 0x000fe40008011607 */
[----:B------:R-:W-:Y:S02]  /*0a10*/  ISETP.NE.AND P1, PT, R8, UR4, PT ;  /* 0x0000000408007c0c */ /* 0x000fe4000bf25270 */
[----:B------:R-:W1:Y:S01]  /*0a20*/  LDC R4, c[0x3][R4+0x14] ;  /* 0x00c0050004047b82 */ /* 0x000e620000000800 */
[----:B------:R-:W-:-:S05]  /*0a30*/  IMAD.SHL.U32 R2, R2, 0x4, RZ ;  /* 0x0000000402027824 */ /* 0x000fca00078e00ff */
[----:B------:R-:W-:Y:S02]  /*0a40*/  LOP3.LUT R3, R2, 0xc, RZ, 0xc0, !PT ;  /* 0x0000000c02037812 */ /* 0x000fe400078ec0ff */
[----:B------:R-:W-:-:S04]  /*0a50*/  SHF.R.U32.HI R2, RZ, UR6, R7 ;  /* 0x00000006ff027c19 */ /* 0x000fc80008011607 */
[----:B------:R-:W2:Y:S01]  /*0a60*/  LDC R3, c[0x3][R3+0x14] ;  /* 0x00c0050003037b82 */ /* 0x000ea20000000800 */
[----:B------:R-:W-:-:S05]  /*0a70*/  IMAD.SHL.U32 R5, R2, 0x4, RZ ;  /* 0x0000000402057824 */ /* 0x000fca00078e00ff */
[----:B------:R-:W-:Y:S01]  /*0a80*/  LOP3.LUT R27, R5, 0xc, RZ, 0xc0, !PT ;  /* 0x0000000c051b7812 */ /* 0x000fe200078ec0ff */
[----:B------:R-:W-:Y:S01]  /*0a90*/  IMAD.SHL.U32 R5, R13, 0x2, RZ ;  /* 0x000000020d057824 */ /* 0x000fe200078e00ff */
[----:B0-----:R-:W-:-:S04]  /*0aa0*/  LOP3.LUT R21, R22, R9, RZ, 0xfc, !PT ;  /* 0x0000000916157212 */ /* 0x001fc800078efcff */
[----:B------:R-:W-:Y:S01]  /*0ab0*/  LOP3.LUT R2, R12, R21, RZ, 0xc0, !PT ;  /* 0x000000150c027212 */ /* 0x000fe200078ec0ff */
[----:B------:R-:W-:-:S04]  /*0ac0*/  IMAD.SHL.U32 R23, R21, 0x2, RZ ;  /* 0x0000000215177824 */ /* 0x000fc800078e00ff */
[----:B------:R-:W-:Y:S02]  /*0ad0*/  IMAD.SHL.U32 R22, R2, 0x2, RZ ;  /* 0x0000000202167824 */ /* 0x000fe400078e00ff */
[----:B------:R0:W3:Y:S03]  /*0ae0*/  LDC R2, c[0x3][R27+0x14] ;  /* 0x00c005001b027b82 */ /* 0x0000e60000000800 */
[----:B------:R-:W-:-:S04]  /*0af0*/  LOP3.LUT R5, R22, R5, R9, 0xe0, !PT ;  /* 0x0000000516057212 */ /* 0x000fc800078ee009 */
[----:B------:R-:W-:Y:S02]  /*0b00*/  LOP3.LUT R22, R5, R12, RZ, 0xc0, !PT ;  /* 0x0000000c05167212 */ /* 0x000fe400078ec0ff */
[----:B-1----:R-:W-:Y:S01]  /*0b10*/  LOP3.LUT R12, R23, R4, RZ, 0xfc, !PT ;  /* 0x00000004170c7212 */ /* 0x002fe200078efcff */
[----:B------:R-:W-:Y:S01]  /*0b20*/  IMAD.SHL.U32 R23, R14, 0x2, RZ ;  /* 0x000000020e177824 */ /* 0x000fe200078e00ff */
[----:B------:R-:W-:-:S03]  /*0b30*/  LOP3.LUT R5, R13, R22, RZ, 0xc0, !PT ;  /* 0x000000160d057212 */ /* 0x000fc600078ec0ff */
[----:B------:R-:W-:Y:S02]  /*0b40*/  IMAD.SHL.U32 R28, R12, 0x2, RZ ;  /* 0x000000020c1c7824 */ /* 0x000fe400078e00ff */
[----:B------:R-:W-:Y:S01]  /*0b50*/  IMAD.SHL.U32 R24, R5, 0x2, RZ ;  /* 0x0000000205187824 */ /* 0x000fe200078e00ff */
[----:B------:R-:W-:-:S04]  /*0b60*/  LOP3.LUT R5, R21, R12, RZ, 0xc0, !PT ;  /* 0x0000000c15057212 */ /* 0x000fc800078ec0ff */
[----:B------:R-:W-:Y:S01]  /*0b70*/  LOP3.LUT R24, R24, R23, R9, 0xe0, !PT ;  /* 0x0000001718187212 */ /* 0x000fe200078ee009 */
[----:B------:R-:W-:Y:S02]  /*0b80*/  IMAD.SHL.U32 R23, R5, 0x2, RZ ;  /* 0x0000000205177824 */ /* 0x000fe400078e00ff */
[----:B------:R-:W-:-:S05]  /*0b90*/  IMAD.SHL.U32 R5, R22, 0x2, RZ ;  /* 0x0000000216057824 */ /* 0x000fca00078e00ff */
[----:B------:R-:W-:Y:S02]  /*0ba0*/  LOP3.LUT R26, R23, R5, R4, 0xe0, !PT ;  /* 0x00000005171a7212 */ /* 0x000fe400078ee004 */
[----:B--2---:R-:W-:Y:S01]  /*0bb0*/  LOP3.LUT R23, R28, R3, RZ, 0xfc, !PT ;  /* 0x000000031c177212 */ /* 0x004fe200078efcff */
[----:B------:R-:W-:Y:S01]  /*0bc0*/  IMAD.SHL.U32 R28, R15, 0x2, RZ ;  /* 0x000000020f1c7824 */ /* 0x000fe200078e00ff */
[----:B------:R-:W-:Y:S02]  /*0bd0*/  LOP3.LUT R5, R24, R13, RZ, 0xc0, !PT ;  /* 0x0000000d18057212 */ /* 0x000fe400078ec0ff */
[----:B------:R-:W-:Y:S01]  /*0be0*/  LOP3.LUT R21, R26, R21, RZ, 0xc0, !PT ;  /* 0x000000151a157212 */ /* 0x000fe200078ec0ff */
[----:B0-----:R-:W-:Y:S01]  /*0bf0*/  IMAD.SHL.U32 R27, R23, 0x2, RZ ;  /* 0x00000002171b7824 */ /* 0x001fe200078e00ff */
[----:B------:R-:W-:Y:S02]  /*0c00*/  LOP3.LUT R24, R12, R23, RZ, 0xc0, !PT ;  /* 0x000000170c187212 */ /* 0x000fe400078ec0ff */
[----:B------:R-:W-:Y:S01]  /*0c10*/  LOP3.LUT R13, R14, R5, RZ, 0xc0, !PT ;  /* 0x000000050e0d7212 */ /* 0x000fe200078ec0ff */
[----:B------:R-:W-:-:S02]  /*0c20*/  IMAD.SHL.U32 R26, R21, 0x2, RZ ;  /* 0x00000002151a7824 */ /* 0x000fc400078e00ff */
[----:B------:R-:W-:Y:S02]  /*0c30*/  IMAD.SHL.U32 R15, R24, 0x2, RZ ;  /* 0x00000002180f7824 */ /* 0x000fe400078e00ff */
[----:B------:R-:W-:Y:S01]  /*0c40*/  IMAD.SHL.U32 R24, R13, 0x2, RZ ;  /* 0x000000020d187824 */ /* 0x000fe200078e00ff */
[----:B------:R-:W-:Y:S02]  /*0c50*/  LOP3.LUT R13, R22, R21, RZ, 0xc0, !PT ;  /* 0x00000015160d7212 */ /* 0x000fe400078ec0ff */
[----:B------:R-:W-:Y:S02]  /*0c60*/  LOP3.LUT R15, R15, R26, R3, 0xe0, !PT ;  /* 0x0000001a0f0f7212 */ /* 0x000fe400078ee003 */
[----:B------:R-:W-:Y:S02]  /*0c70*/  LOP3.LUT R9, R24, R28, R9, 0xe0, !PT ;  /* 0x0000001c18097212 */ /* 0x000fe400078ee009 */
[----:B------:R-:W-:Y:S01]  /*0c80*/  LOP3.LUT R24, R15, R12, RZ, 0xc0, !PT ;  /* 0x0000000c0f187212 */ /* 0x000fe200078ec0ff */
[----:B------:R-:W-:Y:S01]  /*0c90*/  IMAD.SHL.U32 R15, R13, 0x2, RZ ;  /* 0x000000020d0f7824 */ /* 0x000fe200078e00ff */
[----:B---3--:R-:W-:Y:S01]  /*0ca0*/  LOP3.LUT R12, R27, R2, RZ, 0xfc, !PT ;  /* 0x000000021b0c7212 */ /* 0x008fe200078efcff */
[----:B------:R-:W-:Y:S01]  /*0cb0*/  IMAD.SHL.U32 R13, R5, 0x2, RZ ;  /* 0x00000002050d7824 */ /* 0x000fe200078e00ff */
[----:B------:R-:W-:-:S02]  /*0cc0*/  LOP3.LUT R14, R9, R14, RZ, 0xc0, !PT ;  /* 0x0000000e090e7212 */ /* 0x000fc400078ec0ff */
[----:B------:R-:W-:Y:S02]  /*0cd0*/  LOP3.LUT R9, R21, R24, RZ, 0xc0, !PT ;  /* 0x0000001815097212 */ /* 0x000fe400078ec0ff */
[----:B------:R-:W-:Y:S02]  /*0ce0*/  LOP3.LUT R13, R15, R13, R4, 0xe0, !PT ;  /* 0x0000000d0f0d7212 */ /* 0x000fe400078ee004 */
[----:B------:R-:W-:Y:S01]  /*0cf0*/  LOP3.LUT R15, R23, R12, RZ, 0xc0, !PT ;  /* 0x0000000c170f7212 */ /* 0x000fe200078ec0ff */
[----:B------:R-:W-:Y:S01]  /*0d00*/  IMAD.SHL.U32 R9, R9, 0x2, RZ ;  /* 0x0000000209097824 */ /* 0x000fe200078e00ff */
[----:B------:R-:W-:Y:S01]  /*0d10*/  LOP3.LUT R22, R13, R22, RZ, 0xc0, !PT ;  /* 0x000000160d167212 */ /* 0x000fe200078ec0ff */
[----:B------:R-:W-:Y:S02]  /*0d20*/  IMAD.SHL.U32 R13, R24, 0x2, RZ ;  /* 0x00000002180d7824 */ /* 0x000fe400078e00ff */
[----:B------:R-:W-:Y:S02]  /*0d30*/  IMAD.SHL.U32 R15, R15, 0x2, RZ ;  /* 0x000000020f0f7824 */ /* 0x000fe400078e00ff */
[----:B------:R-:W-:-:S03]  /*0d40*/  IMAD.SHL.U32 R26, R22, 0x2, RZ ;  /* 0x00000002161a7824 */ /* 0x000fc600078e00ff */
[----:B------:R-:W-:Y:S02]  /*0d50*/  LOP3.LUT R28, R15, R13, R2, 0xe0, !PT ;  /* 0x0000000d0f1c7212 */ /* 0x000fe400078ee002 */
[----:B------:R-:W-:Y:S02]  /*0d60*/  LOP3.LUT R13, R5, R22, RZ, 0xc0, !PT ;  /* 0x00000016050d7212 */ /* 0x000fe400078ec0ff */
[----:B------:R-:W-:Y:S01]  /*0d70*/  LOP3.LUT R26, R9, R26, R3, 0xe0, !PT ;  /* 0x0000001a091a7212 */ /* 0x000fe200078ee003 */
[----:B------:R-:W-:Y:S02]  /*0d80*/  IMAD.SHL.U32 R9, R14, 0x2, RZ ;  /* 0x000000020e097824 */ /* 0x000fe400078e00ff */
[----:B------:R-:W-:Y:S01]  /*0d90*/  IMAD.SHL.U32 R14, R13, 0x2, RZ ;  /* 0x000000020d0e7824 */ /* 0x000fe200078e00ff */
[----:B------:R-:W-:Y:S02]  /*0da0*/  LOP3.LUT R13, R28, R23, RZ, 0xc0, !PT ;  /* 0x000000171c0d7212 */ /* 0x000fe400078ec0ff */
[----:B------:R-:W-:-:S02]  /*0db0*/  LOP3.LUT R15, R26, R21, RZ, 0xc0, !PT ;  /* 0x000000151a0f7212 */ /* 0x000fc400078ec0ff */
[----:B------:R-:W-:Y:S02]  /*0dc0*/  LOP3.LUT R14, R14, R9, R4, 0xe0, !PT ;  /* 0x000000090e0e7212 */ /* 0x000fe400078ee004 */
[----:B------:R-:W-:Y:S02]  /*0dd0*/  LOP3.LUT R9, R24, R13, RZ, 0xc0, !PT ;  /* 0x0000000d18097212 */ /* 0x000fe400078ec0ff */
[----:B------:R-:W-:Y:S01]  /*0de0*/  LOP3.LUT R14, R14, R5, RZ, 0xc0, !PT ;  /* 0x000000050e0e7212 */ /* 0x000fe200078ec0ff */
[----:B------:R-:W-:Y:S01]  /*0df0*/  IMAD.SHL.U32 R5, R15, 0x2, RZ ;  /* 0x000000020f057824 */ /* 0x000fe200078e00ff */
[----:B------:R-:W-:Y:S01]  /*0e00*/  LOP3.LUT R4, R22, R15, RZ, 0xc0, !PT ;  /* 0x0000000f16047212 */ /* 0x000fe200078ec0ff */
[----:B------:R-:W-:Y:S02]  /*0e10*/  IMAD.SHL.U32 R9, R9, 0x2, RZ ;  /* 0x0000000209097824 */ /* 0x000fe400078e00ff */
        /* <DEDUP_REMOVED lines=12> */
.L_x_1580:
[----:B------:R-:W-:Y:S05]  /*0ee0*/  @!P0 BRA `(.L_x_1579) ;  /* 0x0000000000848947 */ /* 0x000fea0003800000 */
[----:B------:R-:W-:Y:S01]  /*0ef0*/  IMAD.MOV.U32 R3, RZ, RZ, R12 ;  /* 0x000000ffff037224 */ /* 0x000fe200078e000c */
[----:B------:R-:W-:-:S06]  /*0f00*/  UMOV UR4, URZ ;  /* 0x000000ff00047c82 */ /* 0x000fcc0008000000 */
.L_x_1582:
[C---:B------:R-:W-:Y:S01]  /*0f10*/  IMAD.SHL.U32 R2, R8.reuse, 0x2, RZ ;  /* 0x0000000208027824 */ /* 0x040fe200078e00ff */
[----:B------:R-:W-:Y:S01]  /*0f20*/  UIADD3 UR4, UPT, UPT, UR4, 0x1, URZ ;  /* 0x0000000104047890 */ /* 0x000fe2000fffe0ff */
[----:B------:R-:W-:Y:S02]  /*0f30*/  IMAD.SHL.U32 R5, R3, 0x2, RZ ;  /* 0x0000000203057824 */ /* 0x000fe400078e00ff */
[----:B------:R-:W-:Y:S01]  /*0f40*/  IMAD.SHL.U32 R15, R15, 0x2, RZ ;  /* 0x000000020f0f7824 */ /* 0x000fe200078e00ff */
[----:B-----5:R-:W-:Y:S01]  /*0f50*/  SHF.R.U32.HI R2, RZ, R2, R7 ;  /* 0x00000002ff027219 */ /* 0x020fe20000011607 */
[----:B------:R-:W-:Y:S01]  /*0f60*/  VIADD R8, R8, 0x1 ;  /* 0x0000000108087836 */ /* 0x000fe20000000000 */
[----:B------:R-:W-:-:S03]  /*0f70*/  ISETP.NE.AND P0, PT, R25, UR4, PT ;  /* 0x0000000419007c0c */ /* 0x000fc6000bf05270 */
[----:B------:R-:W-:-:S05]  /*0f80*/  IMAD.SHL.U32 R2, R2, 0x4, RZ ;  /* 0x0000000402027824 */ /* 0x000fca00078e00ff */
        /* <DEDUP_REMOVED lines=22> */
[----:B------:R-:W-:-:S07]  /*10f0*/  IMAD.MOV.U32 R14, RZ, RZ, R5 ;  /* 0x000000ffff0e7224 */ /* 0x000fce00078e0005 */
.L_x_1579:
[----:B------:R-:W-:-:S13]  /*1100*/  ISETP.GT.U32.AND P0, PT, R8, 0xf, PT ;  /* 0x0000000f0800780c */ /* 0x000fda0003f04070 */
[----:B------:R-:W-:Y:S05]  /*1110*/  @P0 BRA `(.L_x_1583) ;  /* 0x0000000000e40947 */ /* 0x000fea0003800000 */
[----:B------:R-:W-:Y:S01]  /*1120*/  IMAD.IADD R9, R19, 0x1, R6 ;  /* 0x0000000113097824 */ /* 0x000fe200078e0206 */
[----:B------:R-:W0:Y:S01]  /*1130*/  LDCU UR7, c[0x3][0x58] ;  /* 0x00c00b00ff0777ac */ /* 0x000e220008000800 */
[----:B------:R-:W1:Y:S01]  /*1140*/  LDCU UR10, c[0x3][0x8] ;  /* 0x00c00100ff0a77ac */ /* 0x000e620008000800 */
[----:B------:R-:W2:Y:S04]  /*1150*/  LDCU UR6, c[0x3][0x48] ;  /* 0x00c00900ff0677ac */ /* 0x000ea80008000800 */
.L_x_1586:
[----:B------:R-:W-:Y:S01]  /*1160*/  IMAD.SHL.U32 R2, R8, 0x2, RZ ;  /* 0x0000000208027824 */ /* 0x000fe200078e00ff */
[----:B------:R-:W-:Y:S01]  /*1170*/  BSSY.RECONVERGENT B0, `(.L_x_1584) ;  /* 0x0000030000007945 */ /* 0x000fe20003800200 */
[----:B------:R-:W-:Y:S02]  /*1180*/  IMAD.SHL.U32 R3, R12, 0x2, RZ ;  /* 0x000000020c037824 */ /* 0x000fe400078e00ff */
[----:B--2---:R-:W-:Y:S01]  /*1190*/  IMAD.SHL.U32 R21, R13, 0x2, RZ ;  /* 0x000000020d157824 */ /* 0x004fe200078e00ff */
        /* <DEDUP_REMOVED lines=16> */
[----:B------:R-:W-:Y:S02]  /*12a0*/  IMAD.SHL.U32 R13, R12, 0x2, RZ ;  /* 0x000000020c0d7824 */ /* 0x000fe400078e00ff */
[----:B------:R-:W-:-:S03]  /*12b0*/  IMAD.MOV.U32 R12, RZ, RZ, R3 ;  /* 0x000000ffff0c7224 */ /* 0x000fc600078e0003 */
        /* <DEDUP_REMOVED lines=27> */
.L_x_1585:
[----:B01----:R-:W-:Y:S05]  /*1470*/  BSYNC.RECONVERGENT B0 ;  /* 0x0000000000007941 */ /* 0x003fea0003800200 */
.L_x_1584:
[----:B------:R-:W-:-:S05]  /*1480*/  VIADD R8, R8, 0x1 ;  /* 0x0000000108087836 */ /* 0x000fca0000000000 */
[----:B------:R-:W-:-:S13]  /*1490*/  ISETP.NE.AND P0, PT, R8, 0x10, PT ;  /* 0x000000100800780c */ /* 0x000fda0003f05270 */
[----:B------:R-:W-:Y:S05]  /*14a0*/  @P0 BRA `(.L_x_1586) ;  /* 0xfffffffc002c0947 */ /* 0x000fea000383ffff */
.L_x_1583:
[C---:B--2---:R-:W-:Y:S01]  /*14b0*/  VIADD R4, R6.reuse, 0x1 ;  /* 0x0000000106047836 */ /* 0x044fe20000000000 */
[----:B------:R-:W-:-:S04]  /*14c0*/  LEA R2, R6, UR5, 0x9 ;  /* 0x0000000506027c11 */ /* 0x000fc8000f8e48ff */
[----:B------:R-:W-:Y:S01]  /*14d0*/  ISETP.GT.U32.AND P0, PT, R4, 0xff, PT ;  /* 0x000000ff0400780c */ /* 0x000fe20003f04070 */
        /* <DEDUP_REMOVED lines=56> */
.L_x_1589:
[----:B------:R-:W-:Y:S05]  /*1860*/  BSYNC.RECONVERGENT B0 ;  /* 0x0000000000007941 */ /* 0x000fea0003800200 */
.L_x_1588:
[----:B0-----:R-:W-:Y:S01]  /*1870*/  LOP3.LUT R12, R2, 0xc, RZ, 0xc0, !PT ;  /* 0x0000000c020c7812 */ /* 0x001fe200078ec0ff */
[----:B------:R-:W-:Y:S01]  /*1880*/  IMAD.SHL.U32 R24, R5, 0x2, RZ ;  /* 0x0000000205187824 */ /* 0x000fe200078e00ff */
[----:B------:R-:W-:Y:S01]  /*1890*/  BSSY.RECONVERGENT B0, `(.L_x_1590) ;  /* 0x000002d000007945 */ /* 0x000fe20003800200 */
[----:B------:R-:W-:Y:S01]  /*18a0*/  IMAD.SHL.U32 R8, R22, 0x2, RZ ;  /* 0x0000000216087824 */ /* 0x000fe200078e00ff */
[----:B------:R-:W0:Y:S01]  /*18b0*/  LDC R7, c[0x3][R12+0x14] ;  /* 0x00c005000c077b82 */ /* 0x000e220000000800 */
[----:B------:R-:W-:Y:S01]  /*18c0*/  IMAD.SHL.U32 R14, R14, 0x2, RZ ;  /* 0x000000020e0e7824 */ /* 0x000fe200078e00ff */
        /* <DEDUP_REMOVED lines=41> */
.L_x_1591:
[----:B------:R-:W-:Y:S05]  /*1b60*/  BSYNC.RECONVERGENT B0 ;  /* 0x0000000000007941 */ /* 0x000fea0003800200 */
.L_x_1590:
        /* <DEDUP_REMOVED lines=47> */
.L_x_1593:
[----:B------:R-:W-:Y:S05]  /*1e60*/  BSYNC.RECONVERGENT B0 ;  /* 0x0000000000007941 */ /* 0x000fea0003800200 */
.L_x_1592:
[----:B0-----:R-:W-:Y:S01]  /*1e70*/  SHF.R.U32.HI R7, RZ, 0x4, R2 ;  /* 0x00000004ff077819 */ /* 0x001fe20000011602 */
[----:B------:R-:W-:Y:S01]  /*1e80*/  IMAD.SHL.U32 R14, R3, 0x2, RZ ;  /* 0x00000002030e7824 */ /* 0x000fe200078e00ff */
[----:B------:R-:W-:Y:S01]  /*1e90*/  BSSY.RECONVERGENT B0, `(.L_x_1594) ;  /* 0x000002d000007945 */ /* 0x000fe20003800200 */
[----:B------:R-:W-:Y:S01]  /*1ea0*/  IMAD.SHL.U32 R8, R24, 0x2, RZ ;  /* 0x0000000218087824 */ /* 0x000fe200078e00ff */
[----:B------:R-:W-:Y:S01]  /*1eb0*/  LOP3.LUT R12, R7, 0xc, RZ, 0xc0, !PT ;  /* 0x0000000c070c7812 */ /* 0x000fe200078ec0ff */
        /* <DEDUP_REMOVED lines=42> */
.L_x_1595:
[----:B------:R-:W-:Y:S05]  /*2160*/  BSYNC.RECONVERGENT B0 ;  /* 0x0000000000007941 */ /* 0x000fea0003800200 */
.L_x_1594:
        /* <DEDUP_REMOVED lines=47> */
.L_x_1597:
[----:B------:R-:W-:Y:S05]  /*2460*/  BSYNC.RECONVERGENT B0 ;  /* 0x0000000000007941 */ /* 0x000fea0003800200 */
.L_x_1596:
        /* <DEDUP_REMOVED lines=47> */
.L_x_1599:
[----:B------:R-:W-:Y:S05]  /*2760*/  BSYNC.RECONVERGENT B0 ;  /* 0x0000000000007941 */ /* 0x000fea0003800200 */
.L_x_1598:
        /* <DEDUP_REMOVED lines=47> */
.L_x_1601:
[----:B------:R-:W-:Y:S05]  /*2a60*/  BSYNC.RECONVERGENT B0 ;  /* 0x0000000000007941 */ /* 0x000fea0003800200 */
.L_x_1600:
[----:B------:R-:W-:Y:S01]  /*2a70*/  SHF.R.U32.HI R8, RZ, 0xc, R2 ;  /* 0x0000000cff087819 */ /* 0x000fe20000011602 */
[----:B------:R-:W-:Y:S01]  /*2a80*/  IMAD.SHL.U32 R9, R3, 0x2, RZ ;  /* 0x0000000203097824 */ /* 0x000fe200078e00ff */
[----:B------:R-:W-:Y:S01]  /*2a90*/  BSSY.RECONVERGENT B0, `(.L_x_1602) ;  /* 0x000002d000007945 */ /* 0x000fe20003800200 */
[----:B------:R-:W-:Y:S01]  /*2aa0*/  IMAD.SHL.U32 R7, R7, 0x2, RZ ;  /* 0x0000000207077824 */ /* 0x000fe200078e00ff */
[----:B0-----:R-:W-:-:S04]  /*2ab0*/  LOP3.LUT R13, R8, 0xc, RZ, 0xc0, !PT ;  /* 0x0000000c080d7812 */ /* 0x001fc800078ec0ff */
        /* <DEDUP_REMOVED lines=42> */
.L_x_1603:
[----:B------:R-:W-:Y:S05]  /*2d60*/  BSYNC.RECONVERGENT B0 ;  /* 0x0000000000007941 */ /* 0x000fea0003800200 */
.L_x_1602:
        /* <DEDUP_REMOVED lines=47> */
.L_x_1605:
[----:B------:R-:W-:Y:S05]  /*3060*/  BSYNC.RECONVERGENT B0 ;  /* 0x0000000000007941 */ /* 0x000fea0003800200 */
.L_x_1604:
        /* <DEDUP_REMOVED lines=47> */
.L_x_1607:
[----:B------:R-:W-:Y:S05]  /*3360*/  BSYNC.RECONVERGENT B0 ;  /* 0x0000000000007941 */ /* 0x000fea0003800200 */
.L_x_1606:
        /* <DEDUP_REMOVED lines=47> */
.L_x_1609:
[----:B------:R-:W-:Y:S05]  /*3660*/  BSYNC.RECONVERGENT B0 ;  /* 0x0000000000007941 */ /* 0x000fea0003800200 */
.L_x_1608:
        /* <DEDUP_REMOVED lines=47> */
.L_x_1611:
[----:B------:R-:W-:Y:S05]  /*3960*/  BSYNC.RECONVERGENT B0 ;  /* 0x0000000000007941 */ /* 0x000fea0003800200 */
.L_x_1610:
        /* <DEDUP_REMOVED lines=47> */
.L_x_1613:
[----:B------:R-:W-:Y:S05]  /*3c60*/  BSYNC.RECONVERGENT B0 ;  /* 0x0000000000007941 */ /* 0x000fea0003800200 */
.L_x_1612:
        /* <DEDUP_REMOVED lines=47> */
.L_x_1615:
[----:B------:R-:W-:Y:S05]  /*3f60*/  BSYNC.RECONVERGENT B0 ;  /* 0x0000000000007941 */ /* 0x000fea0003800200 */
.L_x_1614:
        /* <DEDUP_REMOVED lines=47> */
.L_x_1617:
[----:B------:R-:W-:Y:S05]  /*4260*/  BSYNC.RECONVERGENT B0 ;  /* 0x0000000000007941 */ /* 0x000fea0003800200 */
.L_x_1616:
        /* <DEDUP_REMOVED lines=48> */
.L_x_1619:
[----:B------:R-:W-:Y:S05]  /*4570*/  BSYNC.RECONVERGENT B0 ;  /* 0x0000000000007941 */ /* 0x000fea0003800200 */
.L_x_1618:
[----:B------:R-:W-:-:S05]  /*4580*/  VIADD R22, R6, 0x2 ;  /* 0x0000000206167836 */ /* 0x000fca0000000000 */
[----:B------:R-:W-:-:S13]  /*4590*/  ISETP.NE.AND P0, PT, R22, 0x100, PT ;  /* 0x000001001600780c */ /* 0x000fda0003f05270 */
[----:B------:R-:W-:Y:S05]  /*45a0*/  @!P0 BRA `(.L_x_1587) ;  /* 0x0000002c00708947 */ /* 0x000fea0003800000 */
[----:B------:R-:W1:Y:S01]  /*45b0*/  LDC.64 R2, c[0x3][0x60] ;  /* 0x00c01800ff027b82 */ /* 0x000e620000000a00 */
[----:B------:R-:W2:Y:S01]  /*45c0*/  LDCU UR6, c[0x3][0x58] ;  /* 0x00c00b00ff0677ac */ /* 0x000ea20008000800 */
[----:B------:R-:W3:Y:S06]  /*45d0*/  LDCU UR7, c[0x3][0x8] ;  /* 0x00c00100ff0777ac */ /* 0x000eec0008000800 */
[----:B0-----:R-:W0:Y:S01]  /*45e0*/  LDC.64 R4, c[0x3][RZ] ;  /* 0x00c00000ff047b82 */ /* 0x001e220000000a00 */
[----:B------:R-:W4:Y:S02]  /*45f0*/  LDCU UR5, c[0x3][0x48] ;  /* 0x00c00900ff0577ac */ /* 0x000f240008000800 */
.L_x_1652:
        /* <DEDUP_REMOVED lines=47> */
.L_x_1621:
[----:B--23--:R-:W-:Y:S05]  /*48f0*/  BSYNC.RECONVERGENT B0 ;  /* 0x0000000000007941 */ /* 0x00cfea0003800200 */
.L_x_1620:
[----:B0-----:R-:W-:Y:S01]  /*4900*/  LOP3.LUT R13, R6, 0xc, RZ, 0xc0, !PT ;  /* 0x0000000c060d7812 */ /* 0x001fe200078ec0ff */
[----:B------:R-:W-:Y:S01]  /*4910*/  IMAD.SHL.U32 R9, R21, 0x2, RZ ;  /* 0x0000000215097824 */ /* 0x000fe200078e00ff */
[----:B------:R-:W-:Y:S01]  /*4920*/  BSSY.RECONVERGENT B0, `(.L_x_1622) ;  /* 0x000002a000007945 */ /* 0x000fe20003800200 */
[----:B------:R-:W-:Y:S01]  /*4930*/  IMAD.SHL.U32 R15, R15, 0x2, RZ ;  /* 0x000000020f0f7824 */ /* 0x000fe200078e00ff */
        /* <DEDUP_REMOVED lines=40> */
.L_x_1623:
[----:B------:R-:W-:Y:S05]  /*4bc0*/  BSYNC.RECONVERGENT B0 ;  /* 0x0000000000007941 */ /* 0x000fea0003800200 */
.L_x_1622:
        /* <DEDUP_REMOVED lines=44> */
.L_x_1625:
[----:B------:R-:W-:Y:S05]  /*4e90*/  BSYNC.RECONVERGENT B0 ;  /* 0x0000000000007941 */ /* 0x000fea0003800200 */
.L_x_1624:
        /* <DEDUP_REMOVED lines=44> */
.L_x_1627:
[----:B------:R-:W-:Y:S05]  /*5160*/  BSYNC.RECONVERGENT B0 ;  /* 0x0000000000007941 */ /* 0x000fea0003800200 */
.L_x_1626:
        /* <DEDUP_REMOVED lines=44> */
.L_x_1629:
[----:B------:R-:W-:Y:S05]  /*5430*/  BSYNC.RECONVERGENT B0 ;  /* 0x0000000000007941 */ /* 0x000fea0003800200 */
.L_x_1628:
        /* <DEDUP_REMOVED lines=44> */
.L_x_1631:
[----:B------:R-:W-:Y:S05]  /*5700*/  BSYNC.RECONVERGENT B0 ;  /* 0x0000000000007941 */ /* 0x000fea0003800200 */
.L_x_1630:
        /* <DEDUP_REMOVED lines=44> */
.L_x_1633:
[----:B------:R-:W-:Y:S05]  /*59d0*/  BSYNC.RECONVERGENT B0 ;  /* 0x0000000000007941 */ /* 0x000fea0003800200 */
.L_x_1632:
        /* <DEDUP_REMOVED lines=44> */
.L_x_1635:
[----:B------:R-:W-:Y:S05]  /*5ca0*/  BSYNC.RECONVERGENT B0 ;  /* 0x0000000000007941 */ /* 0x000fea0003800200 */
.L_x_1634:
        /* <DEDUP_REMOVED lines=44> */
.L_x_1637:
[----:B------:R-:W-:Y:S05]  /*5f70*/  BSYNC.RECONVERGENT B0 ;  /* 0x0000000000007941 */ /* 0x000fea0003800200 */
.L_x_1636:
        /* <DEDUP_REMOVED lines=44> */
.L_x_1639:
[----:B------:R-:W-:Y:S05]  /*6240*/  BSYNC.RECONVERGENT B0 ;  /* 0x0000000000007941 */ /* 0x000fea0003800200 */
.L_x_1638:
        /* <DEDUP_REMOVED lines=44> */
.L_x_1641:
[----:B------:R-:W-:Y:S05]  /*6510*/  BSYNC.RECONVERGENT B0 ;  /* 0x0000000000007941 */ /* 0x000fea0003800200 */
.L_x_1640:
        /* <DEDUP_REMOVED lines=44> */
.L_x_1643:
[----:B------:R-:W-:Y:S05]  /*67e0*/  BSYNC.RECONVERGENT B0 ;  /* 0x0000000000007941 */ /* 0x000fea0003800200 */
.L_x_1642:
        /* <DEDUP_REMOVED lines=44> */
.L_x_1645:
[----:B------:R-:W-:Y:S05]  /*6ab0*/  BSYNC.RECONVERGENT B0 ;  /* 0x0000000000007941 */ /* 0x000fea0003800200 */
.L_x_1644:
        /* <DEDUP_REMOVED lines=44> */
.L_x_1647:
[----:B------:R-:W-:Y:S05]  /*6d80*/  BSYNC.RECONVERGENT B0 ;  /* 0x0000000000007941 */ /* 0x000fea0003800200 */
.L_x_1646:
        /* <DEDUP_REMOVED lines=44> */
.L_x_1649:
[----:B------:R-:W-:Y:S05]  /*7050*/  BSYNC.RECONVERGENT B0 ;  /* 0x0000000000007941 */ /* 0x000fea0003800200 */
.L_x_1648:
[----:B------:R-:W-:Y:S01]  /*7060*/  SHF.R.U32.HI R6, RZ, 0x1e, R6 ;  /* 0x0000001eff067819 */ /* 0x000fe20000011606 */
[----:B------:R-:W-:Y:S01]  /*7070*/  UMOV UR4, 0x14 ;  /* 0x0000001400047882 */ /* 0x000fe20000000000 */
[----:B------:R-:W-:Y:S01]  /*7080*/  IMAD.SHL.U32 R9, R15, 0x2, RZ ;  /* 0x000000020f097824 */ /* 0x000fe200078e00ff */
        /* <DEDUP_REMOVED lines=42> */
.L_x_1651:
[----:B------:R-:W-:Y:S05]  /*7330*/  BSYNC.RECONVERGENT B0 ;  /* 0x0000000000007941 */ /* 0x000fea0003800200 */
.L_x_1650:
[----:B------:R-:W-:-:S05]  /*7340*/  VIADD R22, R22, 0x1 ;  /* 0x0000000116167836 */ /* 0x000fca0000000000 */
[----:B------:R-:W-:-:S13]  /*7350*/  ISETP.NE.AND P0, PT, R22, 0x100, PT ;  /* 0x000001001600780c */ /* 0x000fda0003f05270 */
[----:B------:R-:W-:Y:S05]  /*7360*/  @P0 BRA `(.L_x_1652) ;  /* 0xffffffd000a40947 */ /* 0x000fea000383ffff */
.L_x_1587:
[----:B------:R-:W2:Y:S01]  /*7370*/  LDCU UR5, c[0x3][0x10] ;  /* 0x00c00200ff0577ac */ /* 0x000ea20008000800 */
[----:B0-----:R-:W-:Y:S01]  /*7380*/  IMAD.MOV.U32 R7, RZ, RZ, RZ ;  /* 0x000000ffff077224 */ /* 0x001fe200078e00ff */
[----:B--2---:R-:W-:-:S09]  /*7390*/  UISETP.NE.AND UP0, UPT, UR5, 0x1, UPT ;  /* 0x000000010500788c */ /* 0x004fd2000bf05270 */
[----:B------:R-:W-:Y:S05]  /*73a0*/  BRA.U !UP0, `(.L_x_1653) ;  /* 0x0000000d08687547 */ /* 0x000fea000b800000 */
[----:B------:R-:W0:Y:S01]  /*73b0*/  LDCU UR4, c[0x0][0x360] ;  /* 0x00006c00ff0477ac */ /* 0x000e220008000800 */
[----:B------:R-:W-:Y:S02]  /*73c0*/  IMAD R8, R0, 0x80, R11 ;  /* 0x0000008000087824 */ /* 0x000fe400078e020b */
[----:B------:R-:W-:Y:S01]  /*73d0*/  VIADD R6, R10, 0x8000 ;  /* 0x000080000a067836 */ /* 0x000fe20000000000 */
[----:B------:R-:W-:Y:S01]  /*73e0*/  UIADD3 UR5, UPT, UPT, UR5, -0x1, URZ ;  /* 0xffffffff05057890 */ /* 0x000fe2000fffe0ff */
[----:B------:R-:W-:Y:S01]  /*73f0*/  IMAD.MOV.U32 R9, RZ, RZ, RZ ;  /* 0x000000ffff097224 */ /* 0x000fe200078e00ff */
[----:B------:R-:W-:-:S04]  /*7400*/  LEA R8, R8, 0x1000, 0xc ;  /* 0x0000100008087811 */ /* 0x000fc800078e60ff */
[----:B------:R-:W-:Y:S01]  /*7410*/  IMAD.U32 R7, RZ, RZ, UR5 ;  /* 0x00000005ff077e24 */ /* 0x000fe2000f8e00ff */
[----:B0-----:R-:W-:-:S06]  /*7420*/  UIADD3 UR4, UPT, UPT, UR4, -0x1, URZ ;  /* 0xffffffff04047890 */ /* 0x001fcc000fffe0ff */
[----:B------:R-:W-:-:S13]  /*7430*/  ISETP.NE.AND P1, PT, R11, UR4, PT ;  /* 0x000000040b007c0c */ /* 0x000fda000bf25270 */
.L_x_1666:
[----:B------:R-:W-:Y:S04]  /*7440*/  BSSY.RECONVERGENT B0, `(.L_x_1654) ;  /* 0x0000009000007945 */ /* 0x000fe80003800200 */
[----:B0-----:R-:W-:Y:S05]  /*7450*/  @P1 BRA `(.L_x_1655) ;  /* 0x0000000000141947 */ /* 0x001fea0003800000 */
[----:B-1----:R-:W0:Y:S01]  /*7460*/  LDC.64 R2, c[0x3][RZ] ;  /* 0x00c00000ff027b82 */ /* 0x002e220000000a00 */
[----:B------:R-:W-:-:S04]  /*7470*/  IMAD R5, R9, 0x80, R6 ;  /* 0x0000008009057824 */ /* 0x000fc800078e0206 */
[----:B0-----:R-:W-:-:S05]  /*7480*/  IMAD.WIDE.U32 R2, R5, 0x4, R2 ;  /* 0x0000000405027825 */ /* 0x001fca00078e0002 */
[----:B------:R0:W5:Y:S01]  /*7490*/  LDG.E R20, desc[UR8][R2.64] ;  /* 0x0000000802147981 */ /* 0x000162000c1e1900 */
[----:B------:R-:W-:Y:S05]  /*74a0*/  BRA `(.L_x_1656) ;  /* 0x0000000000087947 */ /* 0x000fea0003800000 */
.L_x_1655:
[----:B------:R-:W-:-:S06]  /*74b0*/  IMAD R20, R9, 0x200, R16 ;  /* 0x0000020009147824 */ /* 0x000fcc00078e0210 */
[----:B------:R-:W2:Y:S02]  /*74c0*/  LDS R20, [R20+0x4] ;  /* 0x0000040014147984 */ /* 0x000ea40000000800 */
.L_x_1656:
[----:B------:R-:W-:Y:S05]  /*74d0*/  BSYNC.RECONVERGENT B0 ;  /* 0x0000000000007941 */ /* 0x000fea0003800200 */
.L_x_1654:
[----:B------:R-:W-:Y:S01]  /*74e0*/  IMAD R19, R9, 0x10, R8 ;  /* 0x0000001009137824 */ /* 0x000fe200078e0208 */
[----:B------:R-:W3:Y:S01]  /*74f0*/  LDCU UR10, c[0x3][0x58] ;  /* 0x00c00b00ff0a77ac */ /* 0x000ee20008000800 */
[----:B------:R-:W4:Y:S01]  /*7500*/  LDCU UR11, c[0x3][0x8] ;  /* 0x00c00100ff0b77ac */ /* 0x000f220008000800 */
[----:B------:R-:W0:Y:S01]  /*7510*/  LDCU UR7, c[0x3][0x48] ;  /* 0x00c00900ff0777ac */ /* 0x000e220008000800 */
[----:B------:R-:W-:Y:S01]  /*7520*/  UMOV UR4, 0x1000 ;  /* 0x0000100000047882 */ /* 0x000fe20000000000 */
[----:B------:R-:W-:-:S05]  /*7530*/  UMOV UR5, 0x4 ;  /* 0x0000000400057882 */ /* 0x000fca0000000000 */
.L_x_1665:
[----:B------:R-:W-:Y:S01]  /*7540*/  UIADD3 UR6, UPT, UPT, UR5, -0x4, URZ ;  /* 0xfffffffc05067890 */ /* 0x000fe2000fffe0ff */
[----:B0-----:R-:W-:Y:S01]  /*7550*/  IMAD.SHL.U32 R21, R12, 0x2, RZ ;  /* 0x000000020c157824 */ /* 0x001fe200078e00ff */
[----:B------:R-:W-:Y:S01]  /*7560*/  BSSY.RECONVERGENT B0, `(.L_x_1657) ;  /* 0x000002a000007945 */ /* 0x000fe20003800200 */
[----:B------:R-:W-:Y:S02]  /*7570*/  IMAD.SHL.U32 R4, R13, 0x2, RZ ;  /* 0x000000020d047824 */ /* 0x000fe400078e00ff */
[----:B------:R-:W-:Y:S01]  /*7580*/  IMAD.SHL.U32 R15, R15, 0x2, RZ ;  /* 0x000000020f0f7824 */ /* 0x000fe200078e00ff */
[----:B012--5:R-:W-:-:S05]  /*7590*/  SHF.R.U32.HI R2, RZ, UR6, R20 ;  /* 0x00000006ff027c19 */ /* 0x027fca0008011614 */
        /* <DEDUP_REMOVED lines=21> */
[----:B----4-:R-:W-:-:S04]  /*76f0*/  ISETP.GT.U32.AND P0, PT, R19, UR11, PT ;  /* 0x0000000b13007c0c */ /* 0x010fc8000bf04070 */
[----:B---3--:R-:W-:-:S13]  /*7700*/  ISETP.GE.U32.OR P0, PT, R4, UR10, P0 ;  /* 0x0000000a04007c0c */ /* 0x008fda0008706470 */
        /* <DEDUP_REMOVED lines=15> */
.L_x_1658:
[----:B---34-:R-:W-:Y:S05]  /*7800*/  BSYNC.RECONVERGENT B0 ;  /* 0x0000000000007941 */ /* 0x018fea0003800200 */
.L_x_1657:
        /* <DEDUP_REMOVED lines=48> */
.L_x_1660:
[----:B------:R-:W-:Y:S05]  /*7b10*/  BSYNC.RECONVERGENT B0 ;  /* 0x0000000000007941 */ /* 0x000fea0003800200 */
.L_x_1659:
[----:B------:R-:W-:Y:S01]  /*7b20*/  SHF.R.U32.HI R2, RZ, UR5, R20 ;  /* 0x00000005ff027c19 */ /* 0x000fe20008011614 */
[----:B------:R-:W-:Y:S01]  /*7b30*/  IMAD.SHL.U32 R21, R14, 0x2, RZ ;  /* 0x000000020e157824 */ /* 0x000fe200078e00ff */
[----:B------:R-:W-:Y:S01]  /*7b40*/  BSSY.RECONVERGENT B0, `(.L_x_1661) ;  /* 0x000002b000007945 */ /* 0x000fe20003800200 */
[----:B------:R-:W-:Y:S02]  /*7b50*/  IMAD.SHL.U32 R3, R13, 0x2, RZ ;  /* 0x000000020d037824 */ /* 0x000fe400078e00ff */
[----:B------:R-:W-:Y:S02]  /*7b60*/  IMAD.SHL.U32 R2, R2, 0x4, RZ ;  /* 0x0000000402027824 */ /* 0x000fe400078e00ff */
[----:B------:R-:W-:-:S03]  /*7b70*/  IMAD.SHL.U32 R23, R23, 0x2, RZ ;  /* 0x0000000217177824 */ /* 0x000fc600078e00ff */
        /* <DEDUP_REMOVED lines=39> */
.L_x_1662:
[----:B------:R-:W-:Y:S05]  /*7df0*/  BSYNC.RECONVERGENT B0 ;  /* 0x0000000000007941 */ /* 0x000fea0003800200 */
.L_x_1661:
[----:B------:R-:W-:Y:S01]  /*7e00*/  UIADD3 UR6, UPT, UPT, UR5, 0x2, URZ ;  /* 0x0000000205067890 */ /* 0x000fe2000fffe0ff */
[----:B------:R-:W-:Y:S01]  /*7e10*/  IMAD.SHL.U32 R3, R21, 0x2, RZ ;  /* 0x0000000215037824 */ /* 0x000fe200078e00ff */
[----:B------:R-:W-:Y:S04]  /*7e20*/  BSSY.RECONVERGENT B0, `(.L_x_1663) ;  /* 0x000002c000007945 */ /* 0x000fe80003800200 */
        /* <DEDUP_REMOVED lines=43> */
.L_x_1664:
[----:B------:R-:W-:Y:S05]  /*80e0*/  BSYNC.RECONVERGENT B0 ;  /* 0x0000000000007941 */ /* 0x000fea0003800200 */
.L_x_1663:
[----:B------:R-:W-:Y:S01]  /*80f0*/  VIADD R19, R19, 0x4 ;  /* 0x0000000413137836 */ /* 0x000fe20000000000 */
[----:B------:R-:W-:Y:S01]  /*8100*/  UIADD3 UR5, UPT, UPT, UR5, 0x8, URZ ;  /* 0x0000000805057890 */ /* 0x000fe2000fffe0ff */
[----:B------:R-:W-:Y:S11]  /*8110*/  BRA.U UP0, `(.L_x_1665) ;  /* 0xfffffff500087547 */ /* 0x000ff6000b83ffff */
[----:B------:R-:W-:-:S05]  /*8120*/  VIADD R9, R9, 0x1 ;  /* 0x0000000109097836 */ /* 0x000fca0000000000 */
[----:B------:R-:W-:-:S13]  /*8130*/  ISETP.NE.AND P0, PT, R9, R7, PT ;  /* 0x000000070900720c */ /* 0x000fda0003f05270 */
[----:B------:R-:W-:Y:S05]  /*8140*/  @P0 BRA `(.L_x_1666) ;  /* 0xfffffff000bc0947 */ /* 0x000fea000383ffff */
.L_x_1653:
[----:B------:R-:W2:Y:S01]  /*8150*/  LDCU UR4, c[0x0][0x360] ;  /* 0x00006c00ff0477ac */ /* 0x000ea20008000800 */
[----:B------:R-:W-:Y:S01]  /*8160*/  BSSY.RECONVERGENT B0, `(.L_x_1667) ;  /* 0x0000010000007945 */ /* 0x000fe20003800200 */
[----:B--2---:R-:W-:-:S06]  /*8170*/  UIADD3 UR4, UPT, UPT, UR4, -0x1, URZ ;  /* 0xffffffff04047890 */ /* 0x004fcc000fffe0ff */
[----:B------:R-:W-:-:S13]  /*8180*/  ISETP.NE.AND P0, PT, R11, UR4, PT ;  /* 0x000000040b007c0c */ /* 0x000fda000bf05270 */
[----:B------:R-:W-:Y:S05]  /*8190*/  @P0 BRA `(.L_x_1668) ;  /* 0x0000000000180947 */ /* 0x000fea0003800000 */
[----:B0-----:R-:W0:Y:S01]  /*81a0*/  LDC.64 R4, c[0x3][RZ] ;  /* 0x00c00000ff047b82 */ /* 0x001e220000000a00 */
[----:B------:R-:W-:-:S04]  /*81b0*/  IMAD R10, R7, 0x80, R10 ;  /* 0x00000080070a7824 */ /* 0x000fc800078e020a */
[----:B-1----:R-:W-:-:S04]  /*81c0*/  VIADD R3, R10, 0x8000 ;  /* 0x000080000a037836 */ /* 0x002fc80000000000 */
[----:B0-----:R-:W-:-:S06]  /*81d0*/  IMAD.WIDE.U32 R4, R3, 0x4, R4 ;  /* 0x0000000403047825 */ /* 0x001fcc00078e0004 */
[----:B------:R0:W5:Y:S01]  /*81e0*/  LDG.E R4, desc[UR8][R4.64] ;  /* 0x0000000804047981 */ /* 0x000162000c1e1900 */
[----:B------:R-:W-:Y:S05]  /*81f0*/  BRA `(.L_x_1669) ;  /* 0x0000000000187947 */ /* 0x000fea0003800000 */
.L_x_1668:
[----:B-1----:R-:W1:Y:S01]  /*8200*/  S2R R3, SR_CgaCtaId ;  /* 0x0000000000037919 */ /* 0x002e620000008800 */
[----:B------:R-:W-:-:S04]  /*8210*/  MOV R2, 0x400 ;  /* 0x0000040000027802 */ /* 0x000fc80000000f00 */
[----:B-1----:R-:W-:-:S05]  /*8220*/  LEA R2, R3, R2, 0x18 ;  /* 0x0000000203027211 */ /* 0x002fca00078ec0ff */
[----:B------:R-:W-:-:S04]  /*8230*/  IMAD R2, R7, 0x200, R2 ;  /* 0x0000020007027824 */ /* 0x000fc800078e0202 */
[----:B------:R-:W-:-:S05]  /*8240*/  IMAD R2, R11, 0x4, R2 ;  /* 0x000000040b027824 */ /* 0x000fca00078e0202 */
[----:B0-----:R1:W2:Y:S02]  /*8250*/  LDS R4, [R2+0x4] ;  /* 0x0000040002047984 */ /* 0x0012a40000000800 */
.L_x_1669:
[----:B------:R-:W-:Y:S05]  /*8260*/  BSYNC.RECONVERGENT B0 ;  /* 0x0000000000007941 */ /* 0x000fea0003800200 */
.L_x_1667:
[----:B------:R-:W-:-:S13]  /*8270*/  ISETP.NE.AND P0, PT, R17, R18, PT ;  /* 0x000000121100720c */ /* 0x000fda0003f05270 */
[----:B------:R-:W-:Y:S05]  /*8280*/  @!P0 EXIT ;  /* 0x000000000000894d */ /* 0x000fea0003800000 */
[----:B------:R-:W-:Y:S02]  /*8290*/  IMAD.IADD R17, R17, 0x1, -R18 ;  /* 0x0000000111117824 */ /* 0x000fe400078e0a12 */
[----:B------:R-:W-:-:S03]  /*82a0*/  IMAD.MOV.U32 R9, RZ, RZ, RZ ;  /* 0x000000ffff097224 */ /* 0x000fc600078e00ff */
[C---:B------:R-:W-:Y:S02]  /*82b0*/  ISETP.GE.U32.AND P0, PT, R17.reuse, 0x4, PT ;  /* 0x000000041100780c */ /* 0x040fe40003f06070 */
[----:B------:R-:W-:-:S04]  /*82c0*/  VIMNMX.U32 R17, PT, PT, R17, 0x1, !PT ;  /* 0x0000000111117848 */ /* 0x000fc80007fe0000 */
[----:B0-----:R-:W-:-:S07]  /*82d0*/  LOP3.LUT R5, R17, 0x3, RZ, 0xc0, !PT ;  /* 0x0000000311057812 */ /* 0x001fce00078ec0ff */
        /* <DEDUP_REMOVED lines=11> */
.L_x_1679:
[----:B------:R-:W-:Y:S01]  /*8390*/  UIADD3 UR5, UPT, UPT, UR4, -0x4, URZ ;  /* 0xfffffffc04057890 */ /* 0x000fe2000fffe0ff */
[----:B------:R-:W-:Y:S01]  /*83a0*/  IMAD.SHL.U32 R17, R12, 0x2, RZ ;  /* 0x000000020c117824 */ /* 0x000fe200078e00ff */
[----:B------:R-:W-:Y:S01]  /*83b0*/  BSSY.RECONVERGENT B0, `(.L_x_1671) ;  /* 0x0000029000007945 */ /* 0x000fe20003800200 */
[----:B-1----:R-:W-:-:S03]  /*83c0*/  IMAD.SHL.U32 R18, R13, 0x2, RZ ;  /* 0x000000020d127824 */ /* 0x002fc600078e00ff */
        /* <DEDUP_REMOVED lines=39> */
.L_x_1672:
[----:B-1-3--:R-:W-:Y:S05]  /*8640*/  BSYNC.RECONVERGENT B0 ;  /* 0x0000000000007941 */ /* 0x00afea0003800200 */
.L_x_1671:
        /* <DEDUP_REMOVED lines=28> */
[----:B-1----:R-:W3:Y:S02]  /*8810*/  LDG.E.STRONG.SYS R16, desc[UR8][R14.64] ;  /* 0x000000080e107981 */ /* 0x002ee4000c1f5900 */
[----:B---3--:R-:W-:-:S13]  /*8820*/  ISETP.GE.U32.AND P1, PT, R16, UR7, PT ;  /* 0x0000000710007c0c */ /* 0x008fda000bf26070 */
[----:B------:R-:W-:Y:S05]  /*8830*/  @P1 BRA `(.L_x_1674) ;  /* 0x0000000000401947 */ /* 0x000fea0003800000 */
[----:B------:R-:W-:-:S05]  /*8840*/  VIADD R23, R6, 0x1 ;  /* 0x0000000106177836 */ /* 0x000fca0000000000 */
[----:B------:R-:W-:-:S13]  /*8850*/  ISETP.GT.U32.AND P1, PT, R23, UR10, PT ;  /* 0x0000000a17007c0c */ /* 0x000fda000bf24070 */
[----:B------:R-:W-:Y:S05]  /*8860*/  @P1 BRA `(.L_x_1674) ;  /* 0x0000000000341947 */ /* 0x000fea0003800000 */
[----:B------:R-:W1:Y:S01]  /*8870*/  S2R R19, SR_LANEID ;  /* 0x0000000000137919 */ /* 0x000e620000000000 */
[----:B------:R-:W-:Y:S02]  /*8880*/  VOTEU.ANY UR5, UPT, PT ;  /* 0x0000000000057886 */ /* 0x000fe400038e0100 */
[----:B------:R-:W1:Y:S08]  /*8890*/  FLO.U32 R16, UR5 ;  /* 0x0000000500107d00 */ /* 0x000e7000080e0000 */
[----:B--2---:R-:W2:Y:S01]  /*88a0*/  POPC R21, UR5 ;  /* 0x0000000500157d09 */ /* 0x004ea20008000000 */
        /* <DEDUP_REMOVED lines=9> */
.L_x_1674:
[----:B------:R-:W-:Y:S05]  /*8940*/  BSYNC.RECONVERGENT B0 ;  /* 0x0000000000007941 */ /* 0x000fea0003800200 */
.L_x_1673:
[----:B------:R-:W-:Y:S01]  /*8950*/  SHF.R.U32.HI R14, RZ, UR4, R4 ;  /* 0x00000004ff0e7c19 */ /* 0x000fe20008011604 */
[----:B------:R-:W-:Y:S01]  /*8960*/  IMAD.SHL.U32 R15, R10, 0x2, RZ ;  /* 0x000000020a0f7824 */ /* 0x000fe200078e00ff */
[----:B------:R-:W-:Y:S01]  /*8970*/  BSSY.RECONVERGENT B0, `(.L_x_1675) ;  /* 0x000002a000007945 */ /* 0x000fe20003800200 */
[----:B-1----:R-:W-:Y:S02]  /*8980*/  IMAD.SHL.U32 R19, R17, 0x2, RZ ;  /* 0x0000000211137824 */ /* 0x002fe400078e00ff */
[----:B------:R-:W-:Y:S02]  /*8990*/  IMAD.SHL.U32 R14, R14, 0x4, RZ ;  /* 0x000000040e0e7824 */ /* 0x000fe400078e00ff */
[----:B------:R-:W-:-:S03]  /*89a0*/  IMAD.SHL.U32 R13, R13, 0x2, RZ ;  /* 0x000000020d0d7824 */ /* 0x000fc600078e00ff */
        /* <DEDUP_REMOVED lines=38> */
.L_x_1676:
[----:B------:R-:W-:Y:S05]  /*8c10*/  BSYNC.RECONVERGENT B0 ;  /* 0x0000000000007941 */ /* 0x000fea0003800200 */
.L_x_1675:
[----:B------:R-:W-:Y:S01]  /*8c20*/  UIADD3 UR5, UPT, UPT, UR4, 0x2, URZ ;  /* 0x0000000204057890 */ /* 0x000fe2000fffe0ff */
[----:B------:R-:W-:Y:S01]  /*8c30*/  IMAD.SHL.U32 R13, R15, 0x2, RZ ;  /* 0x000000020f0d7824 */ /* 0x000fe200078e00ff */
[----:B------:R-:W-:Y:S04]  /*8c40*/  BSSY.RECONVERGENT B0, `(.L_x_1677) ;  /* 0x000002b000007945 */ /* 0x000fe80003800200 */
[----:B------:R-:W-:-:S05]  /*8c50*/  SHF.R.U32.HI R12, RZ, UR5, R4 ;  /* 0x00000005ff0c7c19 */ /* 0x000fca0008011604 */
[----:B------:R-:W-:-:S05]  /*8c60*/  IMAD.SHL.U32 R12, R12, 0x4, RZ ;  /* 0x000000040c0c7824 */ /* 0x000fca00078e00ff */
[----:B-1----:R-:W-:-:S06]  /*8c70*/  LOP3.LUT R18, R12, 0xc, RZ, 0xc0, !PT ;  /* 0x0000000c0c127812 */ /* 0x002fcc00078ec0ff */
        /* <DEDUP_REMOVED lines=39> */
.L_x_1678:
[----:B------:R-:W-:Y:S05]  /*8ef0*/  BSYNC.RECONVERGENT B0 ;  /* 0x0000000000007941 */ /* 0x000fea0003800200 */
.L_x_1677:
[----:B------:R-:W-:Y:S01]  /*8f00*/  UIADD3 UR4, UPT, UPT, UR4, 0x8, URZ ;  /* 0x0000000804047890 */ /* 0x000fe2000fffe0ff */
[----:B--2---:R-:W-:Y:S01]  /*8f10*/  VIADD R6, R6, 0x4 ;  /* 0x0000000406067836 */ /* 0x004fe20000000000 */
[----:B------:R-:W-:Y:S10]  /*8f20*/  @P0 BRA `(.L_x_1679) ;  /* 0xfffffff400180947 */ /* 0x000ff4000383ffff */
.L_x_1670:
        /* <DEDUP_REMOVED lines=11> */
.L_x_1682:
        /* <DEDUP_REMOVED lines=25> */
[----:B------:R-:W-:Y:S02]  /*9170*/  IMAD.MOV.U32 R13, RZ, RZ, R6 ;  /* 0x000000ffff0d7224 */ /* 0x000fe400078e0006 */
[----:B------:R-:W-:Y:S01]  /*9180*/  IMAD.MOV.U32 R14, RZ, RZ, R17 ;  /* 0x000000ffff0e7224 */ /* 0x000fe200078e0011 */
        /* <DEDUP_REMOVED lines=22> */
.L_x_1681:
[----:B-1-3--:R-:W-:Y:S05]  /*92f0*/  BSYNC.RECONVERGENT B0 ;  /* 0x0000000000007941 */ /* 0x00afea0003800200 */
.L_x_1680:
[----:B------:R-:W-:Y:S02]  /*9300*/  VIADD R7, R7, 0x1 ;  /* 0x0000000107077836 */ /* 0x000fe40000000000 */
[----:B------:R-:W-:Y:S01]  /*9310*/  VIADD R9, R9, 0x2 ;  /* 0x0000000209097836 */ /* 0x000fe20000000000 */
[----:B------:R-:W-:Y:S06]  /*9320*/  @P0 BRA `(.L_x_1682) ;  /* 0xfffffffc002c0947 */ /* 0x000fec000383ffff */
[----:B------:R-:W-:Y:S05]  /*9330*/  EXIT ;  /* 0x000000000000794d */ /* 0x000fea0003800000 */
.L_x_1683:
        /* <DEDUP_REMOVED lines=12> */
.L_x_2062:


//--------------------- .text._Z15agrepKernel32K2v --------------------------
	.section	.text._Z15agrepKernel32K2v,"ax",@progbits
	.align	128
        .global         _Z15agrepKernel32K2v
        .type           _Z15agrepKernel32K2v,@function
        .size           _Z15agrepKernel32K2v,(.L_x_2063 - _Z15agrepKernel32K2v)
        .other          _Z15agrepKernel32K2v,@"STO_CUDA_ENTRY STV_DEFAULT"
_Z15agrepKernel32K2v:
.text._Z15agrepKernel32K2v:
        /* <DEDUP_REMOVED lines=10> */
[----:B------:R-:W-:-:S05]  /*00a0*/  IMAD.MOV.U32 R10, RZ, RZ, -0x4 ;  /* 0xfffffffcff0a7424 */ /* 0x000fca00078e00ff */
[----:B------:R-:W2:Y:S01]  /*00b0*/  LDC.64 R2, c[0x3][RZ] ;  /* 0x00c00000ff027b82 */ /* 0x000ea20000000a00 */
[----:B0-----:R-:W-:Y:S01]  /*00c0*/  ISETP.NE.AND P0, PT, R12, 0x1, PT ;  /* 0x000000010c00780c */ /* 0x001fe20003f05270 */
[----:B----4-:R-:W-:Y:S01]  /*00d0*/  ULEA UR5, UR5, UR4, 0x18 ;  /* 0x0000000405057291 */ /* 0x010fe2000f8ec0ff */
[----:B-1----:R-:W-:-:S05]  /*00e0*/  IMAD.SHL.U32 R9, R7, 0x8000, RZ ;  /* 0x0000800007097824 */ /* 0x002fca00078e00ff */
[----:B---3--:R-:W-:Y:S02]  /*00f0*/  LOP3.LUT R15, R9, R0, RZ, 0xfc, !PT ;  /* 0x00000000090f7212 */ /* 0x008fe400078efcff */
[----:B------:R-:W-:-:S04]  /*0100*/  LEA R11, R0, UR5, 0x2 ;  /* 0x00000005000b7c11 */ /* 0x000fc8000f8e10ff */
[----:B------:R-:W-:Y:S05]  /*0110*/  @!P0 BRA `(.L_x_1684) ;  /* 0x0000000c00f88947 */ /* 0x000fea0003800000 */
[----:B------:R-:W0:Y:S01]  /*0120*/  LDC.64 R4, c[0x3][RZ] ;  /* 0x00c00000ff047b82 */ /* 0x000e220000000a00 */
[----:B------:R-:W-:Y:S02]  /*0130*/  VIADD R16, R12, 0xffffffff ;  /* 0xffffffff0c107836 */ /* 0x000fe40000000000 */
[----:B------:R-:W-:Y:S02]  /*0140*/  IMAD.MOV.U32 R14, RZ, RZ, RZ ;  /* 0x000000ffff0e7224 */ /* 0x000fe400078e00ff */
[----:B------:R-:W-:Y:S02]  /*0150*/  IMAD.MOV.U32 R6, RZ, RZ, -0x1 ;  /* 0xffffffffff067424 */ /* 0x000fe400078e00ff */
[----:B------:R-:W-:Y:S02]  /*0160*/  IMAD.MOV.U32 R8, RZ, RZ, -0x2 ;  /* 0xfffffffeff087424 */ /* 0x000fe400078e00ff */
[----:B------:R-:W-:-:S07]  /*0170*/  IMAD.MOV.U32 R10, RZ, RZ, -0x4 ;  /* 0xfffffffcff0a7424 */ /* 0x000fce00078e00ff */
.L_x_1685:
[----:B------:R-:W-:-:S04]  /*0180*/  IMAD R23, R14, 0x80, R15 ;  /* 0x000000800e177824 */ /* 0x000fc800078e020f */
[----:B0-----:R-:W-:-:S05]  /*0190*/  IMAD.WIDE.U32 R22, R23, 0x4, R4 ;  /* 0x0000000417167825 */ /* 0x001fca00078e0004 */
[----:B--2---:R-:W2:Y:S01]  /*01a0*/  LDG.E R13, desc[UR8][R22.64] ;  /* 0x00000008160d7981 */ /* 0x004ea2000c1e1900 */
[----:B------:R-:W-:Y:S01]  /*01b0*/  IMAD.SHL.U32 R19, R6, 0x2, RZ ;  /* 0x0000000206137824 */ /* 0x000fe200078e00ff */
[----:B------:R-:W-:Y:S01]  /*01c0*/  UMOV UR4, 0x14 ;  /* 0x0000001400047882 */ /* 0x000fe20000000000 */
[----:B------:R-:W-:Y:S02]  /*01d0*/  IMAD.SHL.U32 R21, R8, 0x2, RZ ;  /* 0x0000000208157824 */ /* 0x000fe400078e00ff */
[C---:B--2---:R-:W-:Y:S01]  /*01e0*/  IMAD.SHL.U32 R17, R13.reuse, 0x4, RZ ;  /* 0x000000040d117824 */ /* 0x044fe200078e00ff */
[----:B------:R-:W-:Y:S02]  /*01f0*/  LOP3.LUT R20, R13, 0xc, RZ, 0xc0, !PT ;  /* 0x0000000c0d147812 */ /* 0x000fe400078ec0ff */
[----:B------:R-:W-:Y:S02]  /*0200*/  SHF.R.U32.HI R23, RZ, 0x4, R13 ;  /* 0x00000004ff177819 */ /* 0x000fe4000001160d */
[----:B------:R-:W-:-:S02]  /*0210*/  LOP3.LUT R18, R17, 0xc, RZ, 0xc0, !PT ;  /* 0x0000000c11127812 */ /* 0x000fc400078ec0ff */
[----:B------:R-:W0:Y:S01]  /*0220*/  LDC R20, c[0x3][R20+0x14] ;  /* 0x00c0050014147b82 */ /* 0x000e220000000800 */
[--C-:B------:R-:W-:Y:S02]  /*0230*/  SHF.R.U32.HI R17, RZ, 0x2, R13.reuse ;  /* 0x00000002ff117819 */ /* 0x100fe4000001160d */
[----:B------:R-:W-:Y:S02]  /*0240*/  LOP3.LUT R27, R23, 0xc, RZ, 0xc0, !PT ;  /* 0x0000000c171b7812 */ /* 0x000fe400078ec0ff */
[----:B------:R-:W-:Y:S02]  /*0250*/  LOP3.LUT R17, R17, 0xc, RZ, 0xc0, !PT ;  /* 0x0000000c11117812 */ /* 0x000fe400078ec0ff */
[----:B------:R-:W-:Y:S01]  /*0260*/  SHF.R.U32.HI R25, RZ, 0x6, R13 ;  /* 0x00000006ff197819 */ /* 0x000fe2000001160d */
[----:B------:R-:W1:Y:S08]  /*0270*/  LDC R18, c[0x3][R18+0x14] ;  /* 0x00c0050012127b82 */ /* 0x000e700000000800 */
[----:B------:R-:W2:Y:S01]  /*0280*/  LDC R17, c[0x3][R17+0x14] ;  /* 0x00c0050011117b82 */ /* 0x000ea20000000800 */
[----:B-1----:R-:W-:-:S04]  /*0290*/  LOP3.LUT R19, R19, R18, RZ, 0xfc, !PT ;  /* 0x0000001213137212 */ /* 0x002fc800078efcff */
[----:B------:R-:W-:Y:S01]  /*02a0*/  LOP3.LUT R22, R6, R19, RZ, 0xc0, !PT ;  /* 0x0000001306167212 */ /* 0x000fe200078ec0ff */
[----:B------:R-:W-:-:S04]  /*02b0*/  IMAD.SHL.U32 R23, R19, 0x2, RZ ;  /* 0x0000000213177824 */ /* 0x000fc800078e00ff */
[----:B------:R-:W-:-:S05]  /*02c0*/  IMAD.SHL.U32 R22, R22, 0x2, RZ ;  /* 0x0000000216167824 */ /* 0x000fca00078e00ff */
[----:B------:R-:W-:Y:S02]  /*02d0*/  LOP3.LUT R21, R22, R21, R18, 0xe0, !PT ;  /* 0x0000001516157212 */ /* 0x000fe400078ee012 */
[----:B0-----:R-:W-:Y:S01]  /*02e0*/  LOP3.LUT R22, R23, R20, RZ, 0xfc, !PT ;  /* 0x0000001417167212 */ /* 0x001fe200078efcff */
[----:B------:R-:W-:Y:S01]  /*02f0*/  IMAD.SHL.U32 R23, R10, 0x2, RZ ;  /* 0x000000020a177824 */ /* 0x000fe200078e00ff */
[----:B------:R-:W-:Y:S02]  /*0300*/  LOP3.LUT R21, R21, R6, RZ, 0xc0, !PT ;  /* 0x0000000615157212 */ /* 0x000fe400078ec0ff */
[----:B------:R-:W0:Y:S01]  /*0310*/  LDC R6, c[0x3][R27+0x14] ;  /* 0x00c005001b067b82 */ /* 0x000e220000000800 */
[----:B------:R-:W-:Y:S01]  /*0320*/  LOP3.LUT R10, R25, 0xc, RZ, 0xc0, !PT ;  /* 0x0000000c190a7812 */ /* 0x000fe200078ec0ff */
[----:B------:R-:W-:Y:S01]  /*0330*/  IMAD.SHL.U32 R26, R22, 0x2, RZ ;  /* 0x00000002161a7824 */ /* 0x000fe200078e00ff */
[----:B------:R-:W-:Y:S02]  /*0340*/  LOP3.LUT R24, R8, R21, RZ, 0xc0, !PT ;  /* 0x0000001508187212 */ /* 0x000fe400078ec0ff */
[----:B------:R-:W-:-:S03]  /*0350*/  LOP3.LUT R25, R19, R22, RZ, 0xc0, !PT ;  /* 0x0000001613197212 */ /* 0x000fc600078ec0ff */
[----:B------:R-:W-:Y:S01]  /*0360*/  IMAD.SHL.U32 R24, R24, 0x2, RZ ;  /* 0x0000000218187824 */ /* 0x000fe200078e00ff */
[----:B------:R-:W1:Y:S04]  /*0370*/  LDC R10, c[0x3][R10+0x14] ;  /* 0x00c005000a0a7b82 */ /* 0x000e680000000800 */
[----:B------:R-:W-:Y:S01]  /*0380*/  LOP3.LUT R23, R24, R23, R18, 0xe0, !PT ;  /* 0x0000001718177212 */ /* 0x000fe200078ee012 */
[----:B------:R-:W-:Y:S02]  /*0390*/  IMAD.SHL.U32 R18, R25, 0x2, RZ ;  /* 0x0000000219127824 */ /* 0x000fe400078e00ff */
[----:B------:R-:W-:Y:S01]  /*03a0*/  IMAD.SHL.U32 R25, R21, 0x2, RZ ;  /* 0x0000000215197824 */ /* 0x000fe200078e00ff */
[----:B------:R-:W-:-:S04]  /*03b0*/  LOP3.LUT R8, R23, R8, RZ, 0xc0, !PT ;  /* 0x0000000817087212 */ /* 0x000fc800078ec0ff */
[----:B------:R-:W-:Y:S02]  /*03c0*/  LOP3.LUT R24, R18, R25, R20, 0xe0, !PT ;  /* 0x0000001912187212 */ /* 0x000fe400078ee014 */
[----:B--2---:R-:W-:Y:S02]  /*03d0*/  LOP3.LUT R18, R26, R17, RZ, 0xfc, !PT ;  /* 0x000000111a127212 */ /* 0x004fe400078efcff */
[----:B------:R-:W-:Y:S02]  /*03e0*/  LOP3.LUT R19, R24, R19, RZ, 0xc0, !PT ;  /* 0x0000001318137212 */ /* 0x000fe400078ec0ff */
[----:B------:R-:W-:Y:S02]  /*03f0*/  LOP3.LUT R24, R22, R18, RZ, 0xc0, !PT ;  /* 0x0000001216187212 */ /* 0x000fe400078ec0ff */
[----:B------:R-:W-:-:S03]  /*0400*/  SHF.R.U32.HI R26, RZ, 0x8, R13 ;  /* 0x00000008ff1a7819 */ /* 0x000fc6000001160d */
[----:B------:R-:W-:Y:S02]  /*0410*/  IMAD.SHL.U32 R25, R24, 0x2, RZ ;  /* 0x0000000218197824 */ /* 0x000fe400078e00ff */
[----:B------:R-:W-:-:S05]  /*0420*/  IMAD.SHL.U32 R24, R19, 0x2, RZ ;  /* 0x0000000213187824 */ /* 0x000fca00078e00ff */
[----:B------:R-:W-:Y:S01]  /*0430*/  LOP3.LUT R23, R25, R24, R17, 0xe0, !PT ;  /* 0x0000001819177212 */ /* 0x000fe200078ee011 */
[----:B------:R-:W-:Y:S01]  /*0440*/  IMAD.SHL.U32 R25, R8, 0x2, RZ ;  /* 0x0000000208197824 */ /* 0x000fe200078e00ff */
[----:B------:R-:W-:Y:S02]  /*0450*/  LOP3.LUT R24, R21, R19, RZ, 0xc0, !PT ;  /* 0x0000001315187212 */ /* 0x000fe400078ec0ff */
[----:B------:R-:W-:Y:S02]  /*0460*/  LOP3.LUT R8, R26, 0xc, RZ, 0xc0, !PT ;  /* 0x0000000c1a087812 */ /* 0x000fe400078ec0ff */
[----:B------:R-:W-:Y:S01]  /*0470*/  LOP3.LUT R22, R23, R22, RZ, 0xc0, !PT ;  /* 0x0000001617167212 */ /* 0x000fe200078ec0ff */
[----:B------:R-:W-:Y:S02]  /*0480*/  IMAD.SHL.U32 R24, R24, 0x2, RZ ;  /* 0x0000000218187824 */ /* 0x000fe400078e00ff */
[----:B------:R-:W-:Y:S01]  /*0490*/  IMAD.SHL.U32 R23, R18, 0x2, RZ ;  /* 0x0000000212177824 */ /* 0x000fe200078e00ff */
[----:B------:R-:W2:Y:S02]  /*04a0*/  LDC R8, c[0x3][R8+0x14] ;  /* 0x00c0050008087b82 */ /* 0x000ea40000000800 */
[----:B------:R-:W-:-:S02]  /*04b0*/  LOP3.LUT R24, R24, R25, R20, 0xe0, !PT ;  /* 0x0000001918187212 */ /* 0x000fc400078ee014 */
[----:B------:R-:W-:Y:S02]  /*04c0*/  LOP3.LUT R20, R19, R22, RZ, 0xc0, !PT ;  /* 0x0000001613147212 */ /* 0x000fe400078ec0ff */
[----:B------:R-:W-:Y:S02]  /*04d0*/  LOP3.LUT R24, R24, R21, RZ, 0xc0, !PT ;  /* 0x0000001518187212 */ /* 0x000fe400078ec0ff */
[----:B0-----:R-:W-:Y:S01]  /*04e0*/  LOP3.LUT R21, R23, R6, RZ, 0xfc, !PT ;  /* 0x0000000617157212 */ /* 0x001fe200078efcff */
[----:B------:R-:W-:Y:S01]  /*04f0*/  IMAD.SHL.U32 R20, R20, 0x2, RZ ;  /* 0x0000000214147824 */ /* 0x000fe200078e00ff */
[----:B------:R-:W-:Y:S01]  /*0500*/  SHF.R.U32.HI R25, RZ, 0xa, R13 ;  /* 0x0000000aff197819 */ /* 0x000fe2000001160d */
[----:B------:R-:W-:Y:S01]  /*0510*/  IMAD.SHL.U32 R24, R24, 0x2, RZ ;  /* 0x0000000218187824 */ /* 0x000fe200078e00ff */
[----:B------:R-:W-:Y:S02]  /*0520*/  LOP3.LUT R23, R18, R21, RZ, 0xc0, !PT ;  /* 0x0000001512177212 */ /* 0x000fe400078ec0ff */
[----:B------:R-:W-:Y:S01]  /*0530*/  LOP3.LUT R27, R25, 0xc, RZ, 0xc0, !PT ;  /* 0x0000000c191b7812 */ /* 0x000fe200078ec0ff */
[----:B------:R-:W-:Y:S01]  /*0540*/  IMAD.SHL.U32 R25, R21, 0x2, RZ ;  /* 0x0000000215197824 */ /* 0x000fe200078e00ff */
[----:B------:R-:W-:Y:S01]  /*0550*/  LOP3.LUT R24, R20, R24, R17, 0xe0, !PT ;  /* 0x0000001814187212 */ /* 0x000fe200078ee011 */
[----:B------:R-:W-:Y:S01]  /*0560*/  IMAD.SHL.U32 R20, R23, 0x2, RZ ;  /* 0x0000000217147824 */ /* 0x000fe200078e00ff */
[----:B------:R0:W3:Y:S01]  /*0570*/  LDC R17, c[0x3][R27+0x14] ;  /* 0x00c005001b117b82 */ /* 0x0000e20000000800 */
[----:B------:R-:W-:Y:S01]  /*0580*/  IMAD.SHL.U32 R23, R22, 0x2, RZ ;  /* 0x0000000216177824 */ /* 0x000fe200078e00ff */
[----:B------:R-:W-:-:S04]  /*0590*/  LOP3.LUT R24, R24, R19, RZ, 0xc0, !PT ;  /* 0x0000001318187212 */ /* 0x000fc800078ec0ff */
[----:B------:R-:W-:Y:S01]  /*05a0*/  LOP3.LUT R23, R20, R23, R6, 0xe0, !PT ;  /* 0x0000001714177212 */ /* 0x000fe200078ee006 */
[----:B------:R-:W-:Y:S01]  /*05b0*/  IMAD.SHL.U32 R19, R24, 0x2, RZ ;  /* 0x0000000218137824 */ /* 0x000fe200078e00ff */
[----:B-1----:R-:W-:Y:S02]  /*05c0*/  LOP3.LUT R20, R25, R10, RZ, 0xfc, !PT ;  /* 0x0000000a19147212 */ /* 0x002fe400078efcff */
[----:B------:R-:W-:Y:S02]  /*05d0*/  LOP3.LUT R18, R23, R18, RZ, 0xc0, !PT ;  /* 0x0000001217127212 */ /* 0x000fe400078ec0ff */
[----:B------:R-:W-:Y:S02]  /*05e0*/  LOP3.LUT R23, R21, R20, RZ, 0xc0, !PT ;  /* 0x0000001415177212 */ /* 0x000fe400078ec0ff */
[----:B------:R-:W-:Y:S01]  /*05f0*/  SHF.R.U32.HI R24, RZ, 0xe, R13 ;  /* 0x0000000eff187819 */ /* 0x000fe2000001160d */
[----:B------:R-:W-:Y:S02]  /*0600*/  IMAD.SHL.U32 R25, R18, 0x2, RZ ;  /* 0x0000000212197824 */ /* 0x000fe400078e00ff */
[----:B------:R-:W-:Y:S01]  /*0610*/  IMAD.SHL.U32 R26, R23, 0x2, RZ ;  /* 0x00000002171a7824 */ /* 0x000fe200078e00ff */
[----:B------:R-:W-:-:S02]  /*0620*/  LOP3.LUT R23, R22, R18, RZ, 0xc0, !PT ;  /* 0x0000001216177212 */ /* 0x000fc400078ec0ff */
[----:B0-----:R-:W-:Y:S02]  /*0630*/  LOP3.LUT R27, R24, 0xc, RZ, 0xc0, !PT ;  /* 0x0000000c181b7812 */ /* 0x001fe400078ec0ff */
[----:B------:R-:W-:Y:S01]  /*0640*/  LOP3.LUT R26, R26, R25, R10, 0xe0, !PT ;  /* 0x000000191a1a7212 */ /* 0x000fe200078ee00a */
[----:B------:R-:W-:Y:S01]  /*0650*/  IMAD.SHL.U32 R23, R23, 0x2, RZ ;  /* 0x0000000217177824 */ /* 0x000fe200078e00ff */
[----:B------:R-:W-:Y:S02]  /*0660*/  SHF.R.U32.HI R25, RZ, 0xc, R13 ;  /* 0x0000000cff197819 */ /* 0x000fe4000001160d */
[----:B------:R-:W-:Y:S02]  /*0670*/  LOP3.LUT R21, R26, R21, RZ, 0xc0, !PT ;  /* 0x000000151a157212 */ /* 0x000fe400078ec0ff */
[----:B------:R-:W-:Y:S01]  /*0680*/  LOP3.LUT R28, R25, 0xc, RZ, 0xc0, !PT ;  /* 0x0000000c191c7812 */ /* 0x000fe200078ec0ff */
[----:B------:R-:W-:Y:S01]  /*0690*/  IMAD.SHL.U32 R25, R20, 0x2, RZ ;  /* 0x0000000214197824 */ /* 0x000fe200078e00ff */
[----:B------:R-:W-:-:S02]  /*06a0*/  LOP3.LUT R19, R23, R19, R6, 0xe0, !PT ;  /* 0x0000001317137212 */ /* 0x000fc400078ee006 */
[----:B------:R-:W-:Y:S01]  /*06b0*/  LOP3.LUT R23, R18, R21, RZ, 0xc0, !PT ;  /* 0x0000001512177212 */ /* 0x000fe200078ec0ff */
[----:B------:R0:W1:Y:S01]  /*06c0*/  LDC R6, c[0x3][R28+0x14] ;  /* 0x00c005001c067b82 */ /* 0x0000620000000800 */
[----:B------:R-:W-:Y:S02]  /*06d0*/  LOP3.LUT R19, R19, R22, RZ, 0xc0, !PT ;  /* 0x0000001613137212 */ /* 0x000fe400078ec0ff */
[----:B--2---:R-:W-:Y:S01]  /*06e0*/  LOP3.LUT R22, R25, R8, RZ, 0xfc, !PT ;  /* 0x0000000819167212 */ /* 0x004fe200078efcff */
[----:B------:R-:W-:Y:S02]  /*06f0*/  IMAD.SHL.U32 R23, R23, 0x2, RZ ;  /* 0x0000000217177824 */ /* 0x000fe400078e00ff */
[----:B------:R-:W-:Y:S01]  /*0700*/  IMAD.SHL.U32 R19, R19, 0x2, RZ ;  /* 0x0000000213137824 */ /* 0x000fe200078e00ff */
[----:B------:R-:W-:Y:S01]  /*0710*/  LOP3.LUT R24, R20, R22, RZ, 0xc0, !PT ;  /* 0x0000001614187212 */ /* 0x000fe200078ec0ff */
[----:B------:R-:W-:-:S03]  /*0720*/  IMAD.SHL.U32 R26, R22, 0x2, RZ ;  /* 0x00000002161a7824 */ /* 0x000fc600078e00ff */
[----:B------:R-:W-:Y:S01]  /*0730*/  LOP3.LUT R23, R23, R19, R10, 0xe0, !PT ;  /* 0x0000001317177212 */ /* 0x000fe200078ee00a */
[----:B------:R-:W-:Y:S01]  /*0740*/  IMAD.SHL.U32 R24, R24, 0x2, RZ ;  /* 0x0000000218187824 */ /* 0x000fe200078e00ff */
[----:B------:R2:W4:Y:S01]  /*0750*/  LDC R10, c[0x3][R27+0x14] ;  /* 0x00c005001b0a7b82 */ /* 0x0005220000000800 */
[----:B------:R-:W-:Y:S01]  /*0760*/  IMAD.SHL.U32 R19, R21, 0x2, RZ ;  /* 0x0000000215137824 */ /* 0x000fe200078e00ff */
[----:B------:R-:W-:-:S04]  /*0770*/  LOP3.LUT R18, R23, R18, RZ, 0xc0, !PT ;  /* 0x0000001217127212 */ /* 0x000fc800078ec0ff */
[----:B------:R-:W-:Y:S02]  /*0780*/  LOP3.LUT R25, R24, R19, R8, 0xe0, !PT ;  /* 0x0000001318197212 */ /* 0x000fe400078ee008 */
[----:B---3--:R-:W-:Y:S02]  /*0790*/  LOP3.LUT R19, R26, R17, RZ, 0xfc, !PT ;  /* 0x000000111a137212 */ /* 0x008fe400078efcff */
[----:B------:R-:W-:Y:S02]  /*07a0*/  LOP3.LUT R20, R25, R20, RZ, 0xc0, !PT ;  /* 0x0000001419147212 */ /* 0x000fe400078ec0ff */
[----:B------:R-:W-:Y:S02]  /*07b0*/  LOP3.LUT R24, R22, R19, RZ, 0xc0, !PT ;  /* 0x0000001316187212 */ /* 0x000fe400078ec0ff */
[----:B------:R-:W-:-:S03]  /*07c0*/  SHF.R.U32.HI R26, RZ, 0x10, R13 ;  /* 0x00000010ff1a7819 */ /* 0x000fc6000001160d */
[----:B------:R-:W-:Y:S01]  /*07d0*/  IMAD.SHL.U32 R25, R24, 0x2, RZ ;  /* 0x0000000218197824 */ /* 0x000fe200078e00ff */
[----:B0-----:R-:W-:Y:S01]  /*07e0*/  LOP3.LUT R28, R26, 0xc, RZ, 0xc0, !PT ;  /* 0x0000000c1a1c7812 */ /* 0x001fe200078ec0ff */
        /* <DEDUP_REMOVED lines=9> */
[----:B------:R-:W-:Y:S01]  /*0880*/  IMAD.SHL.U32 R18, R18, 0x2, RZ ;  /* 0x0000000212127824 */ /* 0x000fe200078e00ff */
[----:B------:R-:W0:Y:S01]  /*0890*/  LDC R8, c[0x3][R28+0x14] ;  /* 0x00c005001c087b82 */ /* 0x000e220000000800 */
[----:B------:R-:W-:Y:S02]  /*08a0*/  SHF.R.U32.HI R25, RZ, 0x12, R13 ;  /* 0x00000012ff197819 */ /* 0x000fe4000001160d */
[----:B------:R-:W-:Y:S02]  /*08b0*/  LOP3.LUT R24, R24, R21, RZ, 0xc0, !PT ;  /* 0x0000001518187212 */ /* 0x000fe400078ec0ff */
[----:B-1----:R-:W-:Y:S02]  /*08c0*/  LOP3.LUT R21, R23, R6, RZ, 0xfc, !PT ;  /* 0x0000000617157212 */ /* 0x002fe400078efcff */
[----:B------:R-:W-:Y:S01]  /*08d0*/  LOP3.LUT R26, R25, 0xc, RZ, 0xc0, !PT ;  /* 0x0000000c191a7812 */ /* 0x000fe200078ec0ff */
[----:B------:R-:W-:Y:S01]  /*08e0*/  IMAD.SHL.U32 R24, R24, 0x2, RZ ;  /* 0x0000000218187824 */ /* 0x000fe200078e00ff */
[----:B------:R-:W-:Y:S01]  /*08f0*/  LOP3.LUT R25, R19, R21, RZ, 0xc0, !PT ;  /* 0x0000001513197212 */ /* 0x000fe200078ec0ff */
[----:B--2---:R-:W-:-:S03]  /*0900*/  IMAD.SHL.U32 R27, R21, 0x2, RZ ;  /* 0x00000002151b7824 */ /* 0x004fc600078e00ff */
[----:B------:R-:W-:Y:S01]  /*0910*/  LOP3.LUT R23, R18, R24, R17, 0xe0, !PT ;  /* 0x0000001812177212 */ /* 0x000fe200078ee011 */
[----:B------:R-:W-:Y:S01]  /*0920*/  IMAD.SHL.U32 R18, R25, 0x2, RZ ;  /* 0x0000000219127824 */ /* 0x000fe200078e00ff */
[----:B------:R1:W2:Y:S01]  /*0930*/  LDC R17, c[0x3][R26+0x14] ;  /* 0x00c005001a117b82 */ /* 0x0002a20000000800 */
[----:B------:R-:W-:Y:S01]  /*0940*/  IMAD.SHL.U32 R25, R22, 0x2, RZ ;  /* 0x0000000216197824 */ /* 0x000fe200078e00ff */
[----:B------:R-:W-:-:S04]  /*0950*/  LOP3.LUT R23, R23, R20, RZ, 0xc0, !PT ;  /* 0x0000001417177212 */ /* 0x000fc800078ec0ff */
[----:B------:R-:W-:Y:S01]  /*0960*/  LOP3.LUT R24, R18, R25, R6, 0xe0, !PT ;  /* 0x0000001912187212 */ /* 0x000fe200078ee006 */
[----:B------:R-:W-:Y:S01]  /*0970*/  IMAD.SHL.U32 R23, R23, 0x2, RZ ;  /* 0x0000000217177824 */ /* 0x000fe200078e00ff */
[----:B----4-:R-:W-:Y:S02]  /*0980*/  LOP3.LUT R18, R27, R10, RZ, 0xfc, !PT ;  /* 0x0000000a1b127212 */ /* 0x010fe400078efcff */
[----:B------:R-:W-:Y:S02]  /*0990*/  LOP3.LUT R19, R24, R19, RZ, 0xc0, !PT ;  /* 0x0000001318137212 */ /* 0x000fe400078ec0ff */
[----:B------:R-:W-:Y:S02]  /*09a0*/  LOP3.LUT R24, R21, R18, RZ, 0xc0, !PT ;  /* 0x0000001215187212 */ /* 0x000fe400078ec0ff */
[----:B------:R-:W-:Y:S01]  /*09b0*/  LOP3.LUT R20, R22, R19, RZ, 0xc0, !PT ;  /* 0x0000001316147212 */ /* 0x000fe200078ec0ff */
[----:B------:R-:W-:Y:S01]  /*09c0*/  IMAD.SHL.U32 R25, R19, 0x2, RZ ;  /* 0x0000000213197824 */ /* 0x000fe200078e00ff */
[----:B-1----:R-:W-:Y:S01]  /*09d0*/  SHF.R.U32.HI R26, RZ, 0x16, R13 ;  /* 0x00000016ff1a7819 */ /* 0x002fe2000001160d */
[----:B------:R-:W-:-:S02]  /*09e0*/  IMAD.SHL.U32 R24, R24, 0x2, RZ ;  /* 0x0000000218187824 */ /* 0x000fc400078e00ff */
[----:B------:R-:W-:-:S03]  /*09f0*/  IMAD.SHL.U32 R20, R20, 0x2, RZ ;  /* 0x0000000214147824 */ /* 0x000fc600078e00ff */
[----:B------:R-:W-:Y:S02]  /*0a00*/  LOP3.LUT R24, R24, R25, R10, 0xe0, !PT ;  /* 0x0000001918187212 */ /* 0x000fe400078ee00a */
[----:B------:R-:W-:Y:S02]  /*0a10*/  SHF.R.U32.HI R25, RZ, 0x14, R13 ;  /* 0x00000014ff197819 */ /* 0x000fe4000001160d */
[----:B------:R-:W-:Y:S02]  /*0a20*/  LOP3.LUT R23, R20, R23, R6, 0xe0, !PT ;  /* 0x0000001714177212 */ /* 0x000fe400078ee006 */
[----:B------:R-:W-:Y:S01]  /*0a30*/  LOP3.LUT R24, R24, R21, RZ, 0xc0, !PT ;  /* 0x0000001518187212 */ /* 0x000fe200078ec0ff */
[----:B------:R-:W-:Y:S01]  /*0a40*/  IMAD.SHL.U32 R21, R18, 0x2, RZ ;  /* 0x0000000212157824 */ /* 0x000fe200078e00ff */
[----:B------:R-:W-:Y:S02]  /*0a50*/  LOP3.LUT R27, R25, 0xc, RZ, 0xc0, !PT ;  /* 0x0000000c191b7812 */ /* 0x000fe400078ec0ff */
[----:B------:R-:W-:-:S02]  /*0a60*/  LOP3.LUT R23, R23, R22, RZ, 0xc0, !PT ;  /* 0x0000001617177212 */ /* 0x000fc400078ec0ff */
[----:B------:R-:W-:Y:S01]  /*0a70*/  LOP3.LUT R20, R19, R24, RZ, 0xc0, !PT ;  /* 0x0000001813147212 */ /* 0x000fe200078ec0ff */
[----:B------:R-:W1:Y:S01]  /*0a80*/  LDC R6, c[0x3][R27+0x14] ;  /* 0x00c005001b067b82 */ /* 0x000e620000000800 */
[----:B0-----:R-:W-:Y:S01]  /*0a90*/  LOP3.LUT R21, R21, R8, RZ, 0xfc, !PT ;  /* 0x0000000815157212 */ /* 0x001fe200078efcff */
[----:B------:R-:W-:Y:S02]  /*0aa0*/  IMAD.SHL.U32 R23, R23, 0x2, RZ ;  /* 0x0000000217177824 */ /* 0x000fe400078e00ff */
[----:B------:R-:W-:Y:S01]  /*0ab0*/  IMAD.SHL.U32 R20, R20, 0x2, RZ ;  /* 0x0000000214147824 */ /* 0x000fe200078e00ff */
[----:B------:R-:W-:-:S04]  /*0ac0*/  LOP3.LUT R25, R18, R21, RZ, 0xc0, !PT ;  /* 0x0000001512197212 */ /* 0x000fc800078ec0ff */
[----:B------:R-:W-:Y:S01]  /*0ad0*/  LOP3.LUT R22, R20, R23, R10, 0xe0, !PT ;  /* 0x0000001714167212 */ /* 0x000fe200078ee00a */
[----:B------:R-:W-:Y:S01]  /*0ae0*/  IMAD.SHL.U32 R25, R25, 0x2, RZ ;  /* 0x0000000219197824 */ /* 0x000fe200078e00ff */
[----:B------:R-:W-:Y:S01]  /*0af0*/  LOP3.LUT R10, R26, 0xc, RZ, 0xc0, !PT ;  /* 0x0000000c1a0a7812 */ /* 0x000fe200078ec0ff */
[----:B------:R-:W-:Y:S01]  /*0b00*/  IMAD.SHL.U32 R23, R24, 0x2, RZ ;  /* 0x0000000218177824 */ /* 0x000fe200078e00ff */
[----:B------:R-:W-:Y:S01]  /*0b10*/  LOP3.LUT R22, R22, R19, RZ, 0xc0, !PT ;  /* 0x0000001316167212 */ /* 0x000fe200078ec0ff */
[----:B------:R-:W-:-:S03]  /*0b20*/  IMAD.SHL.U32 R20, R21, 0x2, RZ ;  /* 0x0000000215147824 */ /* 0x000fc600078e00ff */
[----:B------:R-:W-:Y:S01]  /*0b30*/  LOP3.LUT R23, R25, R23, R8, 0xe0, !PT ;  /* 0x0000001719177212 */ /* 0x000fe200078ee008 */
[----:B------:R-:W0:Y:S01]  /*0b40*/  LDC R10, c[0x3][R10+0x14] ;  /* 0x00c005000a0a7b82 */ /* 0x000e220000000800 */
[----:B--2---:R-:W-:Y:S02]  /*0b50*/  LOP3.LUT R20, R20, R17, RZ, 0xfc, !PT ;  /* 0x0000001114147212 */ /* 0x004fe400078efcff */
[----:B------:R-:W-:Y:S02]  /*0b60*/  LOP3.LUT R23, R23, R18, RZ, 0xc0, !PT ;  /* 0x0000001217177212 */ /* 0x000fe400078ec0ff */
[----:B------:R-:W-:Y:S01]  /*0b70*/  LOP3.LUT R18, R21, R20, RZ, 0xc0, !PT ;  /* 0x0000001415127212 */ /* 0x000fe200078ec0ff */
[----:B------:R-:W-:Y:S02]  /*0b80*/  IMAD.SHL.U32 R25, R20, 0x2, RZ ;  /* 0x0000000214197824 */ /* 0x000fe400078e00ff */
[----:B------:R-:W-:Y:S02]  /*0b90*/  IMAD.SHL.U32 R26, R23, 0x2, RZ ;  /* 0x00000002171a7824 */ /* 0x000fe400078e00ff */
[----:B------:R-:W-:Y:S01]  /*0ba0*/  IMAD.SHL.U32 R19, R18, 0x2, RZ ;  /* 0x0000000212137824 */ /* 0x000fe200078e00ff */
[----:B------:R-:W-:-:S04]  /*0bb0*/  LOP3.LUT R18, R24, R23, RZ, 0xc0, !PT ;  /* 0x0000001718127212 */ /* 0x000fc800078ec0ff */
[----:B------:R-:W-:Y:S01]  /*0bc0*/  LOP3.LUT R26, R19, R26, R17, 0xe0, !PT ;  /* 0x0000001a131a7212 */ /* 0x000fe200078ee011 */
[----:B------:R-:W-:Y:S01]  /*0bd0*/  IMAD.SHL.U32 R19, R22, 0x2, RZ ;  /* 0x0000000216137824 */ /* 0x000fe200078e00ff */
[----:B------:R-:W-:Y:S01]  /*0be0*/  SHF.R.U32.HI R22, RZ, 0x18, R13 ;  /* 0x00000018ff167819 */ /* 0x000fe2000001160d */
[----:B------:R-:W-:-:S05]  /*0bf0*/  IMAD.SHL.U32 R18, R18, 0x2, RZ ;  /* 0x0000000212127824 */ /* 0x000fca00078e00ff */
[----:B------:R-:W-:Y:S02]  /*0c00*/  LOP3.LUT R19, R18, R19, R8, 0xe0, !PT ;  /* 0x0000001312137212 */ /* 0x000fe400078ee008 */
[----:B------:R-:W-:Y:S02]  /*0c10*/  LOP3.LUT R8, R22, 0xc, RZ, 0xc0, !PT ;  /* 0x0000000c16087812 */ /* 0x000fe400078ec0ff */
[----:B------:R-:W-:Y:S02]  /*0c20*/  LOP3.LUT R22, R26, R21, RZ, 0xc0, !PT ;  /* 0x000000151a167212 */ /* 0x000fe400078ec0ff */
[----:B------:R-:W-:Y:S02]  /*0c30*/  LOP3.LUT R19, R19, R24, RZ, 0xc0, !PT ;  /* 0x0000001813137212 */ /* 0x000fe400078ec0ff */
[----:B------:R-:W-:Y:S01]  /*0c40*/  LOP3.LUT R21, R23, R22, RZ, 0xc0, !PT ;  /* 0x0000001617157212 */ /* 0x000fe200078ec0ff */
[----:B------:R-:W2:Y:S01]  /*0c50*/  LDC R8, c[0x3][R8+0x14] ;  /* 0x00c0050008087b82 */ /* 0x000ea20000000800 */
[----:B------:R-:W-:Y:S01]  /*0c60*/  SHF.R.U32.HI R24, RZ, 0x1a, R13 ;  /* 0x0000001aff187819 */ /* 0x000fe2000001160d */
[----:B------:R-:W-:Y:S01]  /*0c70*/  IMAD.SHL.U32 R18, R19, 0x2, RZ ;  /* 0x0000000213127824 */ /* 0x000fe200078e00ff */
[----:B-1----:R-:W-:Y:S01]  /*0c80*/  LOP3.LUT R19, R25, R6, RZ, 0xfc, !PT ;  /* 0x0000000619137212 */ /* 0x002fe200078efcff */
[----:B------:R-:W-:Y:S01]  /*0c90*/  IMAD.SHL.U32 R21, R21, 0x2, RZ ;  /* 0x0000000215157824 */ /* 0x000fe200078e00ff */
[----:B------:R-:W-:-:S03]  /*0ca0*/  LOP3.LUT R27, R24, 0xc, RZ, 0xc0, !PT ;  /* 0x0000000c181b7812 */ /* 0x000fc600078ec0ff */
[----:B------:R-:W-:Y:S01]  /*0cb0*/  IMAD.SHL.U32 R25, R19, 0x2, RZ ;  /* 0x0000000213197824 */ /* 0x000fe200078e00ff */
[----:B------:R-:W-:Y:S01]  /*0cc0*/  LOP3.LUT R18, R21, R18, R17, 0xe0, !PT ;  /* 0x0000001215127212 */ /* 0x000fe200078ee011 */
[----:B------:R-:W-:Y:S01]  /*0cd0*/  IMAD.SHL.U32 R21, R22, 0x2, RZ ;  /* 0x0000000216157824 */ /* 0x000fe200078e00ff */
[----:B------:R-:W-:Y:S02]  /*0ce0*/  LOP3.LUT R17, R20, R19, RZ, 0xc0, !PT ;  /* 0x0000001314117212 */ /* 0x000fe400078ec0ff */
[----:B------:R-:W-:Y:S02]  /*0cf0*/  LOP3.LUT R23, R18, R23, RZ, 0xc0, !PT ;  /* 0x0000001712177212 */ /* 0x000fe400078ec0ff */
[----:B------:R-:W-:Y:S01]  /*0d00*/  SHF.R.U32.HI R18, RZ, 0x1e, R13 ;  /* 0x0000001eff127819 */ /* 0x000fe2000001160d */
[----:B------:R-:W-:Y:S02]  /*0d10*/  IMAD.SHL.U32 R24, R17, 0x2, RZ ;  /* 0x0000000211187824 */ /* 0x000fe400078e00ff */
[----:B------:R-:W1:Y:S01]  /*0d20*/  LDC R17, c[0x3][R27+0x14] ;  /* 0x00c005001b117b82 */ /* 0x000e620000000800 */
[----:B------:R-:W-:Y:S01]  /*0d30*/  LEA R18, R18, UR4, 0x2 ;  /* 0x0000000412127c11 */ /* 0x000fe2000f8e10ff */
[----:B------:R-:W-:Y:S01]  /*0d40*/  IMAD.SHL.U32 R23, R23, 0x2, RZ ;  /* 0x0000000217177824 */ /* 0x000fe200078e00ff */
[----:B------:R-:W-:-:S02]  /*0d50*/  LOP3.LUT R21, R24, R21, R6, 0xe0, !PT ;  /* 0x0000001518157212 */ /* 0x000fc400078ee006 */
[----:B0-----:R-:W-:Y:S02]  /*0d60*/  LOP3.LUT R24, R25, R10, RZ, 0xfc, !PT ;  /* 0x0000000a19187212 */ /* 0x001fe400078efcff */
[----:B------:R-:W-:Y:S01]  /*0d70*/  LOP3.LUT R21, R21, R20, RZ, 0xc0, !PT ;  /* 0x0000001415157212 */ /* 0x000fe200078ec0ff */
[----:B------:R-:W0:Y:S01]  /*0d80*/  LDC R18, c[0x3][R18] ;  /* 0x00c0000012127b82 */ /* 0x000e220000000800 */
[----:B------:R-:W-:-:S03]  /*0d90*/  LOP3.LUT R20, R19, R24, RZ, 0xc0, !PT ;  /* 0x0000001813147212 */ /* 0x000fc600078ec0ff */
[----:B------:R-:W-:Y:S02]  /*0da0*/  IMAD.SHL.U32 R25, R21, 0x2, RZ ;  /* 0x0000000215197824 */ /* 0x000fe400078e00ff */
[----:B------:R-:W-:-:S05]  /*0db0*/  IMAD.SHL.U32 R20, R20, 0x2, RZ ;  /* 0x0000000214147824 */ /* 0x000fca00078e00ff */
[----:B------:R-:W-:Y:S02]  /*0dc0*/  LOP3.LUT R26, R20, R25, R10, 0xe0, !PT ;  /* 0x00000019141a7212 */ /* 0x000fe400078ee00a */
[----:B------:R-:W-:-:S05]  /*0dd0*/  LOP3.LUT R20, R22, R21, RZ, 0xc0, !PT ;  /* 0x0000001516147212 */ /* 0x000fca00078ec0ff */
[----:B------:R-:W-:-:S05]  /*0de0*/  IMAD.SHL.U32 R20, R20, 0x2, RZ ;  /* 0x0000000214147824 */ /* 0x000fca00078e00ff */
[----:B------:R-:W-:Y:S02]  /*0df0*/  LOP3.LUT R23, R20, R23, R6, 0xe0, !PT ;  /* 0x0000001714177212 */ /* 0x000fe400078ee006 */
[----:B------:R-:W-:Y:S01]  /*0e00*/  LOP3.LUT R20, R26, R19, RZ, 0xc0, !PT ;  /* 0x000000131a147212 */ /* 0x000fe200078ec0ff */
[----:B------:R-:W-:Y:S01]  /*0e10*/  IMAD.SHL.U32 R19, R24, 0x2, RZ ;  /* 0x0000000218137824 */ /* 0x000fe200078e00ff */
[----:B------:R-:W-:Y:S02]  /*0e20*/  LOP3.LUT R23, R23, R22, RZ, 0xc0, !PT ;  /* 0x0000001617177212 */ /* 0x000fe400078ec0ff */
[----:B------:R-:W-:Y:S02]  /*0e30*/  LOP3.LUT R6, R21, R20, RZ, 0xc0, !PT ;  /* 0x0000001415067212 */ /* 0x000fe400078ec0ff */
[----:B--2---:R-:W-:Y:S01]  /*0e40*/  LOP3.LUT R19, R19, R8, RZ, 0xfc, !PT ;  /* 0x0000000813137212 */ /* 0x004fe200078efcff */
[----:B------:R-:W-:Y:S02]  /*0e50*/  IMAD.SHL.U32 R23, R23, 0x2, RZ ;  /* 0x0000000217177824 */ /* 0x000fe400078e00ff */
[----:B------:R-:W-:Y:S01]  /*0e60*/  IMAD.SHL.U32 R6, R6, 0x2, RZ ;  /* 0x0000000206067824 */ /* 0x000fe200078e00ff */
[----:B------:R-:W-:-:S04]  /*0e70*/  LOP3.LUT R22, R24, R19, RZ, 0xc0, !PT ;  /* 0x0000001318167212 */ /* 0x000fc800078ec0ff */
[----:B------:R-:W-:Y:S01]  /*0e80*/  LOP3.LUT R6, R6, R23, R10, 0xe0, !PT ;  /* 0x0000001706067212 */ /* 0x000fe200078ee00a */
[----:B------:R-:W-:Y:S02]  /*0e90*/  IMAD.SHL.U32 R22, R22, 0x2, RZ ;  /* 0x0000000216167824 */ /* 0x000fe400078e00ff */
[----:B------:R-:W-:Y:S01]  /*0ea0*/  IMAD.SHL.U32 R23, R20, 0x2, RZ ;  /* 0x0000000214177824 */ /* 0x000fe200078e00ff */
[----:B------:R-:W-:Y:S01]  /*0eb0*/  LOP3.LUT R6, R6, R21, RZ, 0xc0, !PT ;  /* 0x0000001506067212 */ /* 0x000fe200078ec0ff */
[----:B------:R-:W-:-:S03]  /*0ec0*/  IMAD.SHL.U32 R10, R19, 0x2, RZ ;  /* 0x00000002130a7824 */ /* 0x000fc600078e00ff */
[----:B------:R-:W-:Y:S01]  /*0ed0*/  LOP3.LUT R23, R22, R23, R8, 0xe0, !PT ;  /* 0x0000001716177212 */ /* 0x000fe200078ee008 */
[----:B------:R-:W-:Y:S01]  /*0ee0*/  IMAD.SHL.U32 R21, R6, 0x2, RZ ;  /* 0x0000000206157824 */ /* 0x000fe200078e00ff */
[----:B-1----:R-:W-:Y:S02]  /*0ef0*/  LOP3.LUT R10, R10, R17, RZ, 0xfc, !PT ;  /* 0x000000110a0a7212 */ /* 0x002fe400078efcff */
[----:B------:R-:W-:Y:S02]  /*0f00*/  LOP3.LUT R23, R23, R24, RZ, 0xc0, !PT ;  /* 0x0000001817177212 */ /* 0x000fe400078ec0ff */
[----:B------:R-:W-:Y:S01]  /*0f10*/  LOP3.LUT R24, R19, R10, RZ, 0xc0, !PT ;  /* 0x0000000a13187212 */ /* 0x000fe200078ec0ff */
[----:B------:R-:W-:Y:S01]  /*0f20*/  IMAD.SHL.U32 R27, R10, 0x2, RZ ;  /* 0x000000020a1b7824 */ /* 0x000fe200078e00ff */
[----:B------:R-:W-:-:S03]  /*0f30*/  LOP3.LUT R22, R20, R23, RZ, 0xc0, !PT ;  /* 0x0000001714167212 */ /* 0x000fc600078ec0ff */
[----:B------:R-:W-:Y:S01]  /*0f40*/  IMAD.SHL.U32 R25, R24, 0x2, RZ ;  /* 0x0000000218197824 */ /* 0x000fe200078e00ff */
[----:B0-----:R-:W-:Y:S01]  /*0f50*/  LOP3.LUT R6, R27, R18, RZ, 0xfc, !PT ;  /* 0x000000121b067212 */ /* 0x001fe200078efcff */
[----:B------:R-:W-:Y:S02]  /*0f60*/  IMAD.SHL.U32 R24, R23, 0x2, RZ ;  /* 0x0000000217187824 */ /* 0x000fe400078e00ff */
[----:B------:R-:W-:-:S03]  /*0f70*/  IMAD.SHL.U32 R22, R22, 0x2, RZ ;  /* 0x0000000216167824 */ /* 0x000fc600078e00ff */
[----:B------:R-:W-:Y:S02]  /*0f80*/  LOP3.LUT R24, R25, R24, R17, 0xe0, !PT ;  /* 0x0000001819187212 */ /* 0x000fe400078ee011 */
[----:B------:R-:W-:Y:S02]  /*0f90*/  LOP3.LUT R21, R22, R21, R8, 0xe0, !PT ;  /* 0x0000001516157212 */ /* 0x000fe400078ee008 */
[----:B------:R-:W-:Y:S01]  /*0fa0*/  LOP3.LUT R19, R24, R19, RZ, 0xc0, !PT ;  /* 0x0000001318137212 */ /* 0x000fe200078ec0ff */
[----:B------:R-:W-:Y:S01]  /*0fb0*/  IMAD R24, R14, 0x200, R11 ;  /* 0x000002000e187824 */ /* 0x000fe200078e020b */
[----:B------:R-:W-:Y:S01]  /*0fc0*/  LOP3.LUT R8, R10, R6, RZ, 0xc0, !PT ;  /* 0x000000060a087212 */ /* 0x000fe200078ec0ff */
[----:B------:R-:W-:Y:S01]  /*0fd0*/  VIADD R14, R14, 0x1 ;  /* 0x000000010e0e7836 */ /* 0x000fe20000000000 */
[----:B------:R-:W-:Y:S01]  /*0fe0*/  LOP3.LUT R21, R21, R20, RZ, 0xc0, !PT ;  /* 0x0000001415157212 */ /* 0x000fe200078ec0ff */
[----:B------:R-:W-:Y:S01]  /*0ff0*/  IMAD.SHL.U32 R25, R19, 0x2, RZ ;  /* 0x0000000213197824 */ /* 0x000fe200078e00ff */
[----:B------:R-:W-:Y:S01]  /*1000*/  LOP3.LUT R20, R23, R19, RZ, 0xc0, !PT ;  /* 0x0000001317147212 */ /* 0x000fe200078ec0ff */
[----:B------:R-:W-:Y:S01]  /*1010*/  IMAD.SHL.U32 R22, R8, 0x2, RZ ;  /* 0x0000000208167824 */ /* 0x000fe200078e00ff */
[----:B------:R1:W-:Y:S01]  /*1020*/  STS [R24], R13 ;  /* 0x0000000d18007388 */ /* 0x0003e20000000800 */
[----:B------:R-:W-:Y:S01]  /*1030*/  IMAD.SHL.U32 R8, R21, 0x2, RZ ;  /* 0x0000000215087824 */ /* 0x000fe200078e00ff */
[----:B------:R-:W-:Y:S01]  /*1040*/  ISETP.NE.AND P0, PT, R14, R16, PT ;  /* 0x000000100e00720c */ /* 0x000fe20003f05270 */
        /* <DEDUP_REMOVED lines=10> */
[----:B-1----:R-:W-:Y:S06]  /*10f0*/  @P0 BRA `(.L_x_1685) ;  /* 0xfffffff000200947 */ /* 0x002fec000383ffff */
.L_x_1684:
[----:B------:R-:W-:Y:S01]  /*1100*/  IMAD R5, R16, 0x80, R15 ;  /* 0x0000008010057824 */ /* 0x000fe200078e020f */
[----:B------:R-:W0:Y:S03]  /*1110*/  LDC R13, c[0x3][0xc] ;  /* 0x00c00300ff0d7b82 */ /* 0x000e260000000800 */
[----:B--2---:R-:W-:-:S05]  /*1120*/  IMAD.WIDE.U32 R2, R5, 0x4, R2 ;  /* 0x0000000405027825 */ /* 0x004fca00078e0002 */
[----:B------:R1:W5:Y:S01]  /*1130*/  LDG.E R17, desc[UR8][R2.64] ;  /* 0x0000000802117981 */ /* 0x000362000c1e1900 */
[----:B------:R-:W-:Y:S02]  /*1140*/  IMAD.SHL.U32 R12, R12, 0x10, RZ ;  /* 0x000000100c0c7824 */ /* 0x000fe400078e00ff */
[----:B------:R-:W-:Y:S02]  /*1150*/  IMAD.MOV.U32 R20, RZ, RZ, RZ ;  /* 0x000000ffff147224 */ /* 0x000fe400078e00ff */
[----:B------:R-:W-:Y:S02]  /*1160*/  IMAD R14, R0, 0xff, R15 ;  /* 0x000000ff000e7824 */ /* 0x000fe400078e020f */
[----:B0-----:R-:W-:-:S05]  /*1170*/  VIADD R13, R13, 0x10 ;  /* 0x000000100d0d7836 */ /* 0x001fca0000000000 */
[----:B------:R-:W-:-:S13]  /*1180*/  ISETP.NE.AND P0, PT, R13, R12, PT ;  /* 0x0000000c0d00720c */ /* 0x000fda0003f05270 */
[----:B-1----:R-:W-:Y:S05]  /*1190*/  @!P0 BRA `(.L_x_1686) ;  /* 0x0000000400ac8947 */ /* 0x002fea0003800000 */
        /* <DEDUP_REMOVED lines=9> */
.L_x_1688:
[----:B------:R-:W-:Y:S01]  /*1230*/  USHF.L.U32 UR6, UR4, 0x1, URZ ;  /* 0x0000000104067899 */ /* 0x000fe200080006ff */
[----:B------:R-:W-:Y:S02]  /*1240*/  IMAD.SHL.U32 R18, R6, 0x2, RZ ;  /* 0x0000000206127824 */ /* 0x000fe400078e00ff */
[----:B------:R-:W-:Y:S01]  /*1250*/  IMAD.SHL.U32 R21, R8, 0x2, RZ ;  /* 0x0000000208157824 */ /* 0x000fe200078e00ff */
[----:B------:R-:W-:Y:S01]  /*1260*/  UIADD3 UR7, UPT, UPT, UR6, 0x2, URZ ;  /* 0x0000000206077890 */ /* 0x000fe2000fffe0ff */
[----:B------:R-:W-:Y:S01]  /*1270*/  IMAD.SHL.U32 R26, R10, 0x2, RZ ;  /* 0x000000020a1a7824 */ /* 0x000fe200078e00ff */
        /* <DEDUP_REMOVED lines=18> */
[----:B------:R-:W-:-:S06]  /*13a0*/  LOP3.LUT R2, R2, 0xc, RZ, 0xc0, !PT ;  /* 0x0000000c02027812 */ /* 0x000fcc00078ec0ff */
[----:B------:R-:W3:Y:S01]  /*13b0*/  LDC R2, c[0x3][R2+0x14] ;  /* 0x00c0050002027b82 */ /* 0x000ee20000000800 */
[----:B0-----:R-:W-:-:S04]  /*13c0*/  LOP3.LUT R19, R18, R5, RZ, 0xfc, !PT ;  /* 0x0000000512137212 */ /* 0x001fc800078efcff */
[----:B------:R-:W-:Y:S01]  /*13d0*/  LOP3.LUT R18, R6, R19, RZ, 0xc0, !PT ;  /* 0x0000001306127212 */ /* 0x000fe200078ec0ff */
[----:B------:R-:W-:-:S04]  /*13e0*/  IMAD.SHL.U32 R23, R19, 0x2, RZ ;  /* 0x0000000213177824 */ /* 0x000fc800078e00ff */
[----:B------:R-:W-:-:S05]  /*13f0*/  IMAD.SHL.U32 R18, R18, 0x2, RZ ;  /* 0x0000000212127824 */ /* 0x000fca00078e00ff */
[----:B------:R-:W-:Y:S02]  /*1400*/  LOP3.LUT R21, R18, R21, R5, 0xe0, !PT ;  /* 0x0000001512157212 */ /* 0x000fe400078ee005 */
[----:B-1----:R-:W-:Y:S02]  /*1410*/  LOP3.LUT R18, R23, R4, RZ, 0xfc, !PT ;  /* 0x0000000417127212 */ /* 0x002fe400078efcff */
[----:B------:R-:W-:Y:S02]  /*1420*/  LOP3.LUT R21, R21, R6, RZ, 0xc0, !PT ;  /* 0x0000000615157212 */ /* 0x000fe400078ec0ff */
[----:B------:R-:W-:Y:S01]  /*1430*/  LOP3.LUT R23, R19, R18, RZ, 0xc0, !PT ;  /* 0x0000001213177212 */ /* 0x000fe200078ec0ff */
[----:B------:R-:W-:Y:S01]  /*1440*/  IMAD.SHL.U32 R24, R18, 0x2, RZ ;  /* 0x0000000212187824 */ /* 0x000fe200078e00ff */
[----:B------:R-:W-:Y:S01]  /*1450*/  LOP3.LUT R6, R8, R21, RZ, 0xc0, !PT ;  /* 0x0000001508067212 */ /* 0x000fe200078ec0ff */
[----:B------:R-:W-:Y:S02]  /*1460*/  IMAD.SHL.U32 R25, R21, 0x2, RZ ;  /* 0x0000000215197824 */ /* 0x000fe400078e00ff */
[----:B------:R-:W-:Y:S01]  /*1470*/  IMAD.SHL.U32 R10, R23, 0x2, RZ ;  /* 0x00000002170a7824 */ /* 0x000fe200078e00ff */
[----:B--2---:R-:W-:Y:S01]  /*1480*/  LOP3.LUT R23, R24, R3, RZ, 0xfc, !PT ;  /* 0x0000000318177212 */ /* 0x004fe200078efcff */
[----:B------:R-:W-:-:S03]  /*1490*/  IMAD.SHL.U32 R6, R6, 0x2, RZ ;  /* 0x0000000206067824 */ /* 0x000fc600078e00ff */
[----:B------:R-:W-:Y:S01]  /*14a0*/  LOP3.LUT R10, R10, R25, R4, 0xe0, !PT ;  /* 0x000000190a0a7212 */ /* 0x000fe200078ee004 */
[----:B------:R-:W-:Y:S01]  /*14b0*/  IMAD.SHL.U32 R25, R23, 0x2, RZ ;  /* 0x0000000217197824 */ /* 0x000fe200078e00ff */
[----:B------:R-:W-:Y:S02]  /*14c0*/  LOP3.LUT R5, R6, R26, R5, 0xe0, !PT ;  /* 0x0000001a06057212 */ /* 0x000fe400078ee005 */
[----:B------:R-:W-:Y:S02]  /*14d0*/  LOP3.LUT R10, R10, R19, RZ, 0xc0, !PT ;  /* 0x000000130a0a7212 */ /* 0x000fe400078ec0ff */
[----:B------:R-:W-:Y:S02]  /*14e0*/  LOP3.LUT R6, R18, R23, RZ, 0xc0, !PT ;  /* 0x0000001712067212 */ /* 0x000fe400078ec0ff */
[----:B------:R-:W-:Y:S01]  /*14f0*/  LOP3.LUT R5, R5, R8, RZ, 0xc0, !PT ;  /* 0x0000000805057212 */ /* 0x000fe200078ec0ff */
[----:B------:R-:W-:Y:S01]  /*1500*/  IMAD.SHL.U32 R24, R10, 0x2, RZ ;  /* 0x000000020a187824 */ /* 0x000fe200078e00ff */
[----:B------:R-:W-:Y:S01]  /*1510*/  LOP3.LUT R8, R21, R10, RZ, 0xc0, !PT ;  /* 0x0000000a15087212 */ /* 0x000fe200078ec0ff */
[----:B------:R-:W-:Y:S01]  /*1520*/  IMAD.SHL.U32 R19, R6, 0x2, RZ ;  /* 0x0000000206137824 */ /* 0x000fe200078e00ff */
[----:B---3--:R-:W-:Y:S01]  /*1530*/  LOP3.LUT R6, R25, R2, RZ, 0xfc, !PT ;  /* 0x0000000219067212 */ /* 0x008fe200078efcff */
[----:B------:R-:W-:-:S02]  /*1540*/  IMAD.SHL.U32 R5, R5, 0x2, RZ ;  /* 0x0000000205057824 */ /* 0x000fc400078e00ff */
        /* <DEDUP_REMOVED lines=21> */
.L_x_1687:
[----:B------:R-:W-:Y:S05]  /*16a0*/  @!P0 BRA `(.L_x_1686) ;  /* 0x0000000000688947 */ /* 0x000fea0003800000 */
[----:B------:R-:W-:-:S05]  /*16b0*/  UMOV UR4, URZ ;  /* 0x000000ff00047c82 */ /* 0x000fca0008000000 */
.L_x_1689:
        /* <DEDUP_REMOVED lines=21> */
[----:B------:R-:W-:Y:S01]  /*1810*/  IMAD.MOV.U32 R8, RZ, RZ, R5 ;  /* 0x000000ffff087224 */ /* 0x000fe200078e0005 */
[----:B------:R-:W-:Y:S06]  /*1820*/  @P0 BRA `(.L_x_1689) ;  /* 0xfffffffc00a40947 */ /* 0x000fec000383ffff */
[----:B------:R-:W-:Y:S02]  /*1830*/  IMAD.MOV.U32 R6, RZ, RZ, R3 ;  /* 0x000000ffff067224 */ /* 0x000fe400078e0003 */
[----:B------:R-:W-:-:S07]  /*1840*/  IMAD.MOV.U32 R8, RZ, RZ, R5 ;  /* 0x000000ffff087224 */ /* 0x000fce00078e0005 */
.L_x_1686:
[----:B------:R-:W-:-:S13]  /*1850*/  ISETP.GT.U32.AND P0, PT, R20, 0xf, PT ;  /* 0x0000000f1400780c */ /* 0x000fda0003f04070 */
[----:B------:R-:W-:Y:S05]  /*1860*/  @P0 BRA `(.L_x_1690) ;  /* 0x0000000000cc0947 */ /* 0x000fea0003800000 */
[----:B------:R-:W0:Y:S01]  /*1870*/  LDC.64 R2, c[0x3][0x60] ;  /* 0x00c01800ff027b82 */ /* 0x000e220000000a00 */
[----:B------:R-:W-:Y:S01]  /*1880*/  IMAD.IADD R21, R14, 0x1, R16 ;  /* 0x000000010e157824 */ /* 0x000fe200078e0210 */
[----:B------:R-:W1:Y:S01]  /*1890*/  LDCU UR7, c[0x3][0x58] ;  /* 0x00c00b00ff0777ac */ /* 0x000e620008000800 */
[----:B------:R-:W2:Y:S01]  /*18a0*/  LDCU UR10, c[0x3][0x8] ;  /* 0x00c00100ff0a77ac */ /* 0x000ea20008000800 */
[----:B------:R-:W3:Y:S04]  /*18b0*/  LDCU UR6, c[0x3][0x48] ;  /* 0x00c00900ff0677ac */ /* 0x000ee80008000800 */
.L_x_1693:
[----:B------:R-:W-:Y:S01]  /*18c0*/  IMAD.SHL.U32 R4, R20, 0x2, RZ ;  /* 0x0000000214047824 */ /* 0x000fe200078e00ff */
[----:B------:R-:W-:Y:S01]  /*18d0*/  BSSY.RECONVERGENT B0, `(.L_x_1691) ;  /* 0x0000029000007945 */ /* 0x000fe20003800200 */
[----:B------:R-:W-:Y:S02]  /*18e0*/  IMAD.SHL.U32 R5, R6, 0x2, RZ ;  /* 0x0000000206057824 */ /* 0x000fe400078e00ff */
[----:B------:R-:W-:Y:S01]  /*18f0*/  IMAD.SHL.U32 R22, R8, 0x2, RZ ;  /* 0x0000000208167824 */ /* 0x000fe200078e00ff */
[----:B-----5:R-:W-:Y:S01]  /*1900*/  SHF.R.U32.HI R4, RZ, R4, R17 ;  /* 0x00000004ff047219 */ /* 0x020fe20000011611 */
[----:B------:R-:W-:-:S04]  /*1910*/  IMAD.SHL.U32 R10, R10, 0x2, RZ ;  /* 0x000000020a0a7824 */ /* 0x000fc800078e00ff */
[----:B------:R-:W-:-:S05]  /*1920*/  IMAD.SHL.U32 R4, R4, 0x4, RZ ;  /* 0x0000000404047824 */ /* 0x000fca00078e00ff */
[----:B------:R-:W-:-:S06]  /*1930*/  LOP3.LUT R4, R4, 0xc, RZ, 0xc0, !PT ;  /* 0x0000000c04047812 */ /* 0x000fcc00078ec0ff */
[----:B------:R-:W4:Y:S02]  /*1940*/  LDC R4, c[0x3][R4+0x14] ;  /* 0x00c0050004047b82 */ /* 0x000f240000000800 */
[----:B----4-:R-:W-:-:S04]  /*1950*/  LOP3.LUT R5, R5, R4, RZ, 0xfc, !PT ;  /* 0x0000000405057212 */ /* 0x010fc800078efcff */
[----:B---3--:R-:W-:-:S05]  /*1960*/  LOP3.LUT R18, R6, R5, RZ, 0xc0, !PT ;  /* 0x0000000506127212 */ /* 0x008fca00078ec0ff */
        /* <DEDUP_REMOVED lines=8> */
[----:B------:R-:W-:-:S03]  /*19f0*/  IMAD.MOV.U32 R8, RZ, RZ, R19 ;  /* 0x000000ffff087224 */ /* 0x000fc600078e0013 */
[----:B---3--:R-:W-:-:S13]  /*1a00*/  LOP3.LUT P0, RZ, R10, UR6, RZ, 0xc0, !PT ;  /* 0x000000060aff7c12 */ /* 0x008fda000f80c0ff */
[----:B------:R-:W-:Y:S05]  /*1a10*/  @P0 BRA `(.L_x_1692) ;  /* 0x0000000000500947 */ /* 0x000fea0003800000 */
[----:B------:R-:W3:Y:S02]  /*1a20*/  LDC.64 R4, c[0x4][RZ] ;  /* 0x01000000ff047b82 */ /* 0x000ee40000000a00 */
[----:B---3--:R-:W1:Y:S02]  /*1a30*/  LDG.E.STRONG.SYS R18, desc[UR8][R4.64] ;  /* 0x0000000804127981 */ /* 0x008e64000c1f5900 */
[----:B-1----:R-:W-:-:S13]  /*1a40*/  ISETP.GE.U32.AND P0, PT, R18, UR7, PT ;  /* 0x0000000712007c0c */ /* 0x002fda000bf06070 */
[----:B------:R-:W-:Y:S05]  /*1a50*/  @P0 BRA `(.L_x_1692) ;  /* 0x0000000000400947 */ /* 0x000fea0003800000 */
[----:B------:R-:W-:-:S05]  /*1a60*/  IMAD R23, R21, 0x10, R20 ;  /* 0x0000001015177824 */ /* 0x000fca00078e0214 */
        /* <DEDUP_REMOVED lines=15> */
.L_x_1692:
[----:B-12---:R-:W-:Y:S05]  /*1b60*/  BSYNC.RECONVERGENT B0 ;  /* 0x0000000000007941 */ /* 0x006fea0003800200 */
.L_x_1691:
[----:B------:R-:W-:-:S05]  /*1b70*/  VIADD R20, R20, 0x1 ;  /* 0x0000000114147836 */ /* 0x000fca0000000000 */
[----:B------:R-:W-:-:S13]  /*1b80*/  ISETP.NE.AND P0, PT, R20, 0x10, PT ;  /* 0x000000101400780c */ /* 0x000fda0003f05270 */
[----:B------:R-:W-:Y:S05]  /*1b90*/  @P0 BRA `(.L_x_1693) ;  /* 0xfffffffc00480947 */ /* 0x000fea000383ffff */
.L_x_1690:
[----:B0-----:R-:W-:-:S05]  /*1ba0*/  LEA R3, R16, UR5, 0x9 ;  /* 0x0000000510037c11 */ /* 0x001fca000f8e48ff */
[----:B------:R-:W-:Y:S02]  /*1bb0*/  IMAD R2, R0, 0x4, R3 ;  /* 0x0000000400027824 */ /* 0x000fe400078e0203 */
[----:B------:R-:W-:-:S03]  /*1bc0*/  VIADD R3, R16, 0x1 ;  /* 0x0000000110037836 */ /* 0x000fc60000000000 */
[----:B-----5:R0:W-:Y:S01]  /*1bd0*/  STS [R2], R17 ;  /* 0x0000001102007388 */ /* 0x0201e20000000800 */
[----:B------:R-:W-:Y:S01]  /*1be0*/  BAR.SYNC.DEFER_BLOCKING 0x0 ;  /* 0x0000000000007b1d */ /* 0x000fe20000010000 */
[----:B------:R-:W-:-:S13]  /*1bf0*/  ISETP.GT.U32.AND P0, PT, R3, 0xff, PT ;  /* 0x000000ff0300780c */ /* 0x000fda0003f04070 */
[----:B0-----:R-:W-:Y:S05]  /*1c00*/  @P0 BRA `(.L_x_1694) ;  /* 0x0000005400140947 */ /* 0x001fea0003800000 */
[----:B------:R-:W0:Y:S01]  /*1c10*/  LDC.64 R4, c[0x3][RZ] ;  /* 0x00c00000ff047b82 */ /* 0x000e220000000a00 */
[----:B------:R-:W-:Y:S01]  /*1c20*/  IMAD R17, R3, 0x80, R15 ;  /* 0x0000008003117824 */ /* 0x000fe200078e020f */
[----:B------:R-:W1:Y:S03]  /*1c30*/  LDCU UR5, c[0x3][0x48] ;  /* 0x00c00900ff0577ac */ /* 0x000e660008000800 */
[----:B0-----:R-:W-:-:S05]  /*1c40*/  IMAD.WIDE.U32 R4, R17, 0x4, R4 ;  /* 0x0000000411047825 */ /* 0x001fca00078e0004 */
[----:B------:R0:W2:Y:S01]  /*1c50*/  LDG.E R2, desc[UR8][R4.64] ;  /* 0x0000000804027981 */ /* 0x0000a2000c1e1900 */
[----:B---3--:R-:W-:Y:S01]  /*1c60*/  IMAD.SHL.U32 R19, R8, 0x2, RZ ;  /* 0x0000000208137824 */ /* 0x008fe200078e00ff */
[----:B------:R-:W-:Y:S01]  /*1c70*/  BSSY.RECONVERGENT B0, `(.L_x_1695) ;  /* 0x0000029000007945 */ /* 0x000fe20003800200 */
[----:B0-----:R-:W-:Y:S02]  /*1c80*/  IMAD.SHL.U32 R5, R10, 0x2, RZ ;  /* 0x000000020a057824 */ /* 0x001fe400078e00ff */
[----:B--2---:R-:W-:-:S05]  /*1c90*/  IMAD.SHL.U32 R17, R2, 0x4, RZ ;  /* 0x0000000402117824 */ /* 0x004fca00078e00ff */
        /* <DEDUP_REMOVED lines=38> */
.L_x_1696:
[----:B------:R-:W-:Y:S05]  /*1f00*/  BSYNC.RECONVERGENT B0 ;  /* 0x0000000000007941 */ /* 0x000fea0003800200 */
.L_x_1695:
[----:B0-----:R-:W-:Y:S01]  /*1f10*/  LOP3.LUT R18, R2, 0xc, RZ, 0xc0, !PT ;  /* 0x0000000c02127812 */ /* 0x001fe200078ec0ff */
[----:B------:R-:W-:Y:S01]  /*1f20*/  IMAD.SHL.U32 R5, R17, 0x2, RZ ;  /* 0x0000000211057824 */ /* 0x000fe200078e00ff */
[----:B------:R-:W-:Y:S02]  /*1f30*/  BSSY.RECONVERGENT B0, `(.L_x_1697) ;  /* 0x0000028000007945 */ /* 0x000fe40003800200 */
        /* <DEDUP_REMOVED lines=39> */
.L_x_1698:
[----:B------:R-:W-:Y:S05]  /*21b0*/  BSYNC.RECONVERGENT B0 ;  /* 0x0000000000007941 */ /* 0x000fea0003800200 */
.L_x_1697:
        /* <DEDUP_REMOVED lines=42> */
.L_x_1700:
[----:B------:R-:W-:Y:S05]  /*2460*/  BSYNC.RECONVERGENT B0 ;  /* 0x0000000000007941 */ /* 0x000fea0003800200 */
.L_x_1699:
[----:B------:R-:W-:Y:S01]  /*2470*/  SHF.R.U32.HI R4, RZ, 0x4, R2 ;  /* 0x00000004ff047819 */ /* 0x000fe20000011602 */
[----:B------:R-:W-:Y:S01]  /*2480*/  IMAD.SHL.U32 R5, R17, 0x2, RZ ;  /* 0x0000000211057824 */ /* 0x000fe200078e00ff */
[----:B------:R-:W-:Y:S02]  /*2490*/  BSSY.RECONVERGENT B0, `(.L_x_1701) ;  /* 0x0000028000007945 */ /* 0x000fe40003800200 */
        /* <DEDUP_REMOVED lines=39> */
.L_x_1702:
[----:B------:R-:W-:Y:S05]  /*2710*/  BSYNC.RECONVERGENT B0 ;  /* 0x0000000000007941 */ /* 0x000fea0003800200 */
.L_x_1701:
        /* <DEDUP_REMOVED lines=42> */
.L_x_1704:
[----:B------:R-:W-:Y:S05]  /*29c0*/  BSYNC.RECONVERGENT B0 ;  /* 0x0000000000007941 */ /* 0x000fea0003800200 */
.L_x_1703:
        /* <DEDUP_REMOVED lines=42> */
.L_x_1706:
[----:B------:R-:W-:Y:S05]  /*2c70*/  BSYNC.RECONVERGENT B0 ;  /* 0x0000000000007941 */ /* 0x000fea0003800200 */
.L_x_1705:
        /* <DEDUP_REMOVED lines=42> */
.L_x_1708:
[----:B------:R-:W-:Y:S05]  /*2f20*/  BSYNC.RECONVERGENT B0 ;  /* 0x0000000000007941 */ /* 0x000fea0003800200 */
.L_x_1707:
        /* <DEDUP_REMOVED lines=42> */
.L_x_1710:
[----:B------:R-:W-:Y:S05]  /*31d0*/  BSYNC.RECONVERGENT B0 ;  /* 0x0000000000007941 */ /* 0x000fea0003800200 */
.L_x_1709:
        /* <DEDUP_REMOVED lines=42> */
.L_x_1712:
[----:B------:R-:W-:Y:S05]  /*3480*/  BSYNC.RECONVERGENT B0 ;  /* 0x0000000000007941 */ /* 0x000fea0003800200 */
.L_x_1711:
        /* <DEDUP_REMOVED lines=42> */
.L_x_1714:
[----:B------:R-:W-:Y:S05]  /*3730*/  BSYNC.RECONVERGENT B0 ;  /* 0x0000000000007941 */ /* 0x000fea0003800200 */
.L_x_1713:
        /* <DEDUP_REMOVED lines=42> */
.L_x_1716:
[----:B------:R-:W-:Y:S05]  /*39e0*/  BSYNC.RECONVERGENT B0 ;  /* 0x0000000000007941 */ /* 0x000fea0003800200 */
.L_x_1715:
        /* <DEDUP_REMOVED lines=42> */
.L_x_1718:
[----:B------:R-:W-:Y:S05]  /*3c90*/  BSYNC.RECONVERGENT B0 ;  /* 0x0000000000007941 */ /* 0x000fea0003800200 */
.L_x_1717:
        /* <DEDUP_REMOVED lines=42> */
.L_x_1720:
[----:B------:R-:W-:Y:S05]  /*3f40*/  BSYNC.RECONVERGENT B0 ;  /* 0x0000000000007941 */ /* 0x000fea0003800200 */
.L_x_1719:
        /* <DEDUP_REMOVED lines=42> */
.L_x_1722:
[----:B------:R-:W-:Y:S05]  /*41f0*/  BSYNC.RECONVERGENT B0 ;  /* 0x0000000000007941 */ /* 0x000fea0003800200 */
.L_x_1721:
        /* <DEDUP_REMOVED lines=42> */
.L_x_1724:
[----:B------:R-:W-:Y:S05]  /*44a0*/  BSYNC.RECONVERGENT B0 ;  /* 0x0000000000007941 */ /* 0x000fea0003800200 */
.L_x_1723:
        /* <DEDUP_REMOVED lines=19> */
[----:B------:R-:W1:Y:S01]  /*45e0*/  LDC.64 R4, c[0x4][RZ] ;  /* 0x01000000ff047b82 */ /* 0x000e620000000a00 */
[----:B------:R-:W2:Y:S01]  /*45f0*/  LDCU UR4, c[0x3][0x58] ;  /* 0x00c00b00ff0477ac */ /* 0x000ea20008000800 */
[----:B-1----:R-:W2:Y:S02]  /*4600*/  LDG.E.STRONG.SYS R2, desc[UR8][R4.64] ;  /* 0x0000000804027981 */ /* 0x002ea4000c1f5900 */
[----:B--2---:R-:W-:-:S13]  /*4610*/  ISETP.GE.U32.AND P0, PT, R2, UR4, PT ;  /* 0x0000000402007c0c */ /* 0x004fda000bf06070 */
[----:B------:R-:W-:Y:S05]  /*4620*/  @P0 BRA `(.L_x_1726) ;  /* 0x00000000004c0947 */ /* 0x000fea0003800000 */
[----:B------:R-:W1:Y:S01]  /*4630*/  LDCU UR4, c[0x3][0x8] ;  /* 0x00c00100ff0477ac */ /* 0x000e620008000800 */
[----:B0-----:R-:W-:-:S05]  /*4640*/  IMAD.IADD R21, R14, 0x1, R3 ;  /* 0x000000010e157824 */ /* 0x001fca00078e0203 */
[----:B------:R-:W-:-:S04]  /*4650*/  LEA R21, R21, 0xf, 0x4 ;  /* 0x0000000f15157811 */ /* 0x000fc800078e20ff */
        /* <DEDUP_REMOVED lines=16> */
.L_x_1726:
[----:B------:R-:W-:Y:S05]  /*4760*/  BSYNC.RECONVERGENT B0 ;  /* 0x0000000000007941 */ /* 0x000fea0003800200 */
.L_x_1725:
[----:B01----:R-:W-:-:S05]  /*4770*/  VIADD R21, R16, 0x2 ;  /* 0x0000000210157836 */ /* 0x003fca0000000000 */
[----:B------:R-:W-:-:S13]  /*4780*/  ISETP.NE.AND P0, PT, R21, 0x100, PT ;  /* 0x000001001500780c */ /* 0x000fda0003f05270 */
[----:B------:R-:W-:Y:S05]  /*4790*/  @!P0 BRA `(.L_x_1694) ;  /* 0x0000002800308947 */ /* 0x000fea0003800000 */
[----:B------:R-:W0:Y:S01]  /*47a0*/  LDC.64 R2, c[0x3][0x60] ;  /* 0x00c01800ff027b82 */ /* 0x000e220000000a00 */
[----:B------:R-:W1:Y:S01]  /*47b0*/  LDCU UR6, c[0x3][0x58] ;  /* 0x00c00b00ff0677ac */ /* 0x000e620008000800 */
[----:B------:R-:W2:Y:S06]  /*47c0*/  LDCU UR7, c[0x3][0x8] ;  /* 0x00c00100ff0777ac */ /* 0x000eac0008000800 */
[----:B------:R-:W3:Y:S01]  /*47d0*/  LDC.64 R4, c[0x3][RZ] ;  /* 0x00c00000ff047b82 */ /* 0x000ee20000000a00 */
[----:B------:R-:W4:Y:S02]  /*47e0*/  LDCU UR5, c[0x3][0x48] ;  /* 0x00c00900ff0577ac */ /* 0x000f240008000800 */
.L_x_1759:
[----:B------:R-:W-:-:S04]  /*47f0*/  IMAD R17, R21, 0x80, R15 ;  /* 0x0000008015117824 */ /* 0x000fc800078e020f */
[----:B---3--:R-:W-:-:S06]  /*4800*/  IMAD.WIDE.U32 R16, R17, 0x4, R4 ;  /* 0x0000000411107825 */ /* 0x008fcc00078e0004 */
[----:B------:R-:W3:Y:S01]  /*4810*/  LDG.E R16, desc[UR8][R16.64] ;  /* 0x0000000810107981 */ /* 0x000ee2000c1e1900 */
[----:B012-4-:R-:W-:Y:S01]  /*4820*/  IMAD.SHL.U32 R27, R6, 0x2, RZ ;  /* 0x00000002061b7824 */ /* 0x017fe200078e00ff */
[----:B------:R-:W-:Y:S01]  /*4830*/  BSSY.RECONVERGENT B0, `(.L_x_1727) ;  /* 0x0000026000007945 */ /* 0x000fe20003800200 */
[----:B------:R-:W-:Y:S02]  /*4840*/  IMAD.SHL.U32 R20, R8, 0x2, RZ ;  /* 0x0000000208147824 */ /* 0x000fe400078e00ff */
[----:B------:R-:W-:Y:S02]  /*4850*/  IMAD.SHL.U32 R10, R10, 0x2, RZ ;  /* 0x000000020a0a7824 */ /* 0x000fe400078e00ff */
[----:B---3--:R-:W-:-:S05]  /*4860*/  IMAD.SHL.U32 R18, R16, 0x4, RZ ;  /* 0x0000000410127824 */ /* 0x008fca00078e00ff */
        /* <DEDUP_REMOVED lines=34> */
.L_x_1728:
[----:B-12---:R-:W-:Y:S05]  /*4a90*/  BSYNC.RECONVERGENT B0 ;  /* 0x0000000000007941 */ /* 0x006fea0003800200 */
.L_x_1727:
[----:B---3--:R-:W-:Y:S01]  /*4aa0*/  LOP3.LUT R17, R16, 0xc, RZ, 0xc0, !PT ;  /* 0x0000000c10117812 */ /* 0x008fe200078ec0ff */
[----:B------:R-:W-:Y:S01]  /*4ab0*/  IMAD.SHL.U32 R6, R27, 0x2, RZ ;  /* 0x000000021b067824 */ /* 0x000fe200078e00ff */
[----:B------:R-:W-:Y:S01]  /*4ac0*/  BSSY.RECONVERGENT B0, `(.L_x_1729) ;  /* 0x0000025000007945 */ /* 0x000fe20003800200 */
[----:B------:R-:W-:Y:S02]  /*4ad0*/  IMAD.SHL.U32 R10, R25, 0x2, RZ ;  /* 0x00000002190a7824 */ /* 0x000fe400078e00ff */
[----:B------:R-:W-:Y:S01]  /*4ae0*/  IMAD.SHL.U32 R8, R8, 0x2, RZ ;  /* 0x0000000208087824 */ /* 0x000fe200078e00ff */
[----:B------:R-:W1:Y:S02]  /*4af0*/  LDC R17, c[0x3][R17+0x14] ;  /* 0x00c0050011117b82 */ /* 0x000e640000000800 */
[----:B-1----:R-:W-:-:S04]  /*4b00*/  LOP3.LUT R6, R6, R17, RZ, 0xfc, !PT ;  /* 0x0000001106067212 */ /* 0x002fc800078efcff */
        /* <DEDUP_REMOVED lines=32> */
.L_x_1730:
[----:B------:R-:W-:Y:S05]  /*4d10*/  BSYNC.RECONVERGENT B0 ;  /* 0x0000000000007941 */ /* 0x000fea0003800200 */
.L_x_1729:
        /* <DEDUP_REMOVED lines=39> */
.L_x_1732:
[----:B------:R-:W-:Y:S05]  /*4f90*/  BSYNC.RECONVERGENT B0 ;  /* 0x0000000000007941 */ /* 0x000fea0003800200 */
.L_x_1731:
[----:B------:R-:W-:Y:S01]  /*4fa0*/  SHF.R.U32.HI R6, RZ, 0x4, R16 ;  /* 0x00000004ff067819 */ /* 0x000fe20000011610 */
[----:B------:R-:W-:Y:S01]  /*4fb0*/  IMAD.SHL.U32 R19, R25, 0x2, RZ ;  /* 0x0000000219137824 */ /* 0x000fe200078e00ff */
[----:B------:R-:W-:Y:S02]  /*4fc0*/  BSSY.RECONVERGENT B0, `(.L_x_1733) ;  /* 0x0000025000007945 */ /* 0x000fe40003800200 */
        /* <DEDUP_REMOVED lines=15> */
[----:B------:R-:W2:Y:S02]  /*50c0*/  LDC.64 R18, c[0x4][RZ] ;  /* 0x01000000ff127b82 */ /* 0x000ea40000000a00 */
[----:B--2---:R-:W2:Y:S02]  /*50d0*/  LDG.E.STRONG.SYS R17, desc[UR8][R18.64] ;  /* 0x0000000812117981 */ /* 0x004ea4000c1f5900 */
[----:B--2---:R-:W-:-:S13]  /*50e0*/  ISETP.GE.U32.AND P0, PT, R17, UR6, PT ;  /* 0x0000000611007c0c */ /* 0x004fda000bf06070 */
[----:B------:R-:W-:Y:S05]  /*50f0*/  @P0 BRA `(.L_x_1734) ;  /* 0x0000000000440947 */ /* 0x000fea0003800000 */
[----:B------:R-:W-:-:S05]  /*5100*/  IMAD.IADD R17, R14, 0x1, R21 ;  /* 0x000000010e117824 */ /* 0x000fca00078e0215 */
[----:B------:R-:W-:-:S04]  /*5110*/  LEA R17, R17, 0x3, 0x4 ;  /* 0x0000000311117811 */ /* 0x000fc800078e20ff */
[----:B------:R-:W-:-:S13]  /*5120*/  ISETP.GT.U32.AND P0, PT, R17, UR7, PT ;  /* 0x0000000711007c0c */ /* 0x000fda000bf04070 */
[----:B------:R-:W-:Y:S05]  /*5130*/  @P0 BRA `(.L_x_1734) ;  /* 0x0000000000340947 */ /* 0x000fea0003800000 */
[----:B-1----:R-:W1:Y:S01]  /*5140*/  S2R R23, SR_LANEID ;  /* 0x0000000000177919 */ /* 0x002e620000000000 */
        /* <DEDUP_REMOVED lines=12> */
.L_x_1734:
[----:B------:R-:W-:Y:S05]  /*5210*/  BSYNC.RECONVERGENT B0 ;  /* 0x0000000000007941 */ /* 0x000fea0003800200 */
.L_x_1733:
[----:B--2---:R-:W-:Y:S01]  /*5220*/  SHF.R.U32.HI R17, RZ, 0x6, R16 ;  /* 0x00000006ff117819 */ /* 0x004fe20000011610 */
[----:B------:R-:W-:Y:S01]  /*5230*/  IMAD.SHL.U32 R25, R6, 0x2, RZ ;  /* 0x0000000206197824 */ /* 0x000fe200078e00ff */
[----:B------:R-:W-:Y:S02]  /*5240*/  BSSY.RECONVERGENT B0, `(.L_x_1735) ;  /* 0x0000025000007945 */ /* 0x000fe40003800200 */
[----:B------:R-:W-:Y:S01]  /*5250*/  LOP3.LUT R18, R17, 0xc, RZ, 0xc0, !PT ;  /* 0x0000000c11127812 */ /* 0x000fe200078ec0ff */
[----:B------:R-:W-:-:S05]  /*5260*/  IMAD.SHL.U32 R17, R8, 0x2, RZ ;  /* 0x0000000208117824 */ /* 0x000fca00078e00ff */
        /* <DEDUP_REMOVED lines=17> */
[----:B-1----:R-:W-:-:S05]  /*5380*/  IMAD.IADD R27, R14, 0x1, R21 ;  /* 0x000000010e1b7824 */ /* 0x002fca00078e0215 */
        /* <DEDUP_REMOVED lines=16> */
.L_x_1736:
[----:B------:R-:W-:Y:S05]  /*5490*/  BSYNC.RECONVERGENT B0 ;  /* 0x0000000000007941 */ /* 0x000fea0003800200 */
.L_x_1735:
[----:B------:R-:W-:Y:S01]  /*54a0*/  SHF.R.U32.HI R6, RZ, 0x8, R16 ;  /* 0x00000008ff067819 */ /* 0x000fe20000011610 */
[----:B------:R-:W-:Y:S01]  /*54b0*/  IMAD.SHL.U32 R19, R25, 0x2, RZ ;  /* 0x0000000219137824 */ /* 0x000fe200078e00ff */
[----:B------:R-:W-:Y:S02]  /*54c0*/  BSSY.RECONVERGENT B0, `(.L_x_1737) ;  /* 0x0000025000007945 */ /* 0x000fe40003800200 */
[----:B------:R-:W-:-:S06]  /*54d0*/  LOP3.LUT R18, R6, 0xc, RZ, 0xc0, !PT ;  /* 0x0000000c06127812 */ /* 0x000fcc00078ec0ff */
[----:B------:R-:W3:Y:S02]  /*54e0*/  LDC R18, c[0x3][R18+0x14] ;  /* 0x00c0050012127b82 */ /* 0x000ee40000000800 */
[----:B---3--:R-:W-:Y:S01]  /*54f0*/  LOP3.LUT R6, R19, R18, RZ, 0xfc, !PT ;  /* 0x0000001213067212 */ /* 0x008fe200078efcff */
        /* <DEDUP_REMOVED lines=12> */
[----:B------:R-:W3:Y:S02]  /*55c0*/  LDC.64 R18, c[0x4][RZ] ;  /* 0x01000000ff127b82 */ /* 0x000ee40000000a00 */
[----:B---3--:R-:W3:Y:S02]  /*55d0*/  LDG.E.STRONG.SYS R17, desc[UR8][R18.64] ;  /* 0x0000000812117981 */ /* 0x008ee4000c1f5900 */
[----:B---3--:R-:W-:-:S13]  /*55e0*/  ISETP.GE.U32.AND P0, PT, R17, UR6, PT ;  /* 0x0000000611007c0c */ /* 0x008fda000bf06070 */
[----:B------:R-:W-:Y:S05]  /*55f0*/  @P0 BRA `(.L_x_1738) ;  /* 0x0000000000440947 */ /* 0x000fea0003800000 */
[----:B------:R-:W-:-:S05]  /*5600*/  IMAD.IADD R17, R14, 0x1, R21 ;  /* 0x000000010e117824 */ /* 0x000fca00078e0215 */
[----:B------:R-:W-:-:S04]  /*5610*/  LEA R17, R17, 0x5, 0x4 ;  /* 0x0000000511117811 */ /* 0x000fc800078e20ff */
[----:B------:R-:W-:-:S13]  /*5620*/  ISETP.GT.U32.AND P0, PT, R17, UR7, PT ;  /* 0x0000000711007c0c */ /* 0x000fda000bf04070 */
[----:B------:R-:W-:Y:S05]  /*5630*/  @P0 BRA `(.L_x_1738) ;  /* 0x0000000000340947 */ /* 0x000fea0003800000 */
[----:B-12---:R-:W1:Y:S01]  /*5640*/  S2R R23, SR_LANEID ;  /* 0x0000000000177919 */ /* 0x006e620000000000 */
        /* <DEDUP_REMOVED lines=12> */
.L_x_1738:
[----:B------:R-:W-:Y:S05]  /*5710*/  BSYNC.RECONVERGENT B0 ;  /* 0x0000000000007941 */ /* 0x000fea0003800200 */
.L_x_1737:
[----:B---3--:R-:W-:Y:S01]  /*5720*/  SHF.R.U32.HI R17, RZ, 0xa, R16 ;  /* 0x0000000aff117819 */ /* 0x008fe20000011610 */
[----:B------:R-:W-:Y:S01]  /*5730*/  IMAD.SHL.U32 R25, R6, 0x2, RZ ;  /* 0x0000000206197824 */ /* 0x000fe200078e00ff */
[----:B------:R-:W-:Y:S02]  /*5740*/  BSSY.RECONVERGENT B0, `(.L_x_1739) ;  /* 0x0000025000007945 */ /* 0x000fe40003800200 */
        /* <DEDUP_REMOVED lines=19> */
[----:B-12---:R-:W-:-:S05]  /*5880*/  IMAD.IADD R27, R14, 0x1, R21 ;  /* 0x000000010e1b7824 */ /* 0x006fca00078e0215 */
        /* <DEDUP_REMOVED lines=16> */
.L_x_1740:
[----:B------:R-:W-:Y:S05]  /*5990*/  BSYNC.RECONVERGENT B0 ;  /* 0x0000000000007941 */ /* 0x000fea0003800200 */
.L_x_1739:
[----:B------:R-:W-:Y:S01]  /*59a0*/  SHF.R.U32.HI R6, RZ, 0xc, R16 ;  /* 0x0000000cff067819 */ /* 0x000fe20000011610 */
[----:B------:R-:W-:Y:S01]  /*59b0*/  IMAD.SHL.U32 R19, R25, 0x2, RZ ;  /* 0x0000000219137824 */ /* 0x000fe200078e00ff */
[----:B------:R-:W-:Y:S02]  /*59c0*/  BSSY.RECONVERGENT B0, `(.L_x_1741) ;  /* 0x0000025000007945 */ /* 0x000fe40003800200 */
[----:B------:R-:W-:-:S06]  /*59d0*/  LOP3.LUT R18, R6, 0xc, RZ, 0xc0, !PT ;  /* 0x0000000c06127812 */ /* 0x000fcc00078ec0ff */
[----:B------:R-:W4:Y:S02]  /*59e0*/  LDC R18, c[0x3][R18+0x14] ;  /* 0x00c0050012127b82 */ /* 0x000f240000000800 */
[----:B----4-:R-:W-:Y:S01]  /*59f0*/  LOP3.LUT R6, R19, R18, RZ, 0xfc, !PT ;  /* 0x0000001213067212 */ /* 0x010fe200078efcff */
        /* <DEDUP_REMOVED lines=12> */
[----:B------:R-:W4:Y:S02]  /*5ac0*/  LDC.64 R18, c[0x4][RZ] ;  /* 0x01000000ff127b82 */ /* 0x000f240000000a00 */
[----:B----4-:R-:W4:Y:S02]  /*5ad0*/  LDG.E.STRONG.SYS R17, desc[UR8][R18.64] ;  /* 0x0000000812117981 */ /* 0x010f24000c1f5900 */
[----:B----4-:R-:W-:-:S13]  /*5ae0*/  ISETP.GE.U32.AND P0, PT, R17, UR6, PT ;  /* 0x0000000611007c0c */ /* 0x010fda000bf06070 */
[----:B------:R-:W-:Y:S05]  /*5af0*/  @P0 BRA `(.L_x_1742) ;  /* 0x0000000000440947 */ /* 0x000fea0003800000 */
[----:B------:R-:W-:-:S05]  /*5b00*/  IMAD.IADD R17, R14, 0x1, R21 ;  /* 0x000000010e117824 */ /* 0x000fca00078e0215 */
[----:B------:R-:W-:-:S04]  /*5b10*/  LEA R17, R17, 0x7, 0x4 ;  /* 0x0000000711117811 */ /* 0x000fc800078e20ff */
[----:B------:R-:W-:-:S13]  /*5b20*/  ISETP.GT.U32.AND P0, PT, R17, UR7, PT ;  /* 0x0000000711007c0c */ /* 0x000fda000bf04070 */
[----:B------:R-:W-:Y:S05]  /*5b30*/  @P0 BRA `(.L_x_1742) ;  /* 0x0000000000340947 */ /* 0x000fea0003800000 */
[----:B-123--:R-:W1:Y:S01]  /*5b40*/  S2R R23, SR_LANEID ;  /* 0x0000000000177919 */ /* 0x00ee620000000000 */
        /* <DEDUP_REMOVED lines=12> */
.L_x_1742:
[----:B------:R-:W-:Y:S05]  /*5c10*/  BSYNC.RECONVERGENT B0 ;  /* 0x0000000000007941 */ /* 0x000fea0003800200 */
.L_x_1741:
[----:B----4-:R-:W-:Y:S01]  /*5c20*/  SHF.R.U32.HI R17, RZ, 0xe, R16 ;  /* 0x0000000eff117819 */ /* 0x010fe20000011610 */
[----:B------:R-:W-:Y:S01]  /*5c30*/  IMAD.SHL.U32 R25, R6, 0x2, RZ ;  /* 0x0000000206197824 */ /* 0x000fe200078e00ff */
[----:B------:R-:W-:Y:S02]  /*5c40*/  BSSY.RECONVERGENT B0, `(.L_x_1743) ;  /* 0x0000025000007945 */ /* 0x000fe40003800200 */
[----:B------:R-:W-:Y:S01]  /*5c50*/  LOP3.LUT R18, R17, 0xc, RZ, 0xc0, !PT ;  /* 0x0000000c11127812 */ /* 0x000fe200078ec0ff */
[----:B------:R-:W-:-:S05]  /*5c60*/  IMAD.SHL.U32 R17, R8, 0x2, RZ ;  /* 0x0000000208117824 */ /* 0x000fca00078e00ff */
[----:B------:R-:W4:Y:S02]  /*5c70*/  LDC R18, c[0x3][R18+0x14] ;  /* 0x00c0050012127b82 */ /* 0x000f240000000800 */
[----:B----4-:R-:W-:-:S04]  /*5c80*/  LOP3.LUT R25, R25, R18, RZ, 0xfc, !PT ;  /* 0x0000001219197212 */ /* 0x010fc800078efcff */
        /* <DEDUP_REMOVED lines=15> */
[----:B-123--:R-:W-:-:S05]  /*5d80*/  IMAD.IADD R27, R14, 0x1, R21 ;  /* 0x000000010e1b7824 */ /* 0x00efca00078e0215 */
        /* <DEDUP_REMOVED lines=16> */
.L_x_1744:
[----:B------:R-:W-:Y:S05]  /*5e90*/  BSYNC.RECONVERGENT B0 ;  /* 0x0000000000007941 */ /* 0x000fea0003800200 */
.L_x_1743:
[----:B------:R-:W-:Y:S01]  /*5ea0*/  SHF.R.U32.HI R6, RZ, 0x10, R16 ;  /* 0x00000010ff067819 */ /* 0x000fe20000011610 */
[----:B------:R-:W-:Y:S01]  /*5eb0*/  IMAD.SHL.U32 R19, R25, 0x2, RZ ;  /* 0x0000000219137824 */ /* 0x000fe200078e00ff */
[----:B------:R-:W-:Y:S02]  /*5ec0*/  BSSY.RECONVERGENT B0, `(.L_x_1745) ;  /* 0x0000025000007945 */ /* 0x000fe40003800200 */
[----:B------:R-:W-:-:S06]  /*5ed0*/  LOP3.LUT R18, R6, 0xc, RZ, 0xc0, !PT ;  /* 0x0000000c06127812 */ /* 0x000fcc00078ec0ff */
[----:B------:R-:W5:Y:S02]  /*5ee0*/  LDC R18, c[0x3][R18+0x14] ;  /* 0x00c0050012127b82 */ /* 0x000f640000000800 */
[----:B-----5:R-:W-:Y:S01]  /*5ef0*/  LOP3.LUT R6, R19, R18, RZ, 0xfc, !PT ;  /* 0x0000001213067212 */ /* 0x020fe200078efcff */
        /* <DEDUP_REMOVED lines=12> */
[----:B------:R-:W5:Y:S02]  /*5fc0*/  LDC.64 R18, c[0x4][RZ] ;  /* 0x01000000ff127b82 */ /* 0x000f640000000a00 */
[----:B-----5:R-:W5:Y:S02]  /*5fd0*/  LDG.E.STRONG.SYS R17, desc[UR8][R18.64] ;  /* 0x0000000812117981 */ /* 0x020f64000c1f5900 */
[----:B-----5:R-:W-:-:S13]  /*5fe0*/  ISETP.GE.U32.AND P0, PT, R17, UR6, PT ;  /* 0x0000000611007c0c */ /* 0x020fda000bf06070 */
[----:B------:R-:W-:Y:S05]  /*5ff0*/  @P0 BRA `(.L_x_1746) ;  /* 0x0000000000440947 */ /* 0x000fea0003800000 */
[----:B------:R-:W-:-:S05]  /*6000*/  IMAD.IADD R17, R14, 0x1, R21 ;  /* 0x000000010e117824 */ /* 0x000fca00078e0215 */
[----:B------:R-:W-:-:S04]  /*6010*/  LEA R17, R17, 0x9, 0x4 ;  /* 0x0000000911117811 */ /* 0x000fc800078e20ff */
[----:B------:R-:W-:-:S13]  /*6020*/  ISETP.GT.U32.AND P0, PT, R17, UR7, PT ;  /* 0x0000000711007c0c */ /* 0x000fda000bf04070 */
[----:B------:R-:W-:Y:S05]  /*6030*/  @P0 BRA `(.L_x_1746) ;  /* 0x0000000000340947 */ /* 0x000fea0003800000 */
[----:B-1234-:R-:W1:Y:S01]  /*6040*/  S2R R23, SR_LANEID ;  /* 0x0000000000177919 */ /* 0x01ee620000000000 */
        /* <DEDUP_REMOVED lines=12> */
.L_x_1746:
[----:B------:R-:W-:Y:S05]  /*6110*/  BSYNC.RECONVERGENT B0 ;  /* 0x0000000000007941 */ /* 0x000fea0003800200 */
.L_x_1745:
        /* <DEDUP_REMOVED lines=19> */
[----:B0-----:R-:W5:Y:S02]  /*6250*/  LDG.E.STRONG.SYS R6, desc[UR8][R18.64] ;  /* 0x0000000812067981 */ /* 0x001f64000c1f5900 */
[----:B-----5:R-:W-:-:S13]  /*6260*/  ISETP.GE.U32.AND P0, PT, R6, UR6, PT ;  /* 0x0000000606007c0c */ /* 0x020fda000bf06070 */
[----:B------:R-:W-:Y:S05]  /*6270*/  @P0 BRA `(.L_x_1748) ;  /* 0x0000000000440947 */ /* 0x000fea0003800000 */
[----:B-1234-:R-:W-:-:S05]  /*6280*/  IMAD.IADD R27, R14, 0x1, R21 ;  /* 0x000000010e1b7824 */ /* 0x01efca00078e0215 */
        /* <DEDUP_REMOVED lines=16> */
.L_x_1748:
[----:B------:R-:W-:Y:S05]  /*6390*/  BSYNC.RECONVERGENT B0 ;  /* 0x0000000000007941 */ /* 0x000fea0003800200 */
.L_x_1747:
        /* <DEDUP_REMOVED lines=26> */
[----:B01234-:R-:W0:Y:S01]  /*6540*/  S2R R23, SR_LANEID ;  /* 0x0000000000177919 */ /* 0x01fe220000000000 */
        /* <DEDUP_REMOVED lines=12> */
.L_x_1750:
[----:B------:R-:W-:Y:S05]  /*6610*/  BSYNC.RECONVERGENT B0 ;  /* 0x0000000000007941 */ /* 0x000fea0003800200 */
.L_x_1749:
        /* <DEDUP_REMOVED lines=39> */
.L_x_1752:
[----:B------:R-:W-:Y:S05]  /*6890*/  BSYNC.RECONVERGENT B0 ;  /* 0x0000000000007941 */ /* 0x000fea0003800200 */
.L_x_1751:
        /* <DEDUP_REMOVED lines=39> */
.L_x_1754:
[----:B------:R-:W-:Y:S05]  /*6b10*/  BSYNC.RECONVERGENT B0 ;  /* 0x0000000000007941 */ /* 0x000fea0003800200 */
.L_x_1753:
        /* <DEDUP_REMOVED lines=39> */
.L_x_1756:
[----:B------:R-:W-:Y:S05]  /*6d90*/  BSYNC.RECONVERGENT B0 ;  /* 0x0000000000007941 */ /* 0x000fea0003800200 */
.L_x_1755:
[----:B------:R-:W-:Y:S01]  /*6da0*/  SHF.R.U32.HI R16, RZ, 0x1e, R16 ;  /* 0x0000001eff107819 */ /* 0x000fe20000011610 */
[----:B------:R-:W-:Y:S01]  /*6db0*/  UMOV UR4, 0x14 ;  /* 0x0000001400047882 */ /* 0x000fe20000000000 */
[----:B------:R-:W-:Y:S01]  /*6dc0*/  IMAD.SHL.U32 R19, R17, 0x2, RZ ;  /* 0x0000000211137824 */ /* 0x000fe200078e00ff */
[----:B------:R-:W-:Y:S01]  /*6dd0*/  BSSY.RECONVERGENT B0, `(.L_x_1757) ;  /* 0x0000025000007945 */ /* 0x000fe20003800200 */
[----:B------:R-:W-:-:S06]  /*6de0*/  LEA R16, R16, UR4, 0x2 ;  /* 0x0000000410107c11 */ /* 0x000fcc000f8e10ff */
[----:B------:R-:W5:Y:S02]  /*6df0*/  LDC R16, c[0x3][R16] ;  /* 0x00c0000010107b82 */ /* 0x000f640000000800 */
[----:B-----5:R-:W-:Y:S01]  /*6e00*/  LOP3.LUT R6, R19, R16, RZ, 0xfc, !PT ;  /* 0x0000001013067212 */ /* 0x020fe200078efcff */
        /* <DEDUP_REMOVED lines=16> */
[----:B01234-:R-:W-:-:S05]  /*6f10*/  IMAD.IADD R23, R14, 0x1, R21 ;  /* 0x000000010e177824 */ /* 0x01ffca00078e0215 */
        /* <DEDUP_REMOVED lines=16> */
.L_x_1758:
[----:B------:R-:W-:Y:S05]  /*7020*/  BSYNC.RECONVERGENT B0 ;  /* 0x0000000000007941 */ /* 0x000fea0003800200 */
.L_x_1757:
[----:B------:R-:W-:-:S05]  /*7030*/  VIADD R21, R21, 0x1 ;  /* 0x0000000115157836 */ /* 0x000fca0000000000 */
[----:B------:R-:W-:-:S13]  /*7040*/  ISETP.NE.AND P0, PT, R21, 0x100, PT ;  /* 0x000001001500780c */ /* 0x000fda0003f05270 */
[----:B------:R-:W-:Y:S05]  /*7050*/  @P0 BRA `(.L_x_1759) ;  /* 0xffffffd400e40947 */ /* 0x000fea000383ffff */
.L_x_1694:
[----:B------:R-:W5:Y:S01]  /*7060*/  LDCU UR5, c[0x3][0x10] ;  /* 0x00c00200ff0577ac */ /* 0x000f620008000800 */
[----:B01234-:R-:W-:Y:S01]  /*7070*/  IMAD.MOV.U32 R22, RZ, RZ, RZ ;  /* 0x000000ffff167224 */ /* 0x01ffe200078e00ff */
[----:B-----5:R-:W-:-:S09]  /*7080*/  UISETP.NE.AND UP0, UPT, UR5, 0x1, UPT ;  /* 0x000000010500788c */ /* 0x020fd2000bf05270 */
        /* <DEDUP_REMOVED lines=10> */
.L_x_1773:
[----:B------:R-:W-:Y:S04]  /*7130*/  BSSY.RECONVERGENT B0, `(.L_x_1761) ;  /* 0x0000009000007945 */ /* 0x000fe80003800200 */
[----:B01----:R-:W-:Y:S05]  /*7140*/  @P1 BRA `(.L_x_1762) ;  /* 0x0000000000141947 */ /* 0x003fea0003800000 */
[----:B------:R-:W0:Y:S01]  /*7150*/  LDC.64 R2, c[0x3][RZ] ;  /* 0x00c00000ff027b82 */ /* 0x000e220000000a00 */
[----:B------:R-:W-:-:S04]  /*7160*/  IMAD R5, R19, 0x80, R20 ;  /* 0x0000008013057824 */ /* 0x000fc800078e0214 */
[----:B0-----:R-:W-:-:S05]  /*7170*/  IMAD.WIDE.U32 R2, R5, 0x4, R2 ;  /* 0x0000000405027825 */ /* 0x001fca00078e0002 */
[----:B------:R0:W5:Y:S01]  /*7180*/  LDG.E R17, desc[UR8][R2.64] ;  /* 0x0000000802117981 */ /* 0x000162000c1e1900 */
[----:B------:R-:W-:Y:S05]  /*7190*/  BRA `(.L_x_1763) ;  /* 0x0000000000087947 */ /* 0x000fea0003800000 */
.L_x_1762:
[----:B------:R-:W-:-:S06]  /*71a0*/  IMAD R17, R19, 0x200, R11 ;  /* 0x0000020013117824 */ /* 0x000fcc00078e020b */
[----:B------:R-:W1:Y:S02]  /*71b0*/  LDS R17, [R17+0x4] ;  /* 0x0000040011117984 */ /* 0x000e640000000800 */
.L_x_1763:
[----:B------:R-:W-:Y:S05]  /*71c0*/  BSYNC.RECONVERGENT B0 ;  /* 0x0000000000007941 */ /* 0x000fea0003800200 */
.L_x_1761:
[----:B0-----:R-:W0:Y:S01]  /*71d0*/  LDC.64 R2, c[0x3][0x60] ;  /* 0x00c01800ff027b82 */ /* 0x001e220000000a00 */
[----:B------:R-:W-:Y:S01]  /*71e0*/  IMAD R16, R19, 0x10, R18 ;  /* 0x0000001013107824 */ /* 0x000fe200078e0212 */
[----:B------:R-:W2:Y:S01]  /*71f0*/  LDCU UR10, c[0x3][0x58] ;  /* 0x00c00b00ff0a77ac */ /* 0x000ea20008000800 */
[----:B------:R-:W3:Y:S01]  /*7200*/  LDCU UR11, c[0x3][0x8] ;  /* 0x00c00100ff0b77ac */ /* 0x000ee20008000800 */
[----:B------:R-:W4:Y:S01]  /*7210*/  LDCU UR7, c[0x3][0x48] ;  /* 0x00c00900ff0777ac */ /* 0x000f220008000800 */
[----:B------:R-:W-:Y:S01]  /*7220*/  UMOV UR4, 0x1000 ;  /* 0x0000100000047882 */ /* 0x000fe20000000000 */
[----:B------:R-:W-:-:S05]  /*7230*/  UMOV UR5, 0x4 ;  /* 0x0000000400057882 */ /* 0x000fca0000000000 */
.L_x_1772:
[----:B------:R-:W-:Y:S01]  /*7240*/  UIADD3 UR6, UPT, UPT, UR5, -0x4, URZ ;  /* 0xfffffffc05067890 */ /* 0x000fe2000fffe0ff */
[----:B-1----:R-:W-:Y:S01]  /*7250*/  IMAD.SHL.U32 R21, R6, 0x2, RZ ;  /* 0x0000000206157824 */ /* 0x002fe200078e00ff */
[----:B------:R-:W-:Y:S01]  /*7260*/  BSSY.RECONVERGENT B0, `(.L_x_1764) ;  /* 0x0000024000007945 */ /* 0x000fe20003800200 */
[----:B------:R-:W-:Y:S02]  /*7270*/  IMAD.SHL.U32 R14, R8, 0x2, RZ ;  /* 0x00000002080e7824 */ /* 0x000fe400078e00ff */
[----:B------:R-:W-:Y:S01]  /*7280*/  IMAD.SHL.U32 R10, R10, 0x2, RZ ;  /* 0x000000020a0a7824 */ /* 0x000fe200078e00ff */
[----:B-1---5:R-:W-:-:S05]  /*7290*/  SHF.R.U32.HI R4, RZ, UR6, R17 ;  /* 0x00000006ff047c19 */ /* 0x022fca0008011611 */
[----:B------:R-:W-:-:S05]  /*72a0*/  IMAD.SHL.U32 R4, R4, 0x4, RZ ;  /* 0x0000000404047824 */ /* 0x000fca00078e00ff */
[----:B------:R-:W-:-:S06]  /*72b0*/  LOP3.LUT R4, R4, 0xc, RZ, 0xc0, !PT ;  /* 0x0000000c04047812 */ /* 0x000fcc00078ec0ff */
        /* <DEDUP_REMOVED lines=12> */
[----:B------:R-:W1:Y:S02]  /*7380*/  LDC.64 R4, c[0x4][RZ] ;  /* 0x01000000ff047b82 */ /* 0x000e640000000a00 */
[----:B-1----:R-:W2:Y:S01]  /*7390*/  LDG.E.STRONG.SYS R6, desc[UR8][R4.64] ;  /* 0x0000000804067981 */ /* 0x002ea2000c1f5900 */
[----:B---3--:R-:W-:-:S04]  /*73a0*/  ISETP.GT.U32.AND P0, PT, R16, UR11, PT ;  /* 0x0000000b10007c0c */ /* 0x008fc8000bf04070 */
[----:B--2---:R-:W-:-:S13]  /*73b0*/  ISETP.GE.U32.OR P0, PT, R6, UR10, P0 ;  /* 0x0000000a06007c0c */ /* 0x004fda0008706470 */
        /* <DEDUP_REMOVED lines=14> */
.L_x_1765:
[----:B--23--:R-:W-:Y:S05]  /*74a0*/  BSYNC.RECONVERGENT B0 ;  /* 0x0000000000007941 */ /* 0x00cfea0003800200 */
.L_x_1764:
[----:B------:R-:W-:Y:S01]  /*74b0*/  UIADD3 UR6, UPT, UPT, UR5, -0x2, URZ ;  /* 0xfffffffe05067890 */ /* 0x000fe2000fffe0ff */
[----:B------:R-:W-:Y:S01]  /*74c0*/  IMAD.SHL.U32 R5, R21, 0x2, RZ ;  /* 0x0000000215057824 */ /* 0x000fe200078e00ff */
[----:B------:R-:W-:Y:S01]  /*74d0*/  UIADD3 UR4, UPT, UPT, UR4, 0x4, URZ ;  /* 0x0000000404047890 */ /* 0x000fe2000fffe0ff */
[----:B------:R-:W-:Y:S03]  /*74e0*/  BSSY.RECONVERGENT B0, `(.L_x_1766) ;  /* 0x0000027000007945 */ /* 0x000fe60003800200 */
[----:B------:R-:W-:Y:S01]  /*74f0*/  SHF.R.U32.HI R4, RZ, UR6, R17 ;  /* 0x00000006ff047c19 */ /* 0x000fe20008011611 */
[----:B------:R-:W-:-:S04]  /*7500*/  UISETP.NE.AND UP0, UPT, UR4, 0x1010, UPT ;  /* 0x000010100400788c */ /* 0x000fc8000bf05270 */
[----:B------:R-:W-:-:S05]  /*7510*/  IMAD.SHL.U32 R4, R4, 0x4, RZ ;  /* 0x0000000404047824 */ /* 0x000fca00078e00ff */
        /* <DEDUP_REMOVED lines=9> */
[----:B-1----:R-:W-:-:S05]  /*75b0*/  LOP3.LUT R14, R23, R10, RZ, 0xc0, !PT ;  /* 0x0000000a170e7212 */ /* 0x002fca00078ec0ff */
        /* <DEDUP_REMOVED lines=25> */
.L_x_1767:
[----:B------:R-:W-:Y:S05]  /*7750*/  BSYNC.RECONVERGENT B0 ;  /* 0x0000000000007941 */ /* 0x000fea0003800200 */
.L_x_1766:
[----:B------:R-:W-:Y:S01]  /*7760*/  SHF.R.U32.HI R4, RZ, UR5, R17 ;  /* 0x00000005ff047c19 */ /* 0x000fe20008011611 */
[----:B-1----:R-:W-:Y:S01]  /*7770*/  IMAD.SHL.U32 R21, R6, 0x2, RZ ;  /* 0x0000000206157824 */ /* 0x002fe200078e00ff */
[----:B------:R-:W-:Y:S01]  /*7780*/  BSSY.RECONVERGENT B0, `(.L_x_1768) ;  /* 0x0000025000007945 */ /* 0x000fe20003800200 */
[----:B------:R-:W-:Y:S02]  /*7790*/  IMAD.SHL.U32 R5, R10, 0x2, RZ ;  /* 0x000000020a057824 */ /* 0x000fe400078e00ff */
        /* <DEDUP_REMOVED lines=35> */
.L_x_1769:
[----:B------:R-:W-:Y:S05]  /*79d0*/  BSYNC.RECONVERGENT B0 ;  /* 0x0000000000007941 */ /* 0x000fea0003800200 */
.L_x_1768:
[----:B------:R-:W-:Y:S01]  /*79e0*/  UIADD3 UR6, UPT, UPT, UR5, 0x2, URZ ;  /* 0x0000000205067890 */ /* 0x000fe2000fffe0ff */
[----:B------:R-:W-:Y:S01]  /*79f0*/  IMAD.SHL.U32 R5, R21, 0x2, RZ ;  /* 0x0000000215057824 */ /* 0x000fe200078e00ff */
[----:B------:R-:W-:Y:S04]  /*7a00*/  BSSY.RECONVERGENT B0, `(.L_x_1770) ;  /* 0x0000026000007945 */ /* 0x000fe80003800200 */
[----:B------:R-:W-:-:S05]  /*7a10*/  SHF.R.U32.HI R4, RZ, UR6, R17 ;  /* 0x00000006ff047c19 */ /* 0x000fca0008011611 */
        /* <DEDUP_REMOVED lines=36> */
.L_x_1771:
[----:B------:R-:W-:Y:S05]  /*7c60*/  BSYNC.RECONVERGENT B0 ;  /* 0x0000000000007941 */ /* 0x000fea0003800200 */
.L_x_1770:
[----:B------:R-:W-:Y:S01]  /*7c70*/  VIADD R16, R16, 0x4 ;  /* 0x0000000410107836 */ /* 0x000fe20000000000 */
[----:B------:R-:W-:Y:S01]  /*7c80*/  UIADD3 UR5, UPT, UPT, UR5, 0x8, URZ ;  /* 0x0000000805057890 */ /* 0x000fe2000fffe0ff */
[----:B------:R-:W-:Y:S11]  /*7c90*/  BRA.U UP0, `(.L_x_1772) ;  /* 0xfffffff500687547 */ /* 0x000ff6000b83ffff */
[----:B------:R-:W-:-:S05]  /*7ca0*/  VIADD R19, R19, 0x1 ;  /* 0x0000000113137836 */ /* 0x000fca0000000000 */
[----:B------:R-:W-:-:S13]  /*7cb0*/  ISETP.NE.AND P0, PT, R19, R22, PT ;  /* 0x000000161300720c */ /* 0x000fda0003f05270 */
[----:B------:R-:W-:Y:S05]  /*7cc0*/  @P0 BRA `(.L_x_1773) ;  /* 0xfffffff400180947 */ /* 0x000fea000383ffff */
.L_x_1760:
[----:B------:R-:W2:Y:S01]  /*7cd0*/  LDCU UR4, c[0x0][0x360] ;  /* 0x00006c00ff0477ac */ /* 0x000ea20008000800 */
[----:B------:R-:W-:Y:S01]  /*7ce0*/  BSSY.RECONVERGENT B0, `(.L_x_1774) ;  /* 0x0000010000007945 */ /* 0x000fe20003800200 */
[----:B--2---:R-:W-:-:S06]  /*7cf0*/  UIADD3 UR4, UPT, UPT, UR4, -0x1, URZ ;  /* 0xffffffff04047890 */ /* 0x004fcc000fffe0ff */
[----:B------:R-:W-:-:S13]  /*7d00*/  ISETP.NE.AND P0, PT, R0, UR4, PT ;  /* 0x0000000400007c0c */ /* 0x000fda000bf05270 */
[----:B------:R-:W-:Y:S05]  /*7d10*/  @P0 BRA `(.L_x_1775) ;  /* 0x0000000000180947 */ /* 0x000fea0003800000 */
[----:B------:R-:W2:Y:S01]  /*7d20*/  LDC.64 R4, c[0x3][RZ] ;  /* 0x00c00000ff047b82 */ /* 0x000ea20000000a00 */
[----:B------:R-:W-:-:S04]  /*7d30*/  IMAD R9, R22, 0x80, R9 ;  /* 0x0000008016097824 */ /* 0x000fc800078e0209 */
[----:B------:R-:W-:-:S04]  /*7d40*/  VIADD R9, R9, 0x8000 ;  /* 0x0000800009097836 */ /* 0x000fc80000000000 */
[----:B--2---:R-:W-:-:S06]  /*7d50*/  IMAD.WIDE.U32 R4, R9, 0x4, R4 ;  /* 0x0000000409047825 */ /* 0x004fcc00078e0004 */
[----:B------:R2:W5:Y:S01]  /*7d60*/  LDG.E R4, desc[UR8][R4.64] ;  /* 0x0000000804047981 */ /* 0x000562000c1e1900 */
[----:B------:R-:W-:Y:S05]  /*7d70*/  BRA `(.L_x_1776) ;  /* 0x0000000000187947 */ /* 0x000fea0003800000 */
.L_x_1775:
[----:B0-----:R-:W0:Y:S01]  /*7d80*/  S2R R3, SR_CgaCtaId ;  /* 0x0000000000037919 */ /* 0x001e220000008800 */
[----:B------:R-:W-:-:S04]  /*7d90*/  MOV R2, 0x400 ;  /* 0x0000040000027802 */ /* 0x000fc80000000f00 */
[----:B0-----:R-:W-:-:S05]  /*7da0*/  LEA R3, R3, R2, 0x18 ;  /* 0x0000000203037211 */ /* 0x001fca00078ec0ff */
[----:B------:R-:W-:-:S04]  /*7db0*/  IMAD R3, R22, 0x200, R3 ;  /* 0x0000020016037824 */ /* 0x000fc800078e0203 */
[----:B------:R-:W-:-:S05]  /*7dc0*/  IMAD R3, R0, 0x4, R3 ;  /* 0x0000000400037824 */ /* 0x000fca00078e0203 */
[----:B------:R3:W4:Y:S02]  /*7dd0*/  LDS R4, [R3+0x4] ;  /* 0x0000040003047984 */ /* 0x0007240000000800 */
.L_x_1776:
[----:B------:R-:W-:Y:S05]  /*7de0*/  BSYNC.RECONVERGENT B0 ;  /* 0x0000000000007941 */ /* 0x000fea0003800200 */
.L_x_1774:
[----:B------:R-:W-:-:S13]  /*7df0*/  ISETP.NE.AND P0, PT, R13, R12, PT ;  /* 0x0000000c0d00720c */ /* 0x000fda0003f05270 */
[----:B------:R-:W-:Y:S05]  /*7e00*/  @!P0 EXIT ;  /* 0x000000000000894d */ /* 0x000fea0003800000 */
[----:B------:R-:W-:-:S05]  /*7e10*/  IMAD.IADD R12, R13, 0x1, -R12 ;  /* 0x000000010d0c7824 */ /* 0x000fca00078e0a0c */
[C---:B------:R-:W-:Y:S02]  /*7e20*/  ISETP.GE.U32.AND P0, PT, R12.reuse, 0x4, PT ;  /* 0x000000040c00780c */ /* 0x040fe40003f06070 */
[----:B------:R-:W-:Y:S01]  /*7e30*/  VIMNMX.U32 R9, PT, PT, R12, 0x1, !PT ;  /* 0x000000010c097848 */ /* 0x000fe20007fe0000 */
[----:B------:R-:W-:-:S03]  /*7e40*/  IMAD.MOV.U32 R12, RZ, RZ, RZ ;  /* 0x000000ffff0c7224 */ /* 0x000fc600078e00ff */
[----:B--2---:R-:W-:-:S07]  /*7e50*/  LOP3.LUT R5, R9, 0x3, RZ, 0xc0, !PT ;  /* 0x0000000309057812 */ /* 0x004fce00078ec0ff */
[----:B------:R-:W-:Y:S05]  /*7e60*/  @!P0 BRA `(.L_x_1777) ;  /* 0x0000000800c08947 */ /* 0x000fea0003800000 */
[----:B0--3--:R-:W0:Y:S01]  /*7e70*/  LDC.64 R2, c[0x3][0x60] ;  /* 0x00c01800ff027b82 */ /* 0x009e220000000a00 */
[----:B------:R-:W-:Y:S01]  /*7e80*/  IMAD R11, R7, 0x80, R0 ;  /* 0x00000080070b7824 */ /* 0x000fe200078e0200 */
[----:B------:R-:W-:Y:S01]  /*7e90*/  LOP3.LUT R12, R9, 0xfffffffc, RZ, 0xc0, !PT ;  /* 0xfffffffc090c7812 */ /* 0x000fe200078ec0ff */
[----:B------:R-:W2:Y:S02]  /*7ea0*/  LDCU UR7, c[0x3][0x58] ;  /* 0x00c00b00ff0777ac */ /* 0x000ea40008000800 */
[----:B------:R-:W-:Y:S02]  /*7eb0*/  IMAD R9, R11, 0x100, R22 ;  /* 0x000001000b097824 */ /* 0x000fe400078e0216 */
[----:B------:R-:W-:Y:S01]  /*7ec0*/  IMAD.MOV R11, RZ, RZ, -R12 ;  /* 0x000000ffff0b7224 */ /* 0x000fe200078e0a0c */
[----:B------:R-:W3:Y:S02]  /*7ed0*/  LDCU UR10, c[0x3][0x8] ;  /* 0x00c00100ff0a77ac */ /* 0x000ee40008000800 */
[----:B------:R-:W-:Y:S01]  /*7ee0*/  LEA R9, R9, 0x1000, 0x4 ;  /* 0x0000100009097811 */ /* 0x000fe200078e20ff */
[----:B------:R-:W0:Y:S01]  /*7ef0*/  LDCU UR6, c[0x3][0x48] ;  /* 0x00c00900ff0677ac */ /* 0x000e220008000800 */
[----:B------:R-:W-:-:S05]  /*7f00*/  UMOV UR4, 0x4 ;  /* 0x0000000400047882 */ /* 0x000fca0000000000 */
.L_x_1786:
[----:B------:R-:W-:Y:S01]  /*7f10*/  UIADD3 UR5, UPT, UPT, UR4, -0x4, URZ ;  /* 0xfffffffc04057890 */ /* 0x000fe2000fffe0ff */
[----:B--2---:R-:W-:Y:S01]  /*7f20*/  IMAD.SHL.U32 R16, R8, 0x2, RZ ;  /* 0x0000000208107824 */ /* 0x004fe200078e00ff */
[----:B------:R-:W-:Y:S01]  /*7f30*/  BSSY.RECONVERGENT B0, `(.L_x_1778) ;  /* 0x0000024000007945 */ /* 0x000fe20003800200 */
[----:B------:R-:W-:-:S03]  /*7f40*/  IMAD.SHL.U32 R10, R10, 0x2, RZ ;  /* 0x000000020a0a7824 */ /* 0x000fc600078e00ff */
[----:B----45:R-:W-:-:S05]  /*7f50*/  SHF.R.U32.HI R13, RZ, UR5, R4 ;  /* 0x00000005ff0d7c19 */ /* 0x030fca0008011604 */
[----:B------:R-:W-:-:S05]  /*7f60*/  IMAD.SHL.U32 R13, R13, 0x4, RZ ;  /* 0x000000040d0d7824 */ /* 0x000fca00078e00ff */
[----:B-1----:R-:W-:Y:S01]  /*7f70*/  LOP3.LUT R14, R13, 0xc, RZ, 0xc0, !PT ;  /* 0x0000000c0d0e7812 */ /* 0x002fe200078ec0ff */
[----:B------:R-:W-:-:S05]  /*7f80*/  IMAD.SHL.U32 R13, R6, 0x2, RZ ;  /* 0x00000002060d7824 */ /* 0x000fca00078e00ff */
        /* <DEDUP_REMOVED lines=10> */
[----:B0-----:R-:W-:-:S13]  /*8030*/  LOP3.LUT P0, RZ, R10, UR6, RZ, 0xc0, !PT ;  /* 0x000000060aff7c12 */ /* 0x001fda000f80c0ff */
        /* <DEDUP_REMOVED lines=19> */
.L_x_1779:
[----:B--23--:R-:W-:Y:S05]  /*8170*/  BSYNC.RECONVERGENT B0 ;  /* 0x0000000000007941 */ /* 0x00cfea0003800200 */
.L_x_1778:
[----:B------:R-:W-:Y:S01]  /*8180*/  UIADD3 UR5, UPT, UPT, UR4, -0x2, URZ ;  /* 0xfffffffe04057890 */ /* 0x000fe2000fffe0ff */
        /* <DEDUP_REMOVED lines=30> */
[----:B0-----:R-:W1:Y:S08]  /*8370*/  FLO.U32 R18, UR5 ;  /* 0x0000000500127d00 */ /* 0x001e7000080e0000 */
[----:B------:R-:W0:Y:S01]  /*8380*/  POPC R13, UR5 ;  /* 0x00000005000d7d09 */ /* 0x000e220008000000 */
[----:B-1----:R-:W-:-:S13]  /*8390*/  ISETP.EQ.U32.AND P1, PT, R18, R17, PT ;  /* 0x000000111200720c */ /* 0x002fda0003f22070 */
[----:B0-----:R-:W2:Y:S01]  /*83a0*/  @P1 ATOMG.E.ADD.STRONG.GPU PT, R13, desc[UR8][R14.64], R13 ;  /* 0x8000000d0e0d19a8 */ /* 0x001ea200081ef108 */
[----:B------:R-:W0:Y:S02]  /*83b0*/  S2R R19, SR_LTMASK ;  /* 0x0000000000137919 */ /* 0x000e240000003900 */
[----:B0-----:R-:W-:-:S04]  /*83c0*/  LOP3.LUT R19, R19, UR5, RZ, 0xc0, !PT ;  /* 0x0000000513137c12 */ /* 0x001fc8000f8ec0ff */
[----:B------:R-:W0:Y:S01]  /*83d0*/  POPC R16, R19 ;  /* 0x0000001300107309 */ /* 0x000e220000000000 */
[----:B--2---:R-:W0:Y:S02]  /*83e0*/  SHFL.IDX PT, R17, R13, R18, 0x1f ;  /* 0x00001f120d117589 */ /* 0x004e2400000e0000 */
[----:B0-----:R-:W-:-:S04]  /*83f0*/  IMAD.IADD R17, R17, 0x1, R16 ;  /* 0x0000000111117824 */ /* 0x001fc800078e0210 */
[----:B------:R-:W-:-:S05]  /*8400*/  IMAD.WIDE.U32 R16, R17, 0x4, R2 ;  /* 0x0000000411107825 */ /* 0x000fca00078e0002 */
[----:B------:R1:W-:Y:S02]  /*8410*/  STG.E desc[UR8][R16.64], R21 ;  /* 0x0000001510007986 */ /* 0x0003e4000c101908 */
.L_x_1781:
[----:B------:R-:W-:Y:S05]  /*8420*/  BSYNC.RECONVERGENT B0 ;  /* 0x0000000000007941 */ /* 0x000fea0003800200 */
.L_x_1780:
[----:B------:R-:W-:Y:S01]  /*8430*/  SHF.R.U32.HI R13, RZ, UR4, R4 ;  /* 0x00000004ff0d7c19 */ /* 0x000fe20008011604 */
[----:B------:R-:W-:Y:S01]  /*8440*/  IMAD.SHL.U32 R15, R8, 0x2, RZ ;  /* 0x00000002080f7824 */ /* 0x000fe200078e00ff */
[----:B------:R-:W-:Y:S01]  /*8450*/  BSSY.RECONVERGENT B0, `(.L_x_1782) ;  /* 0x0000025000007945 */ /* 0x000fe20003800200 */
[----:B-1----:R-:W-:Y:S02]  /*8460*/  IMAD.SHL.U32 R17, R10, 0x2, RZ ;  /* 0x000000020a117824 */ /* 0x002fe400078e00ff */
        /* <DEDUP_REMOVED lines=22> */
[----:B0-----:R-:W0:Y:S01]  /*85d0*/  S2R R19, SR_LANEID ;  /* 0x0000000000137919 */ /* 0x001e220000000000 */
        /* <DEDUP_REMOVED lines=12> */
.L_x_1783:
[----:B------:R-:W-:Y:S05]  /*86a0*/  BSYNC.RECONVERGENT B0 ;  /* 0x0000000000007941 */ /* 0x000fea0003800200 */
.L_x_1782:
        /* <DEDUP_REMOVED lines=24> */
[----:B------:R-:W-:-:S05]  /*8830*/  VIADD R21, R9, 0x3 ;  /* 0x0000000309157836 */ /* 0x000fca0000000000 */
[----:B------:R-:W-:-:S13]  /*8840*/  ISETP.GT.U32.AND P1, PT, R21, UR10, PT ;  /* 0x0000000a15007c0c */ /* 0x000fda000bf24070 */
[----:B------:R-:W-:Y:S05]  /*8850*/  @P1 BRA `(.L_x_1785) ;  /* 0x0000000000341947 */ /* 0x000fea0003800000 */
[----:B------:R-:W2:Y:S01]  /*8860*/  S2R R17, SR_LANEID ;  /* 0x0000000000117919 */ /* 0x000ea20000000000 */
[----:B------:R-:W-:Y:S02]  /*8870*/  VOTEU.ANY UR5, UPT, PT ;  /* 0x0000000000057886 */ /* 0x000fe400038e0100 */
[----:B01----:R-:W2:Y:S08]  /*8880*/  FLO.U32 R18, UR5 ;  /* 0x0000000500127d00 */ /* 0x003eb000080e0000 */
[----:B------:R-:W0:Y:S01]  /*8890*/  POPC R13, UR5 ;  /* 0x00000005000d7d09 */ /* 0x000e220008000000 */
[----:B--2---:R-:W-:-:S13]  /*88a0*/  ISETP.EQ.U32.AND P1, PT, R18, R17, PT ;  /* 0x000000111200720c */ /* 0x004fda0003f22070 */
        /* <DEDUP_REMOVED lines=8> */
.L_x_1785:
[----:B------:R-:W-:Y:S05]  /*8930*/  BSYNC.RECONVERGENT B0 ;  /* 0x0000000000007941 */ /* 0x000fea0003800200 */
.L_x_1784:
[----:B------:R-:W-:Y:S01]  /*8940*/  UIADD3 UR4, UPT, UPT, UR4, 0x8, URZ ;  /* 0x0000000804047890 */ /* 0x000fe2000fffe0ff */
[----:B0-----:R-:W-:Y:S01]  /*8950*/  VIADD R9, R9, 0x4 ;  /* 0x0000000409097836 */ /* 0x001fe20000000000 */
[----:B------:R-:W-:Y:S10]  /*8960*/  @P0 BRA `(.L_x_1786) ;  /* 0xfffffff400680947 */ /* 0x000ff4000383ffff */
.L_x_1777:
[----:B------:R-:W-:-:S13]  /*8970*/  ISETP.NE.AND P0, PT, R5, RZ, PT ;  /* 0x000000ff0500720c */ /* 0x000fda0003f05270 */
[----:B------:R-:W-:Y:S05]  /*8980*/  @!P0 EXIT ;  /* 0x000000000000894d */ /* 0x000fea0003800000 */
[----:B0--3--:R-:W0:Y:S01]  /*8990*/  LDC.64 R2, c[0x3][0x60] ;  /* 0x00c01800ff027b82 */ /* 0x009e220000000a00 */
[----:B------:R-:W-:Y:S01]  /*89a0*/  IMAD R7, R7, 0x80000, R12 ;  /* 0x0008000007077824 */ /* 0x000fe200078e020c */
[----:B------:R-:W3:Y:S01]  /*89b0*/  LDCU UR6, c[0x3][0x58] ;  /* 0x00c00b00ff0677ac */ /* 0x000ee20008000800 */
[----:B------:R-:W-:Y:S02]  /*89c0*/  IMAD.MOV R5, RZ, RZ, -R5 ;  /* 0x000000ffff057224 */ /* 0x000fe400078e0a05 */
[----:B------:R-:W-:Y:S01]  /*89d0*/  IMAD R7, R0, 0x1000, R7 ;  /* 0x0000100000077824 */ /* 0x000fe200078e0207 */
[----:B------:R-:W0:Y:S03]  /*89e0*/  LDCU UR7, c[0x3][0x8] ;  /* 0x00c00100ff0777ac */ /* 0x000e260008000800 */
[----:B------:R-:W-:Y:S01]  /*89f0*/  IMAD R22, R22, 0x10, R7 ;  /* 0x0000001016167824 */ /* 0x000fe200078e0207 */
[----:B------:R-:W0:Y:S01]  /*8a00*/  LDCU UR5, c[0x3][0x48] ;  /* 0x00c00900ff0577ac */ /* 0x000e220008000800 */
[----:B------:R-:W-:-:S07]  /*8a10*/  IMAD.SHL.U32 R7, R12, 0x2, RZ ;  /* 0x000000020c077824 */ /* 0x000fce00078e00ff */
.L_x_1789:
[----:B----45:R-:W-:Y:S01]  /*8a20*/  SHF.R.U32.HI R0, RZ, R7, R4 ;  /* 0x00000007ff007219 */ /* 0x030fe20000011604 */
[----:B------:R-:W-:Y:S01]  /*8a30*/  IMAD.SHL.U32 R9, R6, 0x2, RZ ;  /* 0x0000000206097824 */ /* 0x000fe200078e00ff */
[----:B------:R-:W-:Y:S01]  /*8a40*/  BSSY.RECONVERGENT B0, `(.L_x_1787) ;  /* 0x0000029000007945 */ /* 0x000fe20003800200 */
[----:B0-----:R-:W-:Y:S02]  /*8a50*/  IMAD.SHL.U32 R12, R8, 0x2, RZ ;  /* 0x00000002080c7824 */ /* 0x001fe400078e00ff */
[----:B------:R-:W-:Y:S02]  /*8a60*/  IMAD.SHL.U32 R0, R0, 0x4, RZ ;  /* 0x0000000400007824 */ /* 0x000fe400078e00ff */
[----:B------:R-:W-:Y:S02]  /*8a70*/  IMAD.SHL.U32 R10, R10, 0x2, RZ ;  /* 0x000000020a0a7824 */ /* 0x000fe400078e00ff */
[----:B------:R-:W-:Y:S01]  /*8a80*/  VIADD R5, R5, 0x1 ;  /* 0x0000000105057836 */ /* 0x000fe20000000000 */
[----:B------:R-:W-:-:S04]  /*8a90*/  LOP3.LUT R0, R0, 0xc, RZ, 0xc0, !PT ;  /* 0x0000000c00007812 */ /* 0x000fc800078ec0ff */
[----:B------:R-:W-:Y:S02]  /*8aa0*/  ISETP.NE.AND P0, PT, R5, RZ, PT ;  /* 0x000000ff0500720c */ /* 0x000fe40003f05270 */
[----:B------:R-:W4:Y:S02]  /*8ab0*/  LDC R0, c[0x3][R0+0x14] ;  /* 0x00c0050000007b82 */ /* 0x000f240000000800 */
[----:B----4-:R-:W-:-:S04]  /*8ac0*/  LOP3.LUT R9, R9, R0, RZ, 0xfc, !PT ;  /* 0x0000000009097212 */ /* 0x010fc800078efcff */
        /* <DEDUP_REMOVED lines=10> */
[----:B0-----:R-:W-:-:S13]  /*8b70*/  LOP3.LUT P1, RZ, R10, UR5, RZ, 0xc0, !PT ;  /* 0x000000050aff7c12 */ /* 0x001fda000f82c0ff */
[----:B------:R-:W-:Y:S05]  /*8b80*/  @P1 BRA `(.L_x_1788) ;  /* 0x0000000000501947 */ /* 0x000fea0003800000 */
[----:B-1----:R-:W0:Y:S02]  /*8b90*/  LDC.64 R14, c[0x4][RZ] ;  /* 0x01000000ff0e7b82 */ /* 0x002e240000000a00 */
[----:B0-----:R-:W3:Y:S02]  /*8ba0*/  LDG.E.STRONG.SYS R0, desc[UR8][R14.64] ;  /* 0x000000080e007981 */ /* 0x001ee4000c1f5900 */
[----:B---3--:R-:W-:-:S13]  /*8bb0*/  ISETP.GE.U32.AND P1, PT, R0, UR6, PT ;  /* 0x0000000600007c0c */ /* 0x008fda000bf26070 */
[----:B------:R-:W-:Y:S05]  /*8bc0*/  @P1 BRA `(.L_x_1788) ;  /* 0x0000000000401947 */ /* 0x000fea0003800000 */
[----:B--2---:R-:W-:-:S05]  /*8bd0*/  VIADD R17, R22, 0x1000 ;  /* 0x0000100016117836 */ /* 0x004fca0000000000 */
        /* <DEDUP_REMOVED lines=15> */
.L_x_1788:
[----:B---3--:R-:W-:Y:S05]  /*8cd0*/  BSYNC.RECONVERGENT B0 ;  /* 0x0000000000007941 */ /* 0x008fea0003800200 */
.L_x_1787:
[----:B------:R-:W-:Y:S02]  /*8ce0*/  VIADD R22, R22, 0x1 ;  /* 0x0000000116167836 */ /* 0x000fe40000000000 */
[----:B------:R-:W-:Y:S01]  /*8cf0*/  VIADD R7, R7, 0x2 ;  /* 0x0000000207077836 */ /* 0x000fe20000000000 */
[----:B------:R-:W-:Y:S06]  /*8d00*/  @P0 BRA `(.L_x_1789) ;  /* 0xfffffffc00440947 */ /* 0x000fec000383ffff */
[----:B------:R-:W-:Y:S05]  /*8d10*/  EXIT ;  /* 0x000000000000794d */ /* 0x000fea0003800000 */
.L_x_1790:
        /* <DEDUP_REMOVED lines=14> */
.L_x_2063:


//--------------------- .text._Z15agrepKernel32K1v --------------------------
	.section	.text._Z15agrepKernel32K1v,"ax",@progbits
	.align	128
        .global         _Z15agrepKernel32K1v
        .type           _Z15agrepKernel32K1v,@function
        .size           _Z15agrepKernel32K1v,(.L_x_2064 - _Z15agrepKernel32K1v)
        .other          _Z15agrepKernel32K1v,@"STO_CUDA_ENTRY STV_DEFAULT"
_Z15agrepKernel32K1v:
.text._Z15agrepKernel32K1v:
[----:B------:R-:W-:Y:S08]  /*0000*/  LDC R1, c[0x0][0x37c] ;  /* 0x0000df00ff017b82 */ /* 0x000ff00000000800 */
[----:B------:R-:W0:Y:S01]  /*0010*/  LDC R12, c[0x3][0x10] ;  /* 0x00c00400ff0c7b82 */ /* 0x000e220000000800 */
[----:B------:R-:W1:Y:S01]  /*0020*/  S2R R5, SR_CTAID.X ;  /* 0x0000000000057919 */ /* 0x000e620000002500 */
[----:B------:R-:W2:Y:S01]  /*0030*/  LDCU.64 UR6, c[0x0][0x358] ;  /* 0x00006b00ff0677ac */ /* 0x000ea20008000a00 */
[----:B------:R-:W-:Y:S01]  /*0040*/  IMAD.MOV.U32 R10, RZ, RZ, RZ ;  /* 0x000000ffff0a7224 */ /* 0x000fe200078e00ff */
[----:B------:R-:W3:Y:S01]  /*0050*/  S2R R4, SR_TID.X ;  /* 0x0000000000047919 */ /* 0x000ee20000002100 */
[----:B------:R-:W-:-:S03]  /*0060*/  IMAD.MOV.U32 R2, RZ, RZ, -0x1 ;  /* 0xffffffffff027424 */ /* 0x000fc600078e00ff */
[----:B------:R-:W4:Y:S01]  /*0070*/  LDC.64 R6, c[0x3][RZ] ;  /* 0x00c00000ff067b82 */ /* 0x000f220000000a00 */
[----:B------:R-:W-:Y:S01]  /*0080*/  IMAD.MOV.U32 R0, RZ, RZ, -0x2 ;  /* 0xfffffffeff007424 */ /* 0x000fe200078e00ff */
[----:B0-----:R-:W-:Y:S01]  /*0090*/  ISETP.NE.AND P0, PT, R12, 0x1, PT ;  /* 0x000000010c00780c */ /* 0x001fe20003f05270 */
[----:B-1----:R-:W-:-:S05]  /*00a0*/  IMAD.SHL.U32 R3, R5, 0x8000, RZ ;  /* 0x0000800005037824 */ /* 0x002fca00078e00ff */
[----:B---3--:R-:W-:-:S07]  /*00b0*/  LOP3.LUT R11, R3, R4, RZ, 0xfc, !PT ;  /* 0x00000004030b7212 */ /* 0x008fce00078efcff */
[----:B--2-4-:R-:W-:Y:S05]  /*00c0*/  @!P0 BRA `(.L_x_1791) ;  /* 0x0000000800c88947 */ /* 0x014fea0003800000 */
        /* <DEDUP_REMOVED lines=10> */
.L_x_1792:
[----:B-1----:R-:W-:-:S06]  /*0170*/  IMAD.WIDE.U32 R16, R13, 0x4, R8 ;  /* 0x000000040d107825 */ /* 0x002fcc00078e0008 */
[----:B------:R-:W2:Y:S01]  /*0180*/  LDG.E R17, desc[UR6][R16.64] ;  /* 0x0000000610117981 */ /* 0x000ea2000c1e1900 */
[----:B------:R-:W-:Y:S01]  /*0190*/  IMAD.SHL.U32 R21, R2, 0x2, RZ ;  /* 0x0000000202157824 */ /* 0x000fe200078e00ff */
[----:B------:R-:W-:Y:S01]  /*01a0*/  UMOV UR4, 0x14 ;  /* 0x0000001400047882 */ /* 0x000fe20000000000 */
[----:B------:R-:W-:Y:S02]  /*01b0*/  IMAD.SHL.U32 R23, R0, 0x2, RZ ;  /* 0x0000000200177824 */ /* 0x000fe400078e00ff */
[----:B------:R-:W-:Y:S02]  /*01c0*/  VIADD R15, R15, 0x1 ;  /* 0x000000010f0f7836 */ /* 0x000fe40000000000 */
[----:B------:R-:W-:-:S03]  /*01d0*/  VIADD R13, R13, 0x80 ;  /* 0x000000800d0d7836 */ /* 0x000fc60000000000 */
[----:B------:R-:W-:Y:S01]  /*01e0*/  ISETP.NE.AND P0, PT, R15, -0x1, PT ;  /* 0xffffffff0f00780c */ /* 0x000fe20003f05270 */
[C---:B--2---:R-:W-:Y:S01]  /*01f0*/  IMAD.SHL.U32 R18, R17.reuse, 0x4, RZ ;  /* 0x0000000411127824 */ /* 0x044fe200078e00ff */
[----:B------:R-:W-:Y:S01]  /*0200*/  LOP3.LUT R20, R17, 0xc, RZ, 0xc0, !PT ;  /* 0x0000000c11147812 */ /* 0x000fe200078ec0ff */
[----:B------:R0:W-:Y:S01]  /*0210*/  STS [R14], R17 ;  /* 0x000000110e007388 */ /* 0x0001e20000000800 */
[--C-:B------:R-:W-:Y:S02]  /*0220*/  SHF.R.U32.HI R16, RZ, 0x6, R17.reuse ;  /* 0x00000006ff107819 */ /* 0x100fe40000011611 */
[----:B------:R-:W-:Y:S02]  /*0230*/  LOP3.LUT R22, R18, 0xc, RZ, 0xc0, !PT ;  /* 0x0000000c12167812 */ /* 0x000fe400078ec0ff */
[----:B------:R-:W1:Y:S01]  /*0240*/  LDC R20, c[0x3][R20+0x14] ;  /* 0x00c0050014147b82 */ /* 0x000e620000000800 */
[----:B------:R-:W-:Y:S02]  /*0250*/  SHF.R.U32.HI R18, RZ, 0x2, R17 ;  /* 0x00000002ff127819 */ /* 0x000fe40000011611 */
[----:B------:R-:W-:-:S02]  /*0260*/  LOP3.LUT R16, R16, 0xc, RZ, 0xc0, !PT ;  /* 0x0000000c10107812 */ /* 0x000fc400078ec0ff */
[----:B------:R-:W-:Y:S01]  /*0270*/  LOP3.LUT R19, R18, 0xc, RZ, 0xc0, !PT ;  /* 0x0000000c12137812 */ /* 0x000fe200078ec0ff */
[----:B0-----:R-:W-:Y:S01]  /*0280*/  VIADD R14, R14, 0x200 ;  /* 0x000002000e0e7836 */ /* 0x001fe20000000000 */
[--C-:B------:R-:W-:Y:S01]  /*0290*/  SHF.R.U32.HI R18, RZ, 0x4, R17.reuse ;  /* 0x00000004ff127819 */ /* 0x100fe20000011611 */
[----:B------:R-:W0:Y:S01]  /*02a0*/  LDC R22, c[0x3][R22+0x14] ;  /* 0x00c0050016167b82 */ /* 0x000e220000000800 */
[----:B------:R-:W-:Y:S02]  /*02b0*/  SHF.R.U32.HI R0, RZ, 0x8, R17 ;  /* 0x00000008ff007819 */ /* 0x000fe40000011611 */
[----:B------:R-:W-:-:S05]  /*02c0*/  LOP3.LUT R18, R18, 0xc, RZ, 0xc0, !PT ;  /* 0x0000000c12127812 */ /* 0x000fca00078ec0ff */
[----:B------:R-:W2:Y:S08]  /*02d0*/  LDC R19, c[0x3][R19+0x14] ;  /* 0x00c0050013137b82 */ /* 0x000eb00000000800 */
[----:B------:R-:W3:Y:S08]  /*02e0*/  LDC R18, c[0x3][R18+0x14] ;  /* 0x00c0050012127b82 */ /* 0x000ef00000000800 */
[----:B------:R-:W4:Y:S01]  /*02f0*/  LDC R16, c[0x3][R16+0x14] ;  /* 0x00c0050010107b82 */ /* 0x000f220000000800 */
[----:B0-----:R-:W-:-:S04]  /*0300*/  LOP3.LUT R21, R22, R21, RZ, 0xfc, !PT ;  /* 0x0000001516157212 */ /* 0x001fc800078efcff */
[----:B------:R-:W-:Y:S01]  /*0310*/  LOP3.LUT R24, R2, R21, RZ, 0xc0, !PT ;  /* 0x0000001502187212 */ /* 0x000fe200078ec0ff */
[----:B------:R-:W-:-:S04]  /*0320*/  IMAD.SHL.U32 R25, R21, 0x2, RZ ;  /* 0x0000000215197824 */ /* 0x000fc800078e00ff */
[----:B------:R-:W-:-:S05]  /*0330*/  IMAD.SHL.U32 R24, R24, 0x2, RZ ;  /* 0x0000000218187824 */ /* 0x000fca00078e00ff */
[----:B------:R-:W-:Y:S02]  /*0340*/  LOP3.LUT R23, R24, R23, R22, 0xe0, !PT ;  /* 0x0000001718177212 */ /* 0x000fe400078ee016 */
[----:B-1----:R-:W-:Y:S02]  /*0350*/  LOP3.LUT R24, R20, R25, RZ, 0xfc, !PT ;  /* 0x0000001914187212 */ /* 0x002fe400078efcff */
[----:B------:R-:W-:Y:S02]  /*0360*/  LOP3.LUT R22, R0, 0xc, RZ, 0xc0, !PT ;  /* 0x0000000c00167812 */ /* 0x000fe400078ec0ff */
[----:B------:R-:W-:Y:S02]  /*0370*/  LOP3.LUT R0, R21, R24, RZ, 0xc0, !PT ;  /* 0x0000001815007212 */ /* 0x000fe400078ec0ff */
[----:B------:R-:W-:Y:S01]  /*0380*/  LOP3.LUT R23, R23, R2, RZ, 0xc0, !PT ;  /* 0x0000000217177212 */ /* 0x000fe200078ec0ff */
[----:B------:R-:W-:Y:S01]  /*0390*/  IMAD.SHL.U32 R2, R24, 0x2, RZ ;  /* 0x0000000218027824 */ /* 0x000fe200078e00ff */
[----:B------:R-:W0:Y:S01]  /*03a0*/  LDC R22, c[0x3][R22+0x14] ;  /* 0x00c0050016167b82 */ /* 0x000e220000000800 */
[----:B------:R-:W-:-:S02]  /*03b0*/  IMAD.SHL.U32 R0, R0, 0x2, RZ ;  /* 0x0000000200007824 */ /* 0x000fc400078e00ff */
[----:B------:R-:W-:Y:S01]  /*03c0*/  IMAD.SHL.U32 R25, R23, 0x2, RZ ;  /* 0x0000000217197824 */ /* 0x000fe200078e00ff */
[----:B--2---:R-:W-:-:S04]  /*03d0*/  LOP3.LUT R23, R19, R2, RZ, 0xfc, !PT ;  /* 0x0000000213177212 */ /* 0x004fc800078efcff */
[----:B------:R-:W-:Y:S01]  /*03e0*/  LOP3.LUT R0, R0, R25, R20, 0xe0, !PT ;  /* 0x0000001900007212 */ /* 0x000fe200078ee014 */
[----:B------:R-:W-:Y:S01]  /*03f0*/  IMAD.SHL.U32 R25, R23, 0x2, RZ ;  /* 0x0000000217197824 */ /* 0x000fe200078e00ff */
[----:B------:R-:W-:Y:S02]  /*0400*/  LOP3.LUT R2, R24, R23, RZ, 0xc0, !PT ;  /* 0x0000001718027212 */ /* 0x000fe400078ec0ff */
[----:B------:R-:W-:Y:S02]  /*0410*/  SHF.R.U32.HI R20, RZ, 0xa, R17 ;  /* 0x0000000aff147819 */ /* 0x000fe40000011611 */
[----:B------:R-:W-:Y:S01]  /*0420*/  LOP3.LUT R0, R0, R21, RZ, 0xc0, !PT ;  /* 0x0000001500007212 */ /* 0x000fe200078ec0ff */
[----:B------:R-:W-:Y:S01]  /*0430*/  IMAD.SHL.U32 R21, R2, 0x2, RZ ;  /* 0x0000000202157824 */ /* 0x000fe200078e00ff */
[----:B------:R-:W-:Y:S02]  /*0440*/  LOP3.LUT R28, R20, 0xc, RZ, 0xc0, !PT ;  /* 0x0000000c141c7812 */ /* 0x000fe400078ec0ff */
[----:B---3--:R-:W-:Y:S01]  /*0450*/  LOP3.LUT R20, R18, R25, RZ, 0xfc, !PT ;  /* 0x0000001912147212 */ /* 0x008fe200078efcff */
[----:B------:R-:W-:-:S02]  /*0460*/  IMAD.SHL.U32 R2, R0, 0x2, RZ ;  /* 0x0000000200027824 */ /* 0x000fc400078e00ff */
[----:B------:R-:W1:Y:S02]  /*0470*/  LDC R0, c[0x3][R28+0x14] ;  /* 0x00c005001c007b82 */ /* 0x000e640000000800 */
[----:B------:R-:W-:Y:S01]  /*0480*/  IMAD.SHL.U32 R25, R20, 0x2, RZ ;  /* 0x0000000214197824 */ /* 0x000fe200078e00ff */
[----:B------:R-:W-:Y:S02]  /*0490*/  LOP3.LUT R21, R21, R2, R19, 0xe0, !PT ;  /* 0x0000000215157212 */ /* 0x000fe400078ee013 */
[----:B------:R-:W-:Y:S02]  /*04a0*/  SHF.R.U32.HI R19, RZ, 0xc, R17 ;  /* 0x0000000cff137819 */ /* 0x000fe40000011611 */
[----:B------:R-:W-:Y:S02]  /*04b0*/  LOP3.LUT R2, R23, R20, RZ, 0xc0, !PT ;  /* 0x0000001417027212 */ /* 0x000fe400078ec0ff */
[----:B------:R-:W-:Y:S02]  /*04c0*/  LOP3.LUT R21, R21, R24, RZ, 0xc0, !PT ;  /* 0x0000001815157212 */ /* 0x000fe400078ec0ff */
[----:B------:R-:W-:Y:S01]  /*04d0*/  LOP3.LUT R27, R19, 0xc, RZ, 0xc0, !PT ;  /* 0x0000000c131b7812 */ /* 0x000fe200078ec0ff */
[----:B------:R-:W-:-:S02]  /*04e0*/  IMAD.SHL.U32 R19, R2, 0x2, RZ ;  /* 0x0000000202137824 */ /* 0x000fc400078e00ff */
[----:B------:R-:W-:Y:S01]  /*04f0*/  IMAD.SHL.U32 R21, R21, 0x2, RZ ;  /* 0x0000000215157824 */ /* 0x000fe200078e00ff */
[----:B------:R2:W3:Y:S04]  /*0500*/  LDC R2, c[0x3][R27+0x14] ;  /* 0x00c005001b027b82 */ /* 0x0004e80000000800 */
[----:B------:R-:W-:Y:S02]  /*0510*/  LOP3.LUT R18, R19, R21, R18, 0xe0, !PT ;  /* 0x0000001513127212 */ /* 0x000fe400078ee012 */
[----:B------:R-:W-:Y:S02]  /*0520*/  SHF.R.U32.HI R21, RZ, 0xe, R17 ;  /* 0x0000000eff157819 */ /* 0x000fe40000011611 */
[----:B----4-:R-:W-:Y:S02]  /*0530*/  LOP3.LUT R19, R16, R25, RZ, 0xfc, !PT ;  /* 0x0000001910137212 */ /* 0x010fe400078efcff */
[----:B------:R-:W-:-:S02]  /*0540*/  LOP3.LUT R26, R21, 0xc, RZ, 0xc0, !PT ;  /* 0x0000000c151a7812 */ /* 0x000fc400078ec0ff */
[----:B------:R-:W-:Y:S01]  /*0550*/  LOP3.LUT R21, R20, R19, RZ, 0xc0, !PT ;  /* 0x0000001314157212 */ /* 0x000fe200078ec0ff */
[----:B------:R-:W-:Y:S01]  /*0560*/  IMAD.SHL.U32 R25, R19, 0x2, RZ ;  /* 0x0000000213197824 */ /* 0x000fe200078e00ff */
[----:B------:R-:W-:Y:S02]  /*0570*/  LOP3.LUT R23, R18, R23, RZ, 0xc0, !PT ;  /* 0x0000001712177212 */ /* 0x000fe400078ec0ff */
[----:B------:R-:W4:Y:S01]  /*0580*/  LDC R18, c[0x3][R26+0x14] ;  /* 0x00c005001a127b82 */ /* 0x000f220000000800 */
[----:B------:R-:W-:Y:S01]  /*0590*/  IMAD.SHL.U32 R21, R21, 0x2, RZ ;  /* 0x0000000215157824 */ /* 0x000fe200078e00ff */
[----:B0-----:R-:W-:Y:S01]  /*05a0*/  LOP3.LUT R24, R22, R25, RZ, 0xfc, !PT ;  /* 0x0000001916187212 */ /* 0x001fe200078efcff */
[----:B------:R-:W-:-:S04]  /*05b0*/  IMAD.SHL.U32 R23, R23, 0x2, RZ ;  /* 0x0000000217177824 */ /* 0x000fc800078e00ff */
[----:B------:R-:W-:Y:S01]  /*05c0*/  IMAD.SHL.U32 R25, R24, 0x2, RZ ;  /* 0x0000000218197824 */ /* 0x000fe200078e00ff */
[----:B------:R-:W-:Y:S02]  /*05d0*/  LOP3.LUT R21, R21, R23, R16, 0xe0, !PT ;  /* 0x0000001715157212 */ /* 0x000fe400078ee010 */
[--C-:B------:R-:W-:Y:S02]  /*05e0*/  SHF.R.U32.HI R16, RZ, 0x10, R17.reuse ;  /* 0x00000010ff107819 */ /* 0x100fe40000011611 */
[----:B------:R-:W-:Y:S02]  /*05f0*/  LOP3.LUT R23, R19, R24, RZ, 0xc0, !PT ;  /* 0x0000001813177212 */ /* 0x000fe400078ec0ff */
[----:B------:R-:W-:Y:S02]  /*0600*/  LOP3.LUT R16, R16, 0xc, RZ, 0xc0, !PT ;  /* 0x0000000c10107812 */ /* 0x000fe400078ec0ff */
[----:B------:R-:W-:Y:S01]  /*0610*/  LOP3.LUT R21, R21, R20, RZ, 0xc0, !PT ;  /* 0x0000001415157212 */ /* 0x000fe200078ec0ff */
[----:B------:R-:W-:Y:S01]  /*0620*/  IMAD.SHL.U32 R23, R23, 0x2, RZ ;  /* 0x0000000217177824 */ /* 0x000fe200078e00ff */
[----:B------:R-:W-:-:S02]  /*0630*/  SHF.R.U32.HI R20, RZ, 0x12, R17 ;  /* 0x00000012ff147819 */ /* 0x000fc40000011611 */
[----:B------:R-:W0:Y:S01]  /*0640*/  LDC R16, c[0x3][R16+0x14] ;  /* 0x00c0050010107b82 */ /* 0x000e220000000800 */
[----:B------:R-:W-:Y:S01]  /*0650*/  IMAD.SHL.U32 R21, R21, 0x2, RZ ;  /* 0x0000000215157824 */ /* 0x000fe200078e00ff */
[----:B------:R-:W-:-:S04]  /*0660*/  LOP3.LUT R29, R20, 0xc, RZ, 0xc0, !PT ;  /* 0x0000000c141d7812 */ /* 0x000fc800078ec0ff */
[----:B------:R-:W-:Y:S02]  /*0670*/  LOP3.LUT R22, R23, R21, R22, 0xe0, !PT ;  /* 0x0000001517167212 */ /* 0x000fe400078ee016 */
[----:B-1----:R-:W-:Y:S02]  /*0680*/  LOP3.LUT R21, R0, R25, RZ, 0xfc, !PT ;  /* 0x0000001900157212 */ /* 0x002fe400078efcff */
[----:B------:R-:W-:Y:S02]  /*0690*/  LOP3.LUT R22, R22, R19, RZ, 0xc0, !PT ;  /* 0x0000001316167212 */ /* 0x000fe400078ec0ff */
[----:B------:R-:W-:Y:S01]  /*06a0*/  LOP3.LUT R20, R24, R21, RZ, 0xc0, !PT ;  /* 0x0000001518147212 */ /* 0x000fe200078ec0ff */
[----:B--2---:R-:W-:Y:S01]  /*06b0*/  IMAD.SHL.U32 R27, R21, 0x2, RZ ;  /* 0x00000002151b7824 */ /* 0x004fe200078e00ff */
[----:B------:R-:W1:Y:S01]  /*06c0*/  LDC R19, c[0x3][R29+0x14] ;  /* 0x00c005001d137b82 */ /* 0x000e620000000800 */
[----:B------:R-:W-:Y:S01]  /*06d0*/  IMAD.SHL.U32 R23, R22, 0x2, RZ ;  /* 0x0000000216177824 */ /* 0x000fe200078e00ff */
[----:B------:R-:W-:Y:S01]  /*06e0*/  SHF.R.U32.HI R22, RZ, 0x14, R17 ;  /* 0x00000014ff167819 */ /* 0x000fe20000011611 */
[----:B------:R-:W-:Y:S01]  /*06f0*/  IMAD.SHL.U32 R25, R20, 0x2, RZ ;  /* 0x0000000214197824 */ /* 0x000fe200078e00ff */
[----:B---3--:R-:W-:-:S02]  /*0700*/  LOP3.LUT R20, R2, R27, RZ, 0xfc, !PT ;  /* 0x0000001b02147212 */ /* 0x008fc400078efcff */
[----:B------:R-:W-:Y:S02]  /*0710*/  LOP3.LUT R28, R22, 0xc, RZ, 0xc0, !PT ;  /* 0x0000000c161c7812 */ /* 0x000fe400078ec0ff */
[----:B------:R-:W-:Y:S01]  /*0720*/  LOP3.LUT R23, R25, R23, R0, 0xe0, !PT ;  /* 0x0000001719177212 */ /* 0x000fe200078ee000 */
[----:B------:R-:W-:Y:S01]  /*0730*/  IMAD.SHL.U32 R27, R20, 0x2, RZ ;  /* 0x00000002141b7824 */ /* 0x000fe200078e00ff */
[----:B------:R-:W-:Y:S02]  /*0740*/  LOP3.LUT R0, R21, R20, RZ, 0xc0, !PT ;  /* 0x0000001415007212 */ /* 0x000fe400078ec0ff */
[----:B------:R-:W-:Y:S02]  /*0750*/  LOP3.LUT R23, R23, R24, RZ, 0xc0, !PT ;  /* 0x0000001817177212 */ /* 0x000fe400078ec0ff */
[----:B------:R-:W-:Y:S01]  /*0760*/  SHF.R.U32.HI R24, RZ, 0x16, R17 ;  /* 0x00000016ff187819 */ /* 0x000fe20000011611 */
[----:B------:R-:W-:Y:S02]  /*0770*/  IMAD.SHL.U32 R22, R0, 0x2, RZ ;  /* 0x0000000200167824 */ /* 0x000fe400078e00ff */
[----:B------:R-:W-:Y:S01]  /*0780*/  IMAD.SHL.U32 R25, R23, 0x2, RZ ;  /* 0x0000000217197824 */ /* 0x000fe200078e00ff */
[----:B------:R-:W2:Y:S01]  /*0790*/  LDC R0, c[0x3][R28+0x14] ;  /* 0x00c005001c007b82 */ /* 0x000ea20000000800 */
[----:B----4-:R-:W-:-:S02]  /*07a0*/  LOP3.LUT R23, R18, R27, RZ, 0xfc, !PT ;  /* 0x0000001b12177212 */ /* 0x010fc400078efcff */
[----:B------:R-:W-:Y:S02]  /*07b0*/  LOP3.LUT R26, R24, 0xc, RZ, 0xc0, !PT ;  /* 0x0000000c181a7812 */ /* 0x000fe400078ec0ff */
[----:B------:R-:W-:Y:S01]  /*07c0*/  LOP3.LUT R22, R22, R25, R2, 0xe0, !PT ;  /* 0x0000001916167212 */ /* 0x000fe200078ee002 */
[----:B------:R-:W-:Y:S01]  /*07d0*/  IMAD.SHL.U32 R25, R23, 0x2, RZ ;  /* 0x0000000217197824 */ /* 0x000fe200078e00ff */
[----:B------:R-:W-:Y:S02]  /*07e0*/  LOP3.LUT R2, R20, R23, RZ, 0xc0, !PT ;  /* 0x0000001714027212 */ /* 0x000fe400078ec0ff */
[----:B------:R-:W-:-:S03]  /*07f0*/  LOP3.LUT R22, R22, R21, RZ, 0xc0, !PT ;  /* 0x0000001516167212 */ /* 0x000fc600078ec0ff */
[----:B------:R-:W-:Y:S02]  /*0800*/  IMAD.SHL.U32 R24, R2, 0x2, RZ ;  /* 0x0000000202187824 */ /* 0x000fe400078e00ff */
[----:B------:R-:W-:Y:S01]  /*0810*/  IMAD.SHL.U32 R21, R22, 0x2, RZ ;  /* 0x0000000216157824 */ /* 0x000fe200078e00ff */
[----:B------:R3:W4:Y:S01]  /*0820*/  LDC R2, c[0x3][R26+0x14] ;  /* 0x00c005001a027b82 */ /* 0x0007220000000800 */
[----:B0-----:R-:W-:Y:S02]  /*0830*/  LOP3.LUT R22, R16, R25, RZ, 0xfc, !PT ;  /* 0x0000001910167212 */ /* 0x001fe400078efcff */
[--C-:B------:R-:W-:Y:S02]  /*0840*/  SHF.R.U32.HI R25, RZ, 0x1a, R17.reuse ;  /* 0x0000001aff197819 */ /* 0x100fe40000011611 */
[----:B------:R-:W-:Y:S02]  /*0850*/  LOP3.LUT R21, R24, R21, R18, 0xe0, !PT ;  /* 0x0000001518157212 */ /* 0x000fe400078ee012 */
[----:B------:R-:W-:-:S02]  /*0860*/  SHF.R.U32.HI R18, RZ, 0x18, R17 ;  /* 0x00000018ff127819 */ /* 0x000fc40000011611 */
[----:B------:R-:W-:Y:S02]  /*0870*/  LOP3.LUT R24, R23, R22, RZ, 0xc0, !PT ;  /* 0x0000001617187212 */ /* 0x000fe400078ec0ff */
[----:B------:R-:W-:Y:S02]  /*0880*/  LOP3.LUT R18, R18, 0xc, RZ, 0xc0, !PT ;  /* 0x0000000c12127812 */ /* 0x000fe400078ec0ff */
[----:B------:R-:W-:Y:S01]  /*0890*/  LOP3.LUT R21, R21, R20, RZ, 0xc0, !PT ;  /* 0x0000001415157212 */ /* 0x000fe200078ec0ff */
[----:B------:R-:W-:Y:S02]  /*08a0*/  IMAD.SHL.U32 R24, R24, 0x2, RZ ;  /* 0x0000000218187824 */ /* 0x000fe400078e00ff */
[----:B------:R-:W-:Y:S01]  /*08b0*/  IMAD.SHL.U32 R20, R22, 0x2, RZ ;  /* 0x0000000216147824 */ /* 0x000fe200078e00ff */
[----:B------:R-:W0:Y:S01]  /*08c0*/  LDC R18, c[0x3][R18+0x14] ;  /* 0x00c0050012127b82 */ /* 0x000e220000000800 */
[----:B------:R-:W-:-:S05]  /*08d0*/  IMAD.SHL.U32 R21, R21, 0x2, RZ ;  /* 0x0000000215157824 */ /* 0x000fca00078e00ff */
[----:B------:R-:W-:Y:S02]  /*08e0*/  LOP3.LUT R24, R24, R21, R16, 0xe0, !PT ;  /* 0x0000001518187212 */ /* 0x000fe400078ee010 */
[----:B-1----:R-:W-:Y:S02]  /*08f0*/  LOP3.LUT R21, R19, R20, RZ, 0xfc, !PT ;  /* 0x0000001413157212 */ /* 0x002fe400078efcff */
[----:B------:R-:W-:Y:S02]  /*0900*/  LOP3.LUT R16, R25, 0xc, RZ, 0xc0, !PT ;  /* 0x0000000c19107812 */ /* 0x000fe400078ec0ff */
[----:B------:R-:W-:Y:S01]  /*0910*/  LOP3.LUT R20, R22, R21, RZ, 0xc0, !PT ;  /* 0x0000001516147212 */ /* 0x000fe200078ec0ff */
[----:B------:R-:W-:Y:S01]  /*0920*/  IMAD.SHL.U32 R25, R21, 0x2, RZ ;  /* 0x0000000215197824 */ /* 0x000fe200078e00ff */
[----:B------:R-:W-:Y:S02]  /*0930*/  LOP3.LUT R24, R24, R23, RZ, 0xc0, !PT ;  /* 0x0000001718187212 */ /* 0x000fe400078ec0ff */
[----:B------:R-:W1:Y:S01]  /*0940*/  LDC R16, c[0x3][R16+0x14] ;  /* 0x00c0050010107b82 */ /* 0x000e620000000800 */
[----:B------:R-:W-:Y:S01]  /*0950*/  SHF.R.U32.HI R23, RZ, 0x1e, R17 ;  /* 0x0000001eff177819 */ /* 0x000fe20000011611 */
[----:B------:R-:W-:-:S02]  /*0960*/  IMAD.SHL.U32 R20, R20, 0x2, RZ ;  /* 0x0000000214147824 */ /* 0x000fc400078e00ff */
[----:B------:R-:W-:Y:S01]  /*0970*/  IMAD.SHL.U32 R24, R24, 0x2, RZ ;  /* 0x0000000218187824 */ /* 0x000fe200078e00ff */
[----:B---3--:R-:W-:-:S04]  /*0980*/  LEA R26, R23, UR4, 0x2 ;  /* 0x00000004171a7c11 */ /* 0x008fc8000f8e10ff */
[----:B------:R-:W-:Y:S02]  /*0990*/  LOP3.LUT R23, R20, R24, R19, 0xe0, !PT ;  /* 0x0000001814177212 */ /* 0x000fe400078ee013 */
[----:B--2---:R-:W-:Y:S01]  /*09a0*/  LOP3.LUT R20, R0, R25, RZ, 0xfc, !PT ;  /* 0x0000001900147212 */ /* 0x004fe200078efcff */
[----:B------:R-:W2:Y:S01]  /*09b0*/  LDC R19, c[0x3][R26] ;  /* 0x00c000001a137b82 */ /* 0x000ea20000000800 */
[----:B------:R-:W-:Y:S02]  /*09c0*/  LOP3.LUT R23, R23, R22, RZ, 0xc0, !PT ;  /* 0x0000001617177212 */ /* 0x000fe400078ec0ff */
[----:B------:R-:W-:Y:S01]  /*09d0*/  LOP3.LUT R24, R21, R20, RZ, 0xc0, !PT ;  /* 0x0000001415187212 */ /* 0x000fe200078ec0ff */
[----:B------:R-:W-:Y:S02]  /*09e0*/  IMAD.SHL.U32 R27, R20, 0x2, RZ ;  /* 0x00000002141b7824 */ /* 0x000fe400078e00ff */
[----:B------:R-:W-:Y:S02]  /*09f0*/  IMAD.SHL.U32 R25, R23, 0x2, RZ ;  /* 0x0000000217197824 */ /* 0x000fe400078e00ff */
[----:B------:R-:W-:Y:S01]  /*0a00*/  IMAD.SHL.U32 R24, R24, 0x2, RZ ;  /* 0x0000000218187824 */ /* 0x000fe200078e00ff */
[----:B----4-:R-:W-:-:S04]  /*0a10*/  LOP3.LUT R23, R2, R27, RZ, 0xfc, !PT ;  /* 0x0000001b02177212 */ /* 0x010fc800078efcff */
[----:B------:R-:W-:Y:S01]  /*0a20*/  LOP3.LUT R24, R24, R25, R0, 0xe0, !PT ;  /* 0x0000001918187212 */ /* 0x000fe200078ee000 */
[----:B------:R-:W-:Y:S01]  /*0a30*/  IMAD.SHL.U32 R25, R23, 0x2, RZ ;  /* 0x0000000217197824 */ /* 0x000fe200078e00ff */
[----:B------:R-:W-:Y:S02]  /*0a40*/  LOP3.LUT R0, R20, R23, RZ, 0xc0, !PT ;  /* 0x0000001714007212 */ /* 0x000fe400078ec0ff */
[----:B------:R-:W-:-:S03]  /*0a50*/  LOP3.LUT R24, R24, R21, RZ, 0xc0, !PT ;  /* 0x0000001518187212 */ /* 0x000fc600078ec0ff */
[----:B------:R-:W-:Y:S01]  /*0a60*/  IMAD.SHL.U32 R22, R0, 0x2, RZ ;  /* 0x0000000200167824 */ /* 0x000fe200078e00ff */
[----:B0-----:R-:W-:Y:S01]  /*0a70*/  LOP3.LUT R0, R18, R25, RZ, 0xfc, !PT ;  /* 0x0000001912007212 */ /* 0x001fe200078efcff */
[----:B------:R-:W-:-:S04]  /*0a80*/  IMAD.SHL.U32 R21, R24, 0x2, RZ ;  /* 0x0000000218157824 */ /* 0x000fc800078e00ff */
[----:B------:R-:W-:Y:S01]  /*0a90*/  IMAD.SHL.U32 R27, R0, 0x2, RZ ;  /* 0x00000002001b7824 */ /* 0x000fe200078e00ff */
[----:B------:R-:W-:Y:S02]  /*0aa0*/  LOP3.LUT R21, R22, R21, R2, 0xe0, !PT ;  /* 0x0000001516157212 */ /* 0x000fe400078ee002 */
[----:B------:R-:W-:Y:S02]  /*0ab0*/  LOP3.LUT R2, R23, R0, RZ, 0xc0, !PT ;  /* 0x0000000017027212 */ /* 0x000fe400078ec0ff */
[----:B------:R-:W-:-:S03]  /*0ac0*/  LOP3.LUT R21, R21, R20, RZ, 0xc0, !PT ;  /* 0x0000001415157212 */ /* 0x000fc600078ec0ff */
[----:B------:R-:W-:Y:S02]  /*0ad0*/  IMAD.SHL.U32 R2, R2, 0x2, RZ ;  /* 0x0000000202027824 */ /* 0x000fe400078e00ff */
[----:B------:R-:W-:Y:S01]  /*0ae0*/  IMAD.SHL.U32 R25, R21, 0x2, RZ ;  /* 0x0000000215197824 */ /* 0x000fe200078e00ff */
[----:B-1----:R-:W-:-:S04]  /*0af0*/  LOP3.LUT R21, R16, R27, RZ, 0xfc, !PT ;  /* 0x0000001b10157212 */ /* 0x002fc800078efcff */
[----:B------:R-:W-:Y:S01]  /*0b00*/  LOP3.LUT R2, R2, R25, R18, 0xe0, !PT ;  /* 0x0000001902027212 */ /* 0x000fe200078ee012 */
[----:B------:R-:W-:Y:S01]  /*0b10*/  IMAD.SHL.U32 R20, R21, 0x2, RZ ;  /* 0x0000000215147824 */ /* 0x000fe200078e00ff */
[----:B------:R-:W-:Y:S02]  /*0b20*/  LOP3.LUT R18, R0, R21, RZ, 0xc0, !PT ;  /* 0x0000001500127212 */ /* 0x000fe400078ec0ff */
[----:B------:R-:W-:-:S03]  /*0b30*/  LOP3.LUT R2, R2, R23, RZ, 0xc0, !PT ;  /* 0x0000001702027212 */ /* 0x000fc600078ec0ff */
[----:B------:R-:W-:Y:S02]  /*0b40*/  IMAD.SHL.U32 R18, R18, 0x2, RZ ;  /* 0x0000000212127824 */ /* 0x000fe400078e00ff */
[----:B------:R-:W-:Y:S01]  /*0b50*/  IMAD.SHL.U32 R23, R2, 0x2, RZ ;  /* 0x0000000202177824 */ /* 0x000fe200078e00ff */
[----:B--2---:R-:W-:-:S04]  /*0b60*/  LOP3.LUT R2, R19, R20, RZ, 0xfc, !PT ;  /* 0x0000001413027212 */ /* 0x004fc800078efcff */
[----:B------:R-:W-:Y:S02]  /*0b70*/  LOP3.LUT R23, R18, R23, R16, 0xe0, !PT ;  /* 0x0000001712177212 */ /* 0x000fe400078ee010 */
[----:B------:R-:W-:Y:S02]  /*0b80*/  LOP3.LUT R16, R21, R2, RZ, 0xc0, !PT ;  /* 0x0000000215107212 */ /* 0x000fe400078ec0ff */
[----:B------:R-:W-:-:S03]  /*0b90*/  LOP3.LUT R23, R23, R0, RZ, 0xc0, !PT ;  /* 0x0000000017177212 */ /* 0x000fc600078ec0ff */
[----:B------:R-:W-:Y:S02]  /*0ba0*/  IMAD.SHL.U32 R16, R16, 0x2, RZ ;  /* 0x0000000210107824 */ /* 0x000fe400078e00ff */
[----:B------:R-:W-:-:S05]  /*0bb0*/  IMAD.SHL.U32 R0, R23, 0x2, RZ ;  /* 0x0000000217007824 */ /* 0x000fca00078e00ff */
[----:B------:R-:W-:-:S04]  /*0bc0*/  LOP3.LUT R0, R16, R0, R19, 0xe0, !PT ;  /* 0x0000000010007212 */ /* 0x000fc800078ee013 */
[----:B------:R-:W-:Y:S01]  /*0bd0*/  LOP3.LUT R0, R0, R21, RZ, 0xc0, !PT ;  /* 0x0000001500007212 */ /* 0x000fe200078ec0ff */
[----:B------:R-:W-:Y:S06]  /*0be0*/  @P0 BRA `(.L_x_1792) ;  /* 0xfffffff400600947 */ /* 0x000fec000383ffff */
.L_x_1791:
[----:B------:R-:W-:Y:S01]  /*0bf0*/  IMAD R15, R10, 0x80, R11 ;  /* 0x000000800a0f7824 */ /* 0x000fe200078e020b */
[----:B------:R-:W0:Y:S03]  /*0c00*/  LDC R8, c[0x3][0xc] ;  /* 0x00c00300ff087b82 */ /* 0x000e260000000800 */
[----:B------:R-:W-:-:S05]  /*0c10*/  IMAD.WIDE.U32 R6, R15, 0x4, R6 ;  /* 0x000000040f067825 */ /* 0x000fca00078e0006 */
[----:B------:R1:W5:Y:S01]  /*0c20*/  LDG.E R13, desc[UR6][R6.64] ;  /* 0x00000006060d7981 */ /* 0x000362000c1e1900 */
[----:B------:R-:W-:Y:S02]  /*0c30*/  IMAD.SHL.U32 R9, R12, 0x10, RZ ;  /* 0x000000100c097824 */ /* 0x000fe400078e00ff */
[----:B------:R-:W-:Y:S02]  /*0c40*/  IMAD.MOV.U32 R12, RZ, RZ, RZ ;  /* 0x000000ffff0c7224 */ /* 0x000fe400078e00ff */
[----:B0-----:R-:W-:-:S05]  /*0c50*/  VIADD R8, R8, 0x10 ;  /* 0x0000001008087836 */ /* 0x001fca0000000000 */
[----:B------:R-:W-:-:S13]  /*0c60*/  ISETP.NE.AND P0, PT, R8, R9, PT ;  /* 0x000000090800720c */ /* 0x000fda0003f05270 */
[----:B-1----:R-:W-:Y:S05]  /*0c70*/  @!P0 BRA `(.L_x_1793) ;  /* 0x0000000400a48947 */ /* 0x002fea0003800000 */
[----:B------:R-:W-:-:S05]  /*0c80*/  IMAD.IADD R6, R8, 0x1, -R9 ;  /* 0x0000000108067824 */ /* 0x000fca00078e0a09 */
[C---:B------:R-:W-:Y:S02]  /*0c90*/  ISETP.GE.U32.AND P0, PT, R6.reuse, 0x4, PT ;  /* 0x000000040600780c */ /* 0x040fe40003f06070 */
[----:B------:R-:W-:Y:S01]  /*0ca0*/  VIMNMX.U32 R12, PT, PT, R6, 0x1, !PT ;  /* 0x00000001060c7848 */ /* 0x000fe20007fe0000 */
[----:B------:R-:W-:-:S03]  /*0cb0*/  IMAD.MOV.U32 R6, RZ, RZ, RZ ;  /* 0x000000ffff067224 */ /* 0x000fc600078e00ff */
[----:B------:R-:W-:-:S04]  /*0cc0*/  LOP3.LUT R20, R12, 0x3, RZ, 0xc0, !PT ;  /* 0x000000030c147812 */ /* 0x000fc800078ec0ff */
[----:B------:R-:W-:-:S03]  /*0cd0*/  ISETP.NE.AND P1, PT, R20, RZ, PT ;  /* 0x000000ff1400720c */ /* 0x000fc60003f25270 */
[----:B------:R-:W-:Y:S10]  /*0ce0*/  @!P0 BRA `(.L_x_1794) ;  /* 0x0000000000d88947 */ /* 0x000ff40003800000 */
[----:B------:R-:W-:Y:S01]  /*0cf0*/  LOP3.LUT R6, R12, 0xfffffffc, RZ, 0xc0, !PT ;  /* 0xfffffffc0c067812 */ /* 0x000fe200078ec0ff */
[----:B------:R-:W-:-:S04]  /*0d00*/  UMOV UR4, 0x4 ;  /* 0x0000000400047882 */ /* 0x000fc80000000000 */
[----:B------:R-:W-:-:S07]  /*0d10*/  IMAD.MOV R21, RZ, RZ, -R6 ;  /* 0x000000ffff157224 */ /* 0x000fce00078e0a06 */
.L_x_1795:
[----:B------:R-:W-:Y:S01]  /*0d20*/  UIADD3 UR5, UPT, UPT, UR4, -0x4, URZ ;  /* 0xfffffffc04057890 */ /* 0x000fe2000fffe0ff */
[----:B------:R-:W-:Y:S02]  /*0d30*/  IMAD.SHL.U32 R17, R2, 0x2, RZ ;  /* 0x0000000202117824 */ /* 0x000fe400078e00ff */
[----:B------:R-:W-:Y:S02]  /*0d40*/  IMAD.SHL.U32 R22, R0, 0x2, RZ ;  /* 0x0000000200167824 */ /* 0x000fe400078e00ff */
[----:B------:R-:W-:Y:S01]  /*0d50*/  VIADD R21, R21, 0x4 ;  /* 0x0000000415157836 */ /* 0x000fe20000000000 */
[----:B-----5:R-:W-:Y:S01]  /*0d60*/  SHF.R.U32.HI R7, RZ, UR5, R13 ;  /* 0x00000005ff077c19 */ /* 0x020fe2000801160d */
[----:B------:R-:W-:-:S03]  /*0d70*/  UIADD3 UR5, UPT, UPT, UR4, -0x2, URZ ;  /* 0xfffffffe04057890 */ /* 0x000fc6000fffe0ff */
[----:B------:R-:W-:Y:S01]  /*0d80*/  ISETP.NE.AND P0, PT, R21, RZ, PT ;  /* 0x000000ff1500720c */ /* 0x000fe20003f05270 */
[----:B------:R-:W-:-:S05]  /*0d90*/  IMAD.SHL.U32 R7, R7, 0x4, RZ ;  /* 0x0000000407077824 */ /* 0x000fca00078e00ff */
[----:B------:R-:W-:Y:S02]  /*0da0*/  LOP3.LUT R18, R7, 0xc, RZ, 0xc0, !PT ;  /* 0x0000000c07127812 */ /* 0x000fe400078ec0ff */
[----:B------:R-:W-:Y:S01]  /*0db0*/  SHF.R.U32.HI R7, RZ, UR5, R13 ;  /* 0x00000005ff077c19 */ /* 0x000fe2000801160d */
[----:B------:R-:W-:-:S03]  /*0dc0*/  UIADD3 UR5, UPT, UPT, UR4, 0x2, URZ ;  /* 0x0000000204057890 */ /* 0x000fc6000fffe0ff */
[----:B------:R-:W0:Y:S01]  /*0dd0*/  LDC R18, c[0x3][R18+0x14] ;  /* 0x00c0050012127b82 */ /* 0x000e220000000800 */
[----:B------:R-:W-:Y:S02]  /*0de0*/  IMAD.SHL.U32 R7, R7, 0x4, RZ ;  /* 0x0000000407077824 */ /* 0x000fe400078e00ff */
[----:B------:R-:W-:-:S03]  /*0df0*/  SHF.R.U32.HI R16, RZ, UR5, R13 ;  /* 0x00000005ff107c19 */ /* 0x000fc6000801160d */
[----:B------:R-:W-:Y:S02]  /*0e00*/  LOP3.LUT R14, R7, 0xc, RZ, 0xc0, !PT ;  /* 0x0000000c070e7812 */ /* 0x000fe400078ec0ff */
[----:B------:R-:W-:Y:S01]  /*0e10*/  SHF.R.U32.HI R7, RZ, UR4, R13 ;  /* 0x00000004ff077c19 */ /* 0x000fe2000801160d */
[----:B------:R-:W-:Y:S01]  /*0e20*/  IMAD.SHL.U32 R16, R16, 0x4, RZ ;  /* 0x0000000410107824 */ /* 0x000fe200078e00ff */
[----:B------:R-:W-:Y:S02]  /*0e30*/  UIADD3 UR4, UPT, UPT, UR4, 0x8, URZ ;  /* 0x0000000804047890 */ /* 0x000fe4000fffe0ff */
        /* <DEDUP_REMOVED lines=15> */
[----:B------:R-:W-:Y:S02]  /*0f30*/  IMAD.SHL.U32 R18, R18, 0x2, RZ ;  /* 0x0000000212127824 */ /* 0x000fe400078e00ff */
[----:B------:R-:W-:Y:S01]  /*0f40*/  IMAD.SHL.U32 R23, R19, 0x2, RZ ;  /* 0x0000000213177824 */ /* 0x000fe200078e00ff */
[----:B---3--:R-:W-:-:S04]  /*0f50*/  LOP3.LUT R19, R7, R2, RZ, 0xfc, !PT ;  /* 0x0000000207137212 */ /* 0x008fc800078efcff */
[----:B------:R-:W-:Y:S02]  /*0f60*/  LOP3.LUT R18, R18, R23, R14, 0xe0, !PT ;  /* 0x0000001712127212 */ /* 0x000fe400078ee00e */
[----:B------:R-:W-:Y:S02]  /*0f70*/  LOP3.LUT R2, R0, R19, RZ, 0xc0, !PT ;  /* 0x0000001300027212 */ /* 0x000fe400078ec0ff */
[----:B------:R-:W-:Y:S01]  /*0f80*/  LOP3.LUT R18, R18, R17, RZ, 0xc0, !PT ;  /* 0x0000001112127212 */ /* 0x000fe200078ec0ff */
[----:B------:R-:W-:Y:S02]  /*0f90*/  IMAD.SHL.U32 R17, R19, 0x2, RZ ;  /* 0x0000000213117824 */ /* 0x000fe400078e00ff */
        /* <DEDUP_REMOVED lines=11> */
.L_x_1794:
[----:B------:R-:W-:Y:S05]  /*1050*/  @!P1 BRA `(.L_x_1793) ;  /* 0x0000000000ac9947 */ /* 0x000fea0003800000 */
[----:B------:R-:W-:Y:S02]  /*1060*/  ISETP.NE.AND P0, PT, R20, 0x1, PT ;  /* 0x000000011400780c */ /* 0x000fe40003f05270 */
[----:B------:R-:W-:-:S04]  /*1070*/  LOP3.LUT R7, R12, 0x1, RZ, 0xc0, !PT ;  /* 0x000000010c077812 */ /* 0x000fc800078ec0ff */
[----:B------:R-:W-:-:S07]  /*1080*/  ISETP.NE.U32.AND P1, PT, R7, 0x1, PT ;  /* 0x000000010700780c */ /* 0x000fce0003f25070 */
[----:B------:R-:W-:Y:S06]  /*1090*/  @!P0 BRA `(.L_x_1796) ;  /* 0x0000000000648947 */ /* 0x000fec0003800000 */
[----:B------:R-:W-:Y:S02]  /*10a0*/  IMAD.SHL.U32 R14, R6, 0x2, RZ ;  /* 0x00000002060e7824 */ /* 0x000fe400078e00ff */
[----:B------:R-:W-:Y:S02]  /*10b0*/  IMAD.SHL.U32 R17, R2, 0x2, RZ ;  /* 0x0000000202117824 */ /* 0x000fe400078e00ff */
[----:B------:R-:W-:Y:S01]  /*10c0*/  IMAD.SHL.U32 R19, R0, 0x2, RZ ;  /* 0x0000000200137824 */ /* 0x000fe200078e00ff */
[----:B-----5:R-:W-:-:S05]  /*10d0*/  SHF.R.U32.HI R7, RZ, R14, R13 ;  /* 0x0000000eff077219 */ /* 0x020fca000001160d */
[----:B------:R-:W-:-:S05]  /*10e0*/  IMAD.SHL.U32 R7, R7, 0x4, RZ ;  /* 0x0000000407077824 */ /* 0x000fca00078e00ff */
[----:B------:R-:W-:Y:S01]  /*10f0*/  LOP3.LUT R16, R7, 0xc, RZ, 0xc0, !PT ;  /* 0x0000000c07107812 */ /* 0x000fe200078ec0ff */
[----:B------:R-:W-:-:S04]  /*1100*/  VIADD R7, R14, 0x2 ;  /* 0x000000020e077836 */ /* 0x000fc80000000000 */
[----:B------:R-:W-:Y:S01]  /*1110*/  IMAD.IADD R6, R7, 0x1, -R6 ;  /* 0x0000000107067824 */ /* 0x000fe200078e0a06 */
[----:B------:R-:W0:Y:S01]  /*1120*/  LDC R16, c[0x3][R16+0x14] ;  /* 0x00c0050010107b82 */ /* 0x000e220000000800 */
[----:B------:R-:W-:-:S05]  /*1130*/  SHF.R.U32.HI R14, RZ, R7, R13 ;  /* 0x00000007ff0e7219 */ /* 0x000fca000001160d */
        /* <DEDUP_REMOVED lines=9> */
[----:B-1----:R-:W-:-:S03]  /*11d0*/  LOP3.LUT R2, R18, R21, RZ, 0xfc, !PT ;  /* 0x0000001512027212 */ /* 0x002fc600078efcff */
[----:B------:R-:W-:Y:S01]  /*11e0*/  IMAD.SHL.U32 R19, R19, 0x2, RZ ;  /* 0x0000000213137824 */ /* 0x000fe200078e00ff */
[----:B------:R-:W-:-:S05]  /*11f0*/  LOP3.LUT R0, R17, R2, RZ, 0xc0, !PT ;  /* 0x0000000211007212 */ /* 0x000fca00078ec0ff */
[----:B------:R-:W-:-:S05]  /*1200*/  IMAD.SHL.U32 R0, R0, 0x2, RZ ;  /* 0x0000000200007824 */ /* 0x000fca00078e00ff */
[----:B------:R-:W-:-:S04]  /*1210*/  LOP3.LUT R0, R0, R19, R18, 0xe0, !PT ;  /* 0x0000001300007212 */ /* 0x000fc800078ee012 */
[----:B------:R-:W-:-:S07]  /*1220*/  LOP3.LUT R0, R0, R17, RZ, 0xc0, !PT ;  /* 0x0000001100007212 */ /* 0x000fce00078ec0ff */
.L_x_1796:
[----:B------:R-:W-:Y:S05]  /*1230*/  @P1 BRA `(.L_x_1793) ;  /* 0x0000000000341947 */ /* 0x000fea0003800000 */
[----:B------:R-:W-:Y:S02]  /*1240*/  IMAD.SHL.U32 R6, R6, 0x2, RZ ;  /* 0x0000000206067824 */ /* 0x000fe400078e00ff */
[----:B------:R-:W-:Y:S02]  /*1250*/  IMAD.SHL.U32 R7, R2, 0x2, RZ ;  /* 0x0000000202077824 */ /* 0x000fe400078e00ff */
[----:B------:R-:W-:Y:S01]  /*1260*/  IMAD.SHL.U32 R0, R0, 0x2, RZ ;  /* 0x0000000200007824 */ /* 0x000fe200078e00ff */
[----:B-----5:R-:W-:-:S05]  /*1270*/  SHF.R.U32.HI R6, RZ, R6, R13 ;  /* 0x00000006ff067219 */ /* 0x020fca000001160d */
        /* <DEDUP_REMOVED lines=8> */
[----:B------:R-:W-:-:S07]  /*1300*/  IMAD.MOV.U32 R2, RZ, RZ, R7 ;  /* 0x000000ffff027224 */ /* 0x000fce00078e0007 */
.L_x_1793:
        /* <DEDUP_REMOVED lines=9> */
[----:B------:R-:W3:Y:S06]  /*13a0*/  LDCU UR5, c[0x3][0x48] ;  /* 0x00c00900ff0577ac */ /* 0x000eec0008000800 */
.L_x_1800:
[----:B-----5:R-:W-:Y:S01]  /*13b0*/  SHF.R.U32.HI R16, RZ, R14, R13 ;  /* 0x0000000eff107219 */ /* 0x020fe2000001160d */
[----:B------:R-:W-:Y:S01]  /*13c0*/  IMAD.SHL.U32 R21, R2, 0x2, RZ ;  /* 0x0000000202157824 */ /* 0x000fe200078e00ff */
[----:B------:R-:W-:Y:S01]  /*13d0*/  BSSY.RECONVERGENT B0, `(.L_x_1798) ;  /* 0x0000021000007945 */ /* 0x000fe20003800200 */
[----:B------:R-:W-:Y:S02]  /*13e0*/  IMAD.SHL.U32 R0, R0, 0x2, RZ ;  /* 0x0000000200007824 */ /* 0x000fe400078e00ff */
[----:B------:R-:W-:Y:S02]  /*13f0*/  IMAD.SHL.U32 R16, R16, 0x4, RZ ;  /* 0x0000000410107824 */ /* 0x000fe400078e00ff */
[----:B------:R-:W-:Y:S02]  /*1400*/  VIADD R12, R12, 0x1 ;  /* 0x000000010c0c7836 */ /* 0x000fe40000000000 */
[----:B------:R-:W-:Y:S01]  /*1410*/  VIADD R14, R14, 0x2 ;  /* 0x000000020e0e7836 */ /* 0x000fe20000000000 */
[----:B------:R-:W-:-:S02]  /*1420*/  LOP3.LUT R16, R16, 0xc, RZ, 0xc0, !PT ;  /* 0x0000000c10107812 */ /* 0x000fc400078ec0ff */
[----:B------:R-:W-:-:S04]  /*1430*/  ISETP.NE.AND P1, PT, R12, 0x10, PT ;  /* 0x000000100c00780c */ /* 0x000fc80003f25270 */
[----:B------:R-:W4:Y:S02]  /*1440*/  LDC R16, c[0x3][R16+0x14] ;  /* 0x00c0050010107b82 */ /* 0x000f240000000800 */
[----:B----4-:R-:W-:-:S04]  /*1450*/  LOP3.LUT R21, R16, R21, RZ, 0xfc, !PT ;  /* 0x0000001510157212 */ /* 0x010fc800078efcff */
[----:B------:R-:W-:-:S05]  /*1460*/  LOP3.LUT R17, R2, R21, RZ, 0xc0, !PT ;  /* 0x0000001502117212 */ /* 0x000fca00078ec0ff */
[----:B------:R-:W-:-:S05]  /*1470*/  IMAD.SHL.U32 R17, R17, 0x2, RZ ;  /* 0x0000000211117824 */ /* 0x000fca00078e00ff */
[----:B------:R-:W-:-:S04]  /*1480*/  LOP3.LUT R17, R17, R0, R16, 0xe0, !PT ;  /* 0x0000000011117212 */ /* 0x000fc800078ee010 */
[----:B------:R-:W-:-:S04]  /*1490*/  LOP3.LUT R0, R17, R2, RZ, 0xc0, !PT ;  /* 0x0000000211007212 */ /* 0x000fc800078ec0ff */
[----:B---3--:R-:W-:-:S13]  /*14a0*/  LOP3.LUT P0, RZ, R0, UR5, RZ, 0xc0, !PT ;  /* 0x0000000500ff7c12 */ /* 0x008fda000f80c0ff */
        /* <DEDUP_REMOVED lines=19> */
.L_x_1799:
[----:B-12---:R-:W-:Y:S05]  /*15e0*/  BSYNC.RECONVERGENT B0 ;  /* 0x0000000000007941 */ /* 0x006fea0003800200 */
.L_x_1798:
[----:B------:R-:W-:Y:S02]  /*15f0*/  IMAD.MOV.U32 R2, RZ, RZ, R21 ;  /* 0x000000ffff027224 */ /* 0x000fe400078e0015 */
[----:B---3--:R-:W-:Y:S01]  /*1600*/  VIADD R11, R11, 0x1 ;  /* 0x000000010b0b7836 */ /* 0x008fe20000000000 */
[----:B------:R-:W-:Y:S06]  /*1610*/  @P1 BRA `(.L_x_1800) ;  /* 0xfffffffc00641947 */ /* 0x000fec000383ffff */
.L_x_1797:
        /* <DEDUP_REMOVED lines=11> */
[----:B------:R-:W-:Y:S01]  /*16d0*/  VIADD R15, R15, 0x80 ;  /* 0x000000800f0f7836 */ /* 0x000fe20000000000 */
[----:B------:R-:W1:Y:S03]  /*16e0*/  LDCU UR5, c[0x3][0x48] ;  /* 0x00c00900ff0577ac */ /* 0x000e660008000800 */
[----:B0-----:R-:W-:-:S05]  /*16f0*/  IMAD.WIDE.U32 R12, R15, 0x4, R12 ;  /* 0x000000040f0c7825 */ /* 0x001fca00078e000c */
[----:B------:R0:W2:Y:S01]  /*1700*/  LDG.E R6, desc[UR6][R12.64] ;  /* 0x000000060c067981 */ /* 0x0000a2000c1e1900 */
[----:B------:R-:W-:Y:S01]  /*1710*/  IMAD.SHL.U32 R0, R0, 0x2, RZ ;  /* 0x0000000200007824 */ /* 0x000fe200078e00ff */
[----:B------:R-:W-:Y:S01]  /*1720*/  BSSY.RECONVERGENT B0, `(.L_x_1802) ;  /* 0x0000027000007945 */ /* 0x000fe20003800200 */
[----:B0-----:R-:W-:-:S04]  /*1730*/  IMAD R13, R5, 0x80, R4 ;  /* 0x00000080050d7824 */ /* 0x001fc800078e0204 */
[----:B------:R-:W-:Y:S02]  /*1740*/  IMAD R13, R13, 0x100, R10 ;  /* 0x000001000d0d7824 */ /* 0x000fe400078e020a */
[----:B--2---:R-:W-:-:S05]  /*1750*/  IMAD.SHL.U32 R7, R6, 0x4, RZ ;  /* 0x0000000406077824 */ /* 0x004fca00078e00ff */
[----:B------:R-:W-:Y:S01]  /*1760*/  LOP3.LUT R18, R7, 0xc, RZ, 0xc0, !PT ;  /* 0x0000000c07127812 */ /* 0x000fe200078ec0ff */
[----:B------:R-:W-:-:S03]  /*1770*/  IMAD.SHL.U32 R7, R2, 0x2, RZ ;  /* 0x0000000202077824 */ /* 0x000fc600078e00ff */
[----:B------:R-:W0:Y:S02]  /*1780*/  LDC R16, c[0x3][R18+0x14] ;  /* 0x00c0050012107b82 */ /* 0x000e240000000800 */
[----:B0-----:R-:W-:-:S04]  /*1790*/  LOP3.LUT R7, R16, R7, RZ, 0xfc, !PT ;  /* 0x0000000710077212 */ /* 0x001fc800078efcff */
[----:B------:R-:W-:-:S05]  /*17a0*/  LOP3.LUT R17, R2, R7, RZ, 0xc0, !PT ;  /* 0x0000000702117212 */ /* 0x000fca00078ec0ff */
[----:B------:R-:W-:-:S05]  /*17b0*/  IMAD.SHL.U32 R17, R17, 0x2, RZ ;  /* 0x0000000211117824 */ /* 0x000fca00078e00ff */
[----:B------:R-:W-:Y:S01]  /*17c0*/  LOP3.LUT R17, R17, R0, R16, 0xe0, !PT ;  /* 0x0000000011117212 */ /* 0x000fe200078ee010 */
[----:B------:R-:W-:-:S03]  /*17d0*/  IMAD.SHL.U32 R16, R13, 0x10, RZ ;  /* 0x000000100d107824 */ /* 0x000fc600078e00ff */
[----:B------:R-:W-:Y:S01]  /*17e0*/  LOP3.LUT R2, R17, R2, RZ, 0xc0, !PT ;  /* 0x0000000211027212 */ /* 0x000fe200078ec0ff */
[----:B------:R-:W-:-:S03]  /*17f0*/  VIADD R0, R16, 0x11 ;  /* 0x0000001110007836 */ /* 0x000fc60000000000 */
        /* <DEDUP_REMOVED lines=25> */
.L_x_1803:
[----:B------:R-:W-:Y:S05]  /*1990*/  BSYNC.RECONVERGENT B0 ;  /* 0x0000000000007941 */ /* 0x000fea0003800200 */
.L_x_1802:
[----:B------:R-:W-:Y:S01]  /*19a0*/  LOP3.LUT R18, R6, 0xc, RZ, 0xc0, !PT ;  /* 0x0000000c06127812 */ /* 0x000fe200078ec0ff */
[----:B0-----:R-:W-:Y:S01]  /*19b0*/  IMAD.SHL.U32 R13, R7, 0x2, RZ ;  /* 0x00000002070d7824 */ /* 0x001fe200078e00ff */
[----:B------:R-:W-:Y:S01]  /*19c0*/  SHF.R.U32.HI R12, RZ, 0x2, R6 ;  /* 0x00000002ff0c7819 */ /* 0x000fe20000011606 */
[----:B------:R-:W-:Y:S01]  /*19d0*/  BSSY.RECONVERGENT B0, `(.L_x_1804) ;  /* 0x000002a000007945 */ /* 0x000fe20003800200 */
[----:B------:R-:W0:Y:S02]  /*19e0*/  LDC R10, c[0x3][R18+0x14] ;  /* 0x00c00500120a7b82 */ /* 0x000e240000000800 */
[----:B------:R-:W-:-:S06]  /*19f0*/  LOP3.LUT R17, R12, 0xc, RZ, 0xc0, !PT ;  /* 0x0000000c0c117812 */ /* 0x000fcc00078ec0ff */
[----:B------:R-:W1:Y:S01]  /*1a00*/  LDC R17, c[0x3][R17+0x14] ;  /* 0x00c0050011117b82 */ /* 0x000e620000000800 */
[----:B0-----:R-:W-:Y:S01]  /*1a10*/  LOP3.LUT R20, R10, R13, RZ, 0xfc, !PT ;  /* 0x0000000d0a147212 */ /* 0x001fe200078efcff */
[----:B------:R-:W-:-:S03]  /*1a20*/  IMAD.SHL.U32 R13, R2, 0x2, RZ ;  /* 0x00000002020d7824 */ /* 0x000fc600078e00ff */
[----:B------:R-:W-:Y:S01]  /*1a30*/  LOP3.LUT R12, R7, R20, RZ, 0xc0, !PT ;  /* 0x00000014070c7212 */ /* 0x000fe200078ec0ff */
[----:B------:R-:W-:-:S04]  /*1a40*/  IMAD.SHL.U32 R2, R20, 0x2, RZ ;  /* 0x0000000214027824 */ /* 0x000fc800078e00ff */
[----:B------:R-:W-:Y:S01]  /*1a50*/  IMAD.SHL.U32 R12, R12, 0x2, RZ ;  /* 0x000000020c0c7824 */ /* 0x000fe200078e00ff */
[----:B-1----:R-:W-:-:S04]  /*1a60*/  LOP3.LUT R2, R17, R2, RZ, 0xfc, !PT ;  /* 0x0000000211027212 */ /* 0x002fc800078efcff */
[----:B------:R-:W-:Y:S02]  /*1a70*/  LOP3.LUT R12, R12, R13, R10, 0xe0, !PT ;  /* 0x0000000d0c0c7212 */ /* 0x000fe400078ee00a */
[----:B------:R-:W-:Y:S02]  /*1a80*/  LOP3.LUT R10, R20, R2, RZ, 0xc0, !PT ;  /* 0x00000002140a7212 */ /* 0x000fe400078ec0ff */
[----:B------:R-:W-:-:S03]  /*1a90*/  LOP3.LUT R12, R12, R7, RZ, 0xc0, !PT ;  /* 0x000000070c0c7212 */ /* 0x000fc600078ec0ff */
[----:B------:R-:W-:Y:S01]  /*1aa0*/  IMAD.SHL.U32 R7, R10, 0x2, RZ ;  /* 0x000000020a077824 */ /* 0x000fe200078e00ff */
[C---:B------:R-:W-:Y:S01]  /*1ab0*/  LOP3.LUT P0, RZ, R12.reuse, UR5, RZ, 0xc0, !PT ;  /* 0x000000050cff7c12 */ /* 0x040fe2000f80c0ff */
[----:B------:R-:W-:-:S05]  /*1ac0*/  IMAD.SHL.U32 R10, R12, 0x2, RZ ;  /* 0x000000020c0a7824 */ /* 0x000fca00078e00ff */
[----:B------:R-:W-:-:S04]  /*1ad0*/  LOP3.LUT R7, R7, R10, R17, 0xe0, !PT ;  /* 0x0000000a07077212 */ /* 0x000fc800078ee011 */
[----:B------:R-:W-:-:S04]  /*1ae0*/  LOP3.LUT R7, R7, R20, RZ, 0xc0, !PT ;  /* 0x0000001407077212 */ /* 0x000fc800078ec0ff */
[----:B------:R-:W-:Y:S01]  /*1af0*/  LOP3.LUT P1, RZ, R7, UR5, RZ, 0xc0, !PT ;  /* 0x0000000507ff7c12 */ /* 0x000fe2000f82c0ff */
[----:B------:R-:W-:-:S12]  /*1b00*/  @P0 BRA `(.L_x_1805) ;  /* 0x0000000000580947 */ /* 0x000fd80003800000 */
        /* <DEDUP_REMOVED lines=22> */
.L_x_1805:
[----:B------:R-:W-:Y:S05]  /*1c70*/  BSYNC.RECONVERGENT B0 ;  /* 0x0000000000007941 */ /* 0x000fea0003800200 */
.L_x_1804:
        /* <DEDUP_REMOVED lines=25> */
.L_x_1807:
[----:B------:R-:W-:Y:S05]  /*1e10*/  BSYNC.RECONVERGENT B0 ;  /* 0x0000000000007941 */ /* 0x000fea0003800200 */
.L_x_1806:
[----:B0-----:R-:W-:Y:S01]  /*1e20*/  SHF.R.U32.HI R0, RZ, 0x4, R6 ;  /* 0x00000004ff007819 */ /* 0x001fe20000011606 */
[----:B------:R-:W-:Y:S01]  /*1e30*/  IMAD.SHL.U32 R13, R2, 0x2, RZ ;  /* 0x00000002020d7824 */ /* 0x000fe200078e00ff */
        /* <DEDUP_REMOVED lines=8> */
[----:B------:R-:W-:-:S04]  /*1ec0*/  LOP3.LUT R2, R7, R2, RZ, 0xc0, !PT ;  /* 0x0000000207027212 */ /* 0x000fc800078ec0ff */
[----:B------:R-:W-:-:S13]  /*1ed0*/  LOP3.LUT P0, RZ, R2, UR5, RZ, 0xc0, !PT ;  /* 0x0000000502ff7c12 */ /* 0x000fda000f80c0ff */
[----:B------:R-:W-:Y:S05]  /*1ee0*/  @P0 BRA `(.L_x_1809) ;  /* 0x00000000005c0947 */ /* 0x000fea0003800000 */
[----:B-1----:R-:W0:Y:S01]  /*1ef0*/  LDC.64 R18, c[0x4][RZ] ;  /* 0x01000000ff127b82 */ /* 0x002e220000000a00 */
        /* <DEDUP_REMOVED lines=22> */
.L_x_1809:
[----:B------:R-:W-:Y:S05]  /*2060*/  BSYNC.RECONVERGENT B0 ;  /* 0x0000000000007941 */ /* 0x000fea0003800200 */
.L_x_1808:
[----:B------:R-:W-:Y:S01]  /*2070*/  SHF.R.U32.HI R0, RZ, 0x6, R6 ;  /* 0x00000006ff007819 */ /* 0x000fe20000011606 */
        /* <DEDUP_REMOVED lines=10> */
[----:B------:R-:W-:-:S13]  /*2120*/  LOP3.LUT P0, RZ, R2, UR5, RZ, 0xc0, !PT ;  /* 0x0000000502ff7c12 */ /* 0x000fda000f80c0ff */
[----:B------:R-:W-:Y:S05]  /*2130*/  @P0 BRA `(.L_x_1811) ;  /* 0x00000000005c0947 */ /* 0x000fea0003800000 */
[----:B------:R-:W2:Y:S01]  /*2140*/  LDC.64 R12, c[0x4][RZ] ;  /* 0x01000000ff0c7b82 */ /* 0x000ea20000000a00 */
[----:B------:R-:W3:Y:S01]  /*2150*/  LDCU UR4, c[0x3][0x58] ;  /* 0x00c00b00ff0477ac */ /* 0x000ee20008000800 */
[----:B--2---:R-:W3:Y:S02]  /*2160*/  LDG.E.STRONG.SYS R7, desc[UR6][R12.64] ;  /* 0x000000060c077981 */ /* 0x004ee4000c1f5900 */
[----:B---3--:R-:W-:-:S13]  /*2170*/  ISETP.GE.U32.AND P0, PT, R7, UR4, PT ;  /* 0x0000000407007c0c */ /* 0x008fda000bf06070 */
[----:B------:R-:W-:Y:S05]  /*2180*/  @P0 BRA `(.L_x_1811) ;  /* 0x0000000000480947 */ /* 0x000fea0003800000 */
[----:B------:R-:W2:Y:S01]  /*2190*/  LDCU UR4, c[0x3][0x8] ;  /* 0x00c00100ff0477ac */ /* 0x000ea20008000800 */
[----:B0-----:R-:W-:-:S05]  /*21a0*/  VIADD R21, R16, 0x14 ;  /* 0x0000001410157836 */ /* 0x001fca0000000000 */
[----:B--2---:R-:W-:-:S13]  /*21b0*/  ISETP.GT.U32.AND P0, PT, R21, UR4, PT ;  /* 0x0000000415007c0c */ /* 0x004fda000bf04070 */
[----:B------:R-:W-:Y:S05]  /*21c0*/  @P0 BRA `(.L_x_1811) ;  /* 0x0000000000380947 */ /* 0x000fea0003800000 */
[----:B------:R-:W0:Y:S01]  /*21d0*/  S2R R7, SR_LANEID ;  /* 0x0000000000077919 */ /* 0x000e220000000000 */
[----:B------:R-:W-:Y:S01]  /*21e0*/  VOTEU.ANY UR4, UPT, PT ;  /* 0x0000000000047886 */ /* 0x000fe200038e0100 */
[----:B-1----:R-:W1:Y:S01]  /*21f0*/  LDC.64 R18, c[0x3][0x60] ;  /* 0x00c01800ff127b82 */ /* 0x002e620000000a00 */
        /* <DEDUP_REMOVED lines=11> */
.L_x_1811:
[----:B------:R-:W-:Y:S05]  /*22b0*/  BSYNC.RECONVERGENT B0 ;  /* 0x0000000000007941 */ /* 0x000fea0003800200 */
.L_x_1810:
[----:B------:R-:W-:Y:S01]  /*22c0*/  SHF.R.U32.HI R7, RZ, 0x8, R6 ;  /* 0x00000008ff077819 */ /* 0x000fe20000011606 */
        /* <DEDUP_REMOVED lines=8> */
[----:B------:R-:W-:-:S04]  /*2350*/  LOP3.LUT R13, R12, R13, R10, 0xe0, !PT ;  /* 0x0000000d0c0d7212 */ /* 0x000fc800078ee00a */
[----:B------:R-:W-:-:S04]  /*2360*/  LOP3.LUT R2, R13, R0, RZ, 0xc0, !PT ;  /* 0x000000000d027212 */ /* 0x000fc800078ec0ff */
[----:B------:R-:W-:-:S13]  /*2370*/  LOP3.LUT P0, RZ, R2, UR5, RZ, 0xc0, !PT ;  /* 0x0000000502ff7c12 */ /* 0x000fda000f80c0ff */
[----:B------:R-:W-:Y:S05]  /*2380*/  @P0 BRA `(.L_x_1813) ;  /* 0x00000000005c0947 */ /* 0x000fea0003800000 */
[----:B------:R-:W3:Y:S01]  /*2390*/  LDC.64 R12, c[0x4][RZ] ;  /* 0x01000000ff0c7b82 */ /* 0x000ee20000000a00 */
[----:B------:R-:W4:Y:S01]  /*23a0*/  LDCU UR4, c[0x3][0x58] ;  /* 0x00c00b00ff0477ac */ /* 0x000f220008000800 */
[----:B---3--:R-:W4:Y:S02]  /*23b0*/  LDG.E.STRONG.SYS R0, desc[UR6][R12.64] ;  /* 0x000000060c007981 */ /* 0x008f24000c1f5900 */
[----:B----4-:R-:W-:-:S13]  /*23c0*/  ISETP.GE.U32.AND P0, PT, R0, UR4, PT ;  /* 0x0000000400007c0c */ /* 0x010fda000bf06070 */
[----:B------:R-:W-:Y:S05]  /*23d0*/  @P0 BRA `(.L_x_1813) ;  /* 0x0000000000480947 */ /* 0x000fea0003800000 */
[----:B------:R-:W3:Y:S01]  /*23e0*/  LDCU UR4, c[0x3][0x8] ;  /* 0x00c00100ff0477ac */ /* 0x000ee20008000800 */
[----:B01----:R-:W-:-:S05]  /*23f0*/  VIADD R23, R16, 0x15 ;  /* 0x0000001510177836 */ /* 0x003fca0000000000 */
[----:B---3--:R-:W-:-:S13]  /*2400*/  ISETP.GT.U32.AND P0, PT, R23, UR4, PT ;  /* 0x0000000417007c0c */ /* 0x008fda000bf04070 */
[----:B------:R-:W-:Y:S05]  /*2410*/  @P0 BRA `(.L_x_1813) ;  /* 0x0000000000380947 */ /* 0x000fea0003800000 */
[----:B------:R-:W0:Y:S01]  /*2420*/  S2R R17, SR_LANEID ;  /* 0x0000000000117919 */ /* 0x000e220000000000 */
[----:B------:R-:W-:Y:S01]  /*2430*/  VOTEU.ANY UR4, UPT, PT ;  /* 0x0000000000047886 */ /* 0x000fe200038e0100 */
[----:B--2---:R-:W1:Y:S01]  /*2440*/  LDC.64 R18, c[0x3][0x60] ;  /* 0x00c01800ff127b82 */ /* 0x004e620000000a00 */
        /* <DEDUP_REMOVED lines=11> */
.L_x_1813:
[----:B------:R-:W-:Y:S05]  /*2500*/  BSYNC.RECONVERGENT B0 ;  /* 0x0000000000007941 */ /* 0x000fea0003800200 */
.L_x_1812:
        /* <DEDUP_REMOVED lines=9> */
[----:B------:R-:W-:-:S04]  /*25a0*/  LOP3.LUT R2, R12, R13, R10, 0xe0, !PT ;  /* 0x0000000d0c027212 */ /* 0x000fc800078ee00a */
[----:B------:R-:W-:-:S04]  /*25b0*/  LOP3.LUT R2, R2, R7, RZ, 0xc0, !PT ;  /* 0x0000000702027212 */ /* 0x000fc800078ec0ff */
[----:B------:R-:W-:-:S13]  /*25c0*/  LOP3.LUT P0, RZ, R2, UR5, RZ, 0xc0, !PT ;  /* 0x0000000502ff7c12 */ /* 0x000fda000f80c0ff */
[----:B------:R-:W-:Y:S05]  /*25d0*/  @P0 BRA `(.L_x_1815) ;  /* 0x00000000005c0947 */ /* 0x000fea0003800000 */
[----:B------:R-:W4:Y:S01]  /*25e0*/  LDC.64 R12, c[0x4][RZ] ;  /* 0x01000000ff0c7b82 */ /* 0x000f220000000a00 */
[----:B------:R-:W5:Y:S01]  /*25f0*/  LDCU UR4, c[0x3][0x58] ;  /* 0x00c00b00ff0477ac */ /* 0x000f620008000800 */
[----:B----4-:R-:W5:Y:S02]  /*2600*/  LDG.E.STRONG.SYS R7, desc[UR6][R12.64] ;  /* 0x000000060c077981 */ /* 0x010f64000c1f5900 */
[----:B-----5:R-:W-:-:S13]  /*2610*/  ISETP.GE.U32.AND P0, PT, R7, UR4, PT ;  /* 0x0000000407007c0c */ /* 0x020fda000bf06070 */
[----:B------:R-:W-:Y:S05]  /*2620*/  @P0 BRA `(.L_x_1815) ;  /* 0x0000000000480947 */ /* 0x000fea0003800000 */
[----:B------:R-:W4:Y:S01]  /*2630*/  LDCU UR4, c[0x3][0x8] ;  /* 0x00c00100ff0477ac */ /* 0x000f220008000800 */
[----:B0-2---:R-:W-:-:S05]  /*2640*/  VIADD R21, R16, 0x16 ;  /* 0x0000001610157836 */ /* 0x005fca0000000000 */
[----:B----4-:R-:W-:-:S13]  /*2650*/  ISETP.GT.U32.AND P0, PT, R21, UR4, PT ;  /* 0x0000000415007c0c */ /* 0x010fda000bf04070 */
[----:B------:R-:W-:Y:S05]  /*2660*/  @P0 BRA `(.L_x_1815) ;  /* 0x0000000000380947 */ /* 0x000fea0003800000 */
[----:B------:R-:W0:Y:S01]  /*2670*/  S2R R7, SR_LANEID ;  /* 0x0000000000077919 */ /* 0x000e220000000000 */
[----:B------:R-:W-:Y:S01]  /*2680*/  VOTEU.ANY UR4, UPT, PT ;  /* 0x0000000000047886 */ /* 0x000fe200038e0100 */
[----:B-1-3--:R-:W1:Y:S01]  /*2690*/  LDC.64 R18, c[0x3][0x60] ;  /* 0x00c01800ff127b82 */ /* 0x00ae620000000a00 */
        /* <DEDUP_REMOVED lines=11> */
.L_x_1815:
[----:B------:R-:W-:Y:S05]  /*2750*/  BSYNC.RECONVERGENT B0 ;  /* 0x0000000000007941 */ /* 0x000fea0003800200 */
.L_x_1814:
[----:B------:R-:W-:Y:S01]  /*2760*/  SHF.R.U32.HI R7, RZ, 0xc, R6 ;  /* 0x0000000cff077819 */ /* 0x000fe20000011606 */
[----:B------:R-:W-:Y:S01]  /*2770*/  IMAD.SHL.U32 R13, R2, 0x2, RZ ;  /* 0x00000002020d7824 */ /* 0x000fe200078e00ff */
[----:B------:R-:W-:Y:S02]  /*2780*/  BSSY.RECONVERGENT B0, `(.L_x_1816) ;  /* 0x0000022000007945 */ /* 0x000fe40003800200 */
[----:B------:R-:W-:Y:S01]  /*2790*/  LOP3.LUT R10, R7, 0xc, RZ, 0xc0, !PT ;  /* 0x0000000c070a7812 */ /* 0x000fe200078ec0ff */
[----:B------:R-:W-:-:S05]  /*27a0*/  IMAD.SHL.U32 R7, R0, 0x2, RZ ;  /* 0x0000000200077824 */ /* 0x000fca00078e00ff */
[----:B------:R-:W5:Y:S02]  /*27b0*/  LDC R10, c[0x3][R10+0x14] ;  /* 0x00c005000a0a7b82 */ /* 0x000f640000000800 */
[----:B-----5:R-:W-:-:S04]  /*27c0*/  LOP3.LUT R7, R10, R7, RZ, 0xfc, !PT ;  /* 0x000000070a077212 */ /* 0x020fc800078efcff */
[----:B------:R-:W-:-:S05]  /*27d0*/  LOP3.LUT R12, R0, R7, RZ, 0xc0, !PT ;  /* 0x00000007000c7212 */ /* 0x000fca00078ec0ff */
[----:B------:R-:W-:-:S05]  /*27e0*/  IMAD.SHL.U32 R12, R12, 0x2, RZ ;  /* 0x000000020c0c7824 */ /* 0x000fca00078e00ff */
[----:B------:R-:W-:-:S04]  /*27f0*/  LOP3.LUT R13, R12, R13, R10, 0xe0, !PT ;  /* 0x0000000d0c0d7212 */ /* 0x000fc800078ee00a */
[----:B------:R-:W-:-:S04]  /*2800*/  LOP3.LUT R2, R13, R0, RZ, 0xc0, !PT ;  /* 0x000000000d027212 */ /* 0x000fc800078ec0ff */
[----:B------:R-:W-:-:S13]  /*2810*/  LOP3.LUT P0, RZ, R2, UR5, RZ, 0xc0, !PT ;  /* 0x0000000502ff7c12 */ /* 0x000fda000f80c0ff */
[----:B------:R-:W-:Y:S05]  /*2820*/  @P0 BRA `(.L_x_1817) ;  /* 0x00000000005c0947 */ /* 0x000fea0003800000 */
[----:B------:R-:W5:Y:S01]  /*2830*/  LDC.64 R12, c[0x4][RZ] ;  /* 0x01000000ff0c7b82 */ /* 0x000f620000000a00 */
[----:B------:R-:W0:Y:S01]  /*2840*/  LDCU UR4, c[0x3][0x58] ;  /* 0x00c00b00ff0477ac */ /* 0x000e220008000800 */
[----:B-----5:R-:W0:Y:S02]  /*2850*/  LDG.E.STRONG.SYS R0, desc[UR6][R12.64] ;  /* 0x000000060c007981 */ /* 0x020e24000c1f5900 */
[----:B0-----:R-:W-:-:S13]  /*2860*/  ISETP.GE.U32.AND P0, PT, R0, UR4, PT ;  /* 0x0000000400007c0c */ /* 0x001fda000bf06070 */
[----:B------:R-:W-:Y:S05]  /*2870*/  @P0 BRA `(.L_x_1817) ;  /* 0x0000000000480947 */ /* 0x000fea0003800000 */
[----:B------:R-:W0:Y:S01]  /*2880*/  LDCU UR4, c[0x3][0x8] ;  /* 0x00c00100ff0477ac */ /* 0x000e220008000800 */
[----:B-1-3--:R-:W-:-:S05]  /*2890*/  VIADD R23, R16, 0x17 ;  /* 0x0000001710177836 */ /* 0x00afca0000000000 */
[----:B0-----:R-:W-:-:S13]  /*28a0*/  ISETP.GT.U32.AND P0, PT, R23, UR4, PT ;  /* 0x0000000417007c0c */ /* 0x001fda000bf04070 */
[----:B------:R-:W-:Y:S05]  /*28b0*/  @P0 BRA `(.L_x_1817) ;  /* 0x0000000000380947 */ /* 0x000fea0003800000 */
[----:B------:R-:W0:Y:S01]  /*28c0*/  S2R R17, SR_LANEID ;  /* 0x0000000000117919 */ /* 0x000e220000000000 */
[----:B------:R-:W-:Y:S01]  /*28d0*/  VOTEU.ANY UR4, UPT, PT ;  /* 0x0000000000047886 */ /* 0x000fe200038e0100 */
[----:B--2-4-:R-:W1:Y:S01]  /*28e0*/  LDC.64 R18, c[0x3][0x60] ;  /* 0x00c01800ff127b82 */ /* 0x014e620000000a00 */
        /* <DEDUP_REMOVED lines=11> */
.L_x_1817:
[----:B------:R-:W-:Y:S05]  /*29a0*/  BSYNC.RECONVERGENT B0 ;  /* 0x0000000000007941 */ /* 0x000fea0003800200 */
.L_x_1816:
        /* <DEDUP_REMOVED lines=19> */
[----:B--2-4-:R-:W-:-:S05]  /*2ae0*/  VIADD R21, R16, 0x18 ;  /* 0x0000001810157836 */ /* 0x014fca0000000000 */
[----:B0-----:R-:W-:-:S13]  /*2af0*/  ISETP.GT.U32.AND P0, PT, R21, UR4, PT ;  /* 0x0000000415007c0c */ /* 0x001fda000bf04070 */
        /* <DEDUP_REMOVED lines=15> */
.L_x_1819:
[----:B------:R-:W-:Y:S05]  /*2bf0*/  BSYNC.RECONVERGENT B0 ;  /* 0x0000000000007941 */ /* 0x000fea0003800200 */
.L_x_1818:
        /* <DEDUP_REMOVED lines=36> */
.L_x_1821:
[----:B------:R-:W-:Y:S05]  /*2e40*/  BSYNC.RECONVERGENT B0 ;  /* 0x0000000000007941 */ /* 0x000fea0003800200 */
.L_x_1820:
        /* <DEDUP_REMOVED lines=36> */
.L_x_1823:
[----:B------:R-:W-:Y:S05]  /*3090*/  BSYNC.RECONVERGENT B0 ;  /* 0x0000000000007941 */ /* 0x000fea0003800200 */
.L_x_1822:
        /* <DEDUP_REMOVED lines=36> */
.L_x_1825:
[----:B------:R-:W-:Y:S05]  /*32e0*/  BSYNC.RECONVERGENT B0 ;  /* 0x0000000000007941 */ /* 0x000fea0003800200 */
.L_x_1824:
        /* <DEDUP_REMOVED lines=36> */
.L_x_1827:
[----:B------:R-:W-:Y:S05]  /*3530*/  BSYNC.RECONVERGENT B0 ;  /* 0x0000000000007941 */ /* 0x000fea0003800200 */
.L_x_1826:
        /* <DEDUP_REMOVED lines=36> */
.L_x_1829:
[----:B------:R-:W-:Y:S05]  /*3780*/  BSYNC.RECONVERGENT B0 ;  /* 0x0000000000007941 */ /* 0x000fea0003800200 */
.L_x_1828:
        /* <DEDUP_REMOVED lines=36> */
.L_x_1831:
[----:B------:R-:W-:Y:S05]  /*39d0*/  BSYNC.RECONVERGENT B0 ;  /* 0x0000000000007941 */ /* 0x000fea0003800200 */
.L_x_1830:
[----:B------:R-:W-:Y:S01]  /*39e0*/  SHF.R.U32.HI R6, RZ, 0x1e, R6 ;  /* 0x0000001eff067819 */ /* 0x000fe20000011606 */
[----:B------:R-:W-:Y:S01]  /*39f0*/  UMOV UR4, 0x14 ;  /* 0x0000001400047882 */ /* 0x000fe20000000000 */
[----:B------:R-:W-:Y:S01]  /*3a00*/  IMAD.SHL.U32 R13, R0, 0x2, RZ ;  /* 0x00000002000d7824 */ /* 0x000fe200078e00ff */
[----:B------:R-:W-:Y:S01]  /*3a10*/  BSSY.RECONVERGENT B0, `(.L_x_1832) ;  /* 0x0000022000007945 */ /* 0x000fe20003800200 */
[----:B------:R-:W-:Y:S01]  /*3a20*/  LEA R6, R6, UR4, 0x2 ;  /* 0x0000000406067c11 */ /* 0x000fe2000f8e10ff */
        /* <DEDUP_REMOVED lines=19> */
[----:B------:R-:W-:Y:S02]  /*3b60*/  VOTEU.ANY UR4, UPT, PT ;  /* 0x0000000000047886 */ /* 0x000fe400038e0100 */
[----:B------:R-:W0:Y:S08]  /*3b70*/  FLO.U32 R10, UR4 ;  /* 0x00000004000a7d00 */ /* 0x000e3000080e0000 */
[----:B-1-3--:R-:W1:Y:S01]  /*3b80*/  POPC R19, UR4 ;  /* 0x0000000400137d09 */ /* 0x00ae620008000000 */
        /* <DEDUP_REMOVED lines=10> */
.L_x_1833:
[----:B------:R-:W-:Y:S05]  /*3c30*/  BSYNC.RECONVERGENT B0 ;  /* 0x0000000000007941 */ /* 0x000fea0003800200 */
.L_x_1832:
[----:B------:R-:W-:-:S13]  /*3c40*/  ISETP.NE.AND P0, PT, R14, 0xff, PT ;  /* 0x000000ff0e00780c */ /* 0x000fda0003f05270 */
[----:B------:R-:W-:Y:S05]  /*3c50*/  @!P0 BRA `(.L_x_1801) ;  /* 0x0000002000b08947 */ /* 0x000fea0003800000 */
[----:B0-----:R-:W0:Y:S01]  /*3c60*/  LDC.64 R6, c[0x3][0x60] ;  /* 0x00c01800ff067b82 */ /* 0x001e220000000a00 */
[----:B------:R-:W-:Y:S01]  /*3c70*/  VIADD R16, R16, 0x21 ;  /* 0x0000002110107836 */ /* 0x000fe20000000000 */
[----:B------:R-:W0:Y:S01]  /*3c80*/  LDCU UR8, c[0x3][0x58] ;  /* 0x00c00b00ff0877ac */ /* 0x000e220008000800 */
[----:B------:R-:W0:Y:S05]  /*3c90*/  LDCU UR9, c[0x3][0x8] ;  /* 0x00c00100ff0977ac */ /* 0x000e2a0008000800 */
[----:B------:R-:W0:Y:S01]  /*3ca0*/  LDC.64 R12, c[0x3][RZ] ;  /* 0x00c00000ff0c7b82 */ /* 0x000e220000000a00 */
[----:B------:R-:W0:Y:S02]  /*3cb0*/  LDCU UR5, c[0x3][0x48] ;  /* 0x00c00900ff0577ac */ /* 0x000e240008000800 */
.L_x_1866:
[----:B------:R-:W-:-:S04]  /*3cc0*/  VIADD R15, R15, 0x80 ;  /* 0x000000800f0f7836 */ /* 0x000fc80000000000 */
[----:B01234-:R-:W-:-:S05]  /*3cd0*/  IMAD.WIDE.U32 R18, R15, 0x4, R12 ;  /* 0x000000040f127825 */ /* 0x01ffca00078e000c */
[----:B------:R-:W2:Y:S01]  /*3ce0*/  LDG.E R10, desc[UR6][R18.64] ;  /* 0x00000006120a7981 */ /* 0x000ea2000c1e1900 */
[----:B------:R-:W-:Y:S01]  /*3cf0*/  IMAD.SHL.U32 R20, R2, 0x2, RZ ;  /* 0x0000000202147824 */ /* 0x000fe200078e00ff */
[----:B------:R-:W-:Y:S01]  /*3d00*/  BSSY.RECONVERGENT B0, `(.L_x_1834) ;  /* 0x0000022000007945 */ /* 0x000fe20003800200 */
[----:B------:R-:W-:Y:S02]  /*3d10*/  IMAD.SHL.U32 R0, R0, 0x2, RZ ;  /* 0x0000000200007824 */ /* 0x000fe400078e00ff */
[----:B------:R-:W-:-:S05]  /*3d20*/  VIADD R14, R14, 0x1 ;  /* 0x000000010e0e7836 */ /* 0x000fca0000000000 */
[----:B------:R-:W-:Y:S01]  /*3d30*/  ISETP.NE.AND P1, PT, R14, 0xff, PT ;  /* 0x000000ff0e00780c */ /* 0x000fe20003f25270 */
[----:B--2---:R-:W-:-:S05]  /*3d40*/  IMAD.SHL.U32 R17, R10, 0x4, RZ ;  /* 0x000000040a117824 */ /* 0x004fca00078e00ff */
[----:B------:R-:W-:-:S04]  /*3d50*/  LOP3.LUT R21, R17, 0xc, RZ, 0xc0, !PT ;  /* 0x0000000c11157812 */ /* 0x000fc800078ec0ff */
        /* <DEDUP_REMOVED lines=28> */
.L_x_1835:
[----:B------:R-:W-:Y:S05]  /*3f20*/  BSYNC.RECONVERGENT B0 ;  /* 0x0000000000007941 */ /* 0x000fea0003800200 */
.L_x_1834:
[----:B0-----:R-:W-:Y:S01]  /*3f30*/  LOP3.LUT R21, R10, 0xc, RZ, 0xc0, !PT ;  /* 0x0000000c0a157812 */ /* 0x001fe200078ec0ff */
[----:B------:R-:W-:Y:S01]  /*3f40*/  IMAD.SHL.U32 R2, R2, 0x2, RZ ;  /* 0x0000000202027824 */ /* 0x000fe200078e00ff */
[----:B------:R-:W-:Y:S01]  /*3f50*/  SHF.R.U32.HI R0, RZ, 0x2, R10 ;  /* 0x00000002ff007819 */ /* 0x000fe2000001160a */
[----:B------:R-:W-:Y:S01]  /*3f60*/  BSSY.RECONVERGENT B0, `(.L_x_1836) ;  /* 0x0000027000007945 */ /* 0x000fe20003800200 */
[----:B------:R-:W0:Y:S02]  /*3f70*/  LDC R19, c[0x3][R21+0x14] ;  /* 0x00c0050015137b82 */ /* 0x000e240000000800 */
[----:B------:R-:W-:Y:S01]  /*3f80*/  LOP3.LUT R18, R0, 0xc, RZ, 0xc0, !PT ;  /* 0x0000000c00127812 */ /* 0x000fe200078ec0ff */
[----:B------:R-:W-:-:S05]  /*3f90*/  IMAD.SHL.U32 R0, R23, 0x2, RZ ;  /* 0x0000000217007824 */ /* 0x000fca00078e00ff */
[----:B------:R-:W1:Y:S01]  /*3fa0*/  LDC R18, c[0x3][R18+0x14] ;  /* 0x00c0050012127b82 */ /* 0x000e620000000800 */
[----:B0-----:R-:W-:-:S04]  /*3fb0*/  LOP3.LUT R0, R19, R0, RZ, 0xfc, !PT ;  /* 0x0000000013007212 */ /* 0x001fc800078efcff */
        /* <DEDUP_REMOVED lines=33> */
.L_x_1837:
[----:B------:R-:W-:Y:S05]  /*41d0*/  BSYNC.RECONVERGENT B0 ;  /* 0x0000000000007941 */ /* 0x000fea0003800200 */
.L_x_1836:
[----:B------:R-:W-:Y:S04]  /*41e0*/  BSSY.RECONVERGENT B0, `(.L_x_1838) ;  /* 0x0000016000007945 */ /* 0x000fe80003800200 */
        /* <DEDUP_REMOVED lines=21> */
.L_x_1839:
[----:B------:R-:W-:Y:S05]  /*4340*/  BSYNC.RECONVERGENT B0 ;  /* 0x0000000000007941 */ /* 0x000fea0003800200 */
.L_x_1838:
[----:B------:R-:W-:Y:S01]  /*4350*/  SHF.R.U32.HI R0, RZ, 0x4, R10 ;  /* 0x00000004ff007819 */ /* 0x000fe2000001160a */
[----:B------:R-:W-:Y:S01]  /*4360*/  IMAD.SHL.U32 R19, R17, 0x2, RZ ;  /* 0x0000000211137824 */ /* 0x000fe200078e00ff */
[----:B------:R-:W-:Y:S02]  /*4370*/  BSSY.RECONVERGENT B0, `(.L_x_1840) ;  /* 0x000001f000007945 */ /* 0x000fe40003800200 */
[----:B------:R-:W-:-:S06]  /*4380*/  LOP3.LUT R18, R0, 0xc, RZ, 0xc0, !PT ;  /* 0x0000000c00127812 */ /* 0x000fcc00078ec0ff */
[----:B------:R-:W2:Y:S02]  /*4390*/  LDC R18, c[0x3][R18+0x14] ;  /* 0x00c0050012127b82 */ /* 0x000ea40000000800 */
[----:B--2---:R-:W-:Y:S01]  /*43a0*/  LOP3.LUT R0, R18, R19, RZ, 0xfc, !PT ;  /* 0x0000001312007212 */ /* 0x004fe200078efcff */
[----:B------:R-:W-:-:S03]  /*43b0*/  IMAD.SHL.U32 R19, R2, 0x2, RZ ;  /* 0x0000000202137824 */ /* 0x000fc600078e00ff */
[----:B01----:R-:W-:-:S05]  /*43c0*/  LOP3.LUT R20, R17, R0, RZ, 0xc0, !PT ;  /* 0x0000000011147212 */ /* 0x003fca00078ec0ff */
        /* <DEDUP_REMOVED lines=25> */
.L_x_1841:
[----:B------:R-:W-:Y:S05]  /*4560*/  BSYNC.RECONVERGENT B0 ;  /* 0x0000000000007941 */ /* 0x000fea0003800200 */
.L_x_1840:
        /* <DEDUP_REMOVED lines=33> */
.L_x_1843:
[----:B------:R-:W-:Y:S05]  /*4780*/  BSYNC.RECONVERGENT B0 ;  /* 0x0000000000007941 */ /* 0x000fea0003800200 */
.L_x_1842:
        /* <DEDUP_REMOVED lines=33> */
.L_x_1845:
[----:B------:R-:W-:Y:S05]  /*49a0*/  BSYNC.RECONVERGENT B0 ;  /* 0x0000000000007941 */ /* 0x000fea0003800200 */
.L_x_1844:
        /* <DEDUP_REMOVED lines=33> */
.L_x_1847:
[----:B------:R-:W-:Y:S05]  /*4bc0*/  BSYNC.RECONVERGENT B0 ;  /* 0x0000000000007941 */ /* 0x000fea0003800200 */
.L_x_1846:
        /* <DEDUP_REMOVED lines=33> */
.L_x_1849:
[----:B------:R-:W-:Y:S05]  /*4de0*/  BSYNC.RECONVERGENT B0 ;  /* 0x0000000000007941 */ /* 0x000fea0003800200 */
.L_x_1848:
        /* <DEDUP_REMOVED lines=33> */
.L_x_1851:
[----:B------:R-:W-:Y:S05]  /*5000*/  BSYNC.RECONVERGENT B0 ;  /* 0x0000000000007941 */ /* 0x000fea0003800200 */
.L_x_1850:
        /* <DEDUP_REMOVED lines=33> */
.L_x_1853:
[----:B------:R-:W-:Y:S05]  /*5220*/  BSYNC.RECONVERGENT B0 ;  /* 0x0000000000007941 */ /* 0x000fea0003800200 */
.L_x_1852:
        /* <DEDUP_REMOVED lines=33> */
.L_x_1855:
[----:B------:R-:W-:Y:S05]  /*5440*/  BSYNC.RECONVERGENT B0 ;  /* 0x0000000000007941 */ /* 0x000fea0003800200 */
.L_x_1854:
        /* <DEDUP_REMOVED lines=33> */
.L_x_1857:
[----:B------:R-:W-:Y:S05]  /*5660*/  BSYNC.RECONVERGENT B0 ;  /* 0x0000000000007941 */ /* 0x000fea0003800200 */
.L_x_1856:
        /* <DEDUP_REMOVED lines=33> */
.L_x_1859:
[----:B------:R-:W-:Y:S05]  /*5880*/  BSYNC.RECONVERGENT B0 ;  /* 0x0000000000007941 */ /* 0x000fea0003800200 */
.L_x_1858:
        /* <DEDUP_REMOVED lines=33> */
.L_x_1861:
[----:B------:R-:W-:Y:S05]  /*5aa0*/  BSYNC.RECONVERGENT B0 ;  /* 0x0000000000007941 */ /* 0x000fea0003800200 */
.L_x_1860:
        /* <DEDUP_REMOVED lines=33> */
.L_x_1863:
[----:B------:R-:W-:Y:S05]  /*5cc0*/  BSYNC.RECONVERGENT B0 ;  /* 0x0000000000007941 */ /* 0x000fea0003800200 */
.L_x_1862:
        /* <DEDUP_REMOVED lines=18> */
[----:B0-----:R-:W-:-:S05]  /*5df0*/  VIADD R23, R16, 0xe ;  /* 0x0000000e10177836 */ /* 0x001fca0000000000 */
        /* <DEDUP_REMOVED lines=15> */
.L_x_1865:
[----:B------:R-:W-:Y:S05]  /*5ef0*/  BSYNC.RECONVERGENT B0 ;  /* 0x0000000000007941 */ /* 0x000fea0003800200 */
.L_x_1864:
[----:B------:R-:W-:Y:S01]  /*5f00*/  VIADD R16, R16, 0x10 ;  /* 0x0000001010107836 */ /* 0x000fe20000000000 */
[----:B------:R-:W-:Y:S06]  /*5f10*/  @P1 BRA `(.L_x_1866) ;  /* 0xffffffdc00681947 */ /* 0x000fec000383ffff */
.L_x_1801:
[----:B------:R-:W5:Y:S01]  /*5f20*/  LDCU UR5, c[0x3][0x10] ;  /* 0x00c00200ff0577ac */ /* 0x000f620008000800 */
[----:B------:R-:W-:Y:S01]  /*5f30*/  IMAD.MOV.U32 R16, RZ, RZ, RZ ;  /* 0x000000ffff107224 */ /* 0x000fe200078e00ff */
[----:B-----5:R-:W-:-:S09]  /*5f40*/  UISETP.NE.AND UP0, UPT, UR5, 0x1, UPT ;  /* 0x000000010500788c */ /* 0x020fd2000bf05270 */
[----:B------:R-:W-:Y:S05]  /*5f50*/  BRA.U !UP0, `(.L_x_1867) ;  /* 0x0000002108dc7547 */ /* 0x000fea000b800000 */
[----:B------:R-:W5:Y:S01]  /*5f60*/  LDCU UR4, c[0x0][0x360] ;  /* 0x00006c00ff0477ac */ /* 0x000f620008000800 */
[----:B0-----:R-:W0:Y:S01]  /*5f70*/  LDC.64 R6, c[0x3][0x60] ;  /* 0x00c01800ff067b82 */ /* 0x001e220000000a00 */
[----:B------:R-:W-:Y:S01]  /*5f80*/  IMAD R12, R5, 0x80, R4 ;  /* 0x00000080050c7824 */ /* 0x000fe200078e0204 */
[----:B------:R-:W-:Y:S01]  /*5f90*/  UIADD3 UR8, UPT, UPT, UR5, -0x1, URZ ;  /* 0xffffffff05087890 */ /* 0x000fe2000fffe0ff */
[----:B------:R-:W-:Y:S01]  /*5fa0*/  IMAD R13, R4, 0x4, R11 ;  /* 0x00000004040d7824 */ /* 0x000fe200078e020b */
[----:B------:R-:W0:Y:S01]  /*5fb0*/  LDCU UR11, c[0x3][0x58] ;  /* 0x00c00b00ff0b77ac */ /* 0x000e220008000800 */
[----:B------:R-:W-:Y:S01]  /*5fc0*/  IMAD.MOV.U32 R14, RZ, RZ, R3 ;  /* 0x000000ffff0e7224 */ /* 0x000fe200078e0003 */
[----:B------:R-:W-:Y:S01]  /*5fd0*/  LEA R12, R12, 0x1001, 0xc ;  /* 0x000010010c0c7811 */ /* 0x000fe200078e60ff */
[----:B------:R-:W-:Y:S01]  /*5fe0*/  VIADD R13, R13, 0x4 ;  /* 0x000000040d0d7836 */ /* 0x000fe20000000000 */
[----:B------:R-:W0:Y:S01]  /*5ff0*/  LDCU UR10, c[0x3][0x8] ;  /* 0x00c00100ff0a77ac */ /* 0x000e220008000800 */
[----:B------:R-:W-:Y:S01]  /*6000*/  IMAD.U32 R16, RZ, RZ, UR8 ;  /* 0x00000008ff107e24 */ /* 0x000fe2000f8e00ff */
[----:B------:R-:W0:Y:S01]  /*6010*/  LDCU UR9, c[0x3][0x48] ;  /* 0x00c00900ff0977ac */ /* 0x000e220008000800 */
[----:B-----5:R-:W-:-:S02]  /*6020*/  UIADD3 UR4, UPT, UPT, UR4, -0x1, URZ ;  /* 0xffffffff04047890 */ /* 0x020fc4000fffe0ff */
[----:B------:R-:W-:-:S04]  /*6030*/  UIADD3 UR5, UPT, UPT, -UR5, URZ, URZ ;  /* 0x000000ff05057290 */ /* 0x000fc8000fffe1ff */
[----:B------:R-:W-:-:S13]  /*6040*/  ISETP.NE.AND P1, PT, R4, UR4, PT ;  /* 0x0000000404007c0c */ /* 0x000fda000bf25270 */
.L_x_1900:
[----:B-1234-:R-:W1:Y:S01]  /*6050*/  @!P1 LDC.64 R18, c[0x3][RZ] ;  /* 0x00c00000ff129b82 */ /* 0x01ee620000000a00 */
[----:B------:R-:W-:-:S04]  /*6060*/  @!P1 VIADD R15, R14, 0x8000 ;  /* 0x000080000e0f9836 */ /* 0x000fc80000000000 */
[----:B-1----:R-:W-:-:S05]  /*6070*/  @!P1 IMAD.WIDE.U32 R18, R15, 0x4, R18 ;  /* 0x000000040f129825 */ /* 0x002fca00078e0012 */
[----:B------:R-:W2:Y:S01]  /*6080*/  @!P1 LDG.E R10, desc[UR6][R18.64] ;  /* 0x00000006120a9981 */ /* 0x000ea2000c1e1900 */
[----:B0-----:R-:W-:Y:S01]  /*6090*/  IMAD.SHL.U32 R21, R2, 0x2, RZ ;  /* 0x0000000202157824 */ /* 0x001fe200078e00ff */
[----:B------:R-:W-:Y:S01]  /*60a0*/  UIADD3 UR5, UPT, UPT, UR5, 0x1, URZ ;  /* 0x0000000105057890 */ /* 0x000fe2000fffe0ff */
[----:B------:R-:W-:Y:S03]  /*60b0*/  BSSY.RECONVERGENT B0, `(.L_x_1868) ;  /* 0x0000036000007945 */ /* 0x000fe60003800200 */
[----:B------:R-:W-:Y:S01]  /*60c0*/  UISETP.NE.AND UP0, UPT, UR5, -0x1, UPT ;  /* 0xffffffff0500788c */ /* 0x000fe2000bf05270 */
[----:B------:R-:W2:Y:S02]  /*60d0*/  @P1 LDS R10, [R13] ;  /* 0x000000000d0a1984 */ /* 0x000ea40000000800 */
[C---:B--2---:R-:W-:Y:S01]  /*60e0*/  IMAD.SHL.U32 R15, R10.reuse, 0x4, RZ ;  /* 0x000000040a0f7824 */ /* 0x044fe200078e00ff */
[----:B------:R-:W-:-:S02]  /*60f0*/  LOP3.LUT R23, R10, 0xc, RZ, 0xc0, !PT ;  /* 0x0000000c0a177812 */ /* 0x000fc400078ec0ff */
[----:B------:R-:W-:Y:S02]  /*6100*/  SHF.R.U32.HI R17, RZ, 0x2, R10 ;  /* 0x00000002ff117819 */ /* 0x000fe4000001160a */
[----:B------:R-:W-:Y:S02]  /*6110*/  LOP3.LUT R24, R15, 0xc, RZ, 0xc0, !PT ;  /* 0x0000000c0f187812 */ /* 0x000fe400078ec0ff */
[----:B------:R-:W1:Y:S01]  /*6120*/  LDC R15, c[0x3][R23+0x14] ;  /* 0x00c00500170f7b82 */ /* 0x000e620000000800 */
[----:B------:R-:W-:-:S07]  /*6130*/  LOP3.LUT R17, R17, 0xc, RZ, 0xc0, !PT ;  /* 0x0000000c11117812 */ /* 0x000fce00078ec0ff */
[----:B------:R-:W2:Y:S08]  /*6140*/  LDC R20, c[0x3][R24+0x14] ;  /* 0x00c0050018147b82 */ /* 0x000eb00000000800 */
[----:B------:R-:W3:Y:S01]  /*6150*/  LDC R17, c[0x3][R17+0x14] ;  /* 0x00c0050011117b82 */ /* 0x000ee20000000800 */
[----:B--2---:R-:W-:Y:S01]  /*6160*/  LOP3.LUT R19, R20, R21, RZ, 0xfc, !PT ;  /* 0x0000001514137212 */ /* 0x004fe200078efcff */
        /* <DEDUP_REMOVED lines=10> */
[----:B---3--:R-:W-:Y:S01]  /*6210*/  LOP3.LUT R0, R17, R22, RZ, 0xfc, !PT ;  /* 0x0000001611007212 */ /* 0x008fe200078efcff */
[C---:B------:R-:W-:Y:S01]  /*6220*/  IMAD.SHL.U32 R2, R20.reuse, 0x2, RZ ;  /* 0x0000000214027824 */ /* 0x040fe200078e00ff */
[----:B0-----:R-:W-:-:S04]  /*6230*/  LOP3.LUT P0, RZ, R20, UR9, RZ, 0xc0, !PT ;  /* 0x0000000914ff7c12 */ /* 0x001fc8000f80c0ff */
[----:B------:R-:W-:Y:S02]  /*6240*/  LOP3.LUT R2, R21, R2, R15, 0xe0, !PT ;  /* 0x0000000215027212 */ /* 0x000fe400078ee00f */
[----:B------:R-:W-:Y:S02]  /*6250*/  LOP3.LUT R15, R18, R0, RZ, 0xc0, !PT ;  /* 0x00000000120f7212 */ /* 0x000fe400078ec0ff */
[----:B------:R-:W-:-:S03]  /*6260*/  LOP3.LUT R19, R2, R19, RZ, 0xc0, !PT ;  /* 0x0000001302137212 */ /* 0x000fc600078ec0ff */
[----:B------:R-:W-:Y:S01]  /*6270*/  IMAD.SHL.U32 R15, R15, 0x2, RZ ;  /* 0x000000020f0f7824 */ /* 0x000fe200078e00ff */
[C---:B------:R-:W-:Y:S01]  /*6280*/  LOP3.LUT P2, RZ, R19.reuse, UR9, RZ, 0xc0, !PT ;  /* 0x0000000913ff7c12 */ /* 0x040fe2000f84c0ff */
[----:B------:R-:W-:-:S05]  /*6290*/  IMAD.SHL.U32 R2, R19, 0x2, RZ ;  /* 0x0000000213027824 */ /* 0x000fca00078e00ff */
[----:B------:R-:W-:-:S04]  /*62a0*/  LOP3.LUT R15, R15, R2, R17, 0xe0, !PT ;  /* 0x000000020f0f7212 */ /* 0x000fc800078ee011 */
[----:B------:R-:W-:Y:S01]  /*62b0*/  LOP3.LUT R2, R15, R18, RZ, 0xc0, !PT ;  /* 0x000000120f027212 */ /* 0x000fe200078ec0ff */
[----:B------:R-:W-:-:S03]  /*62c0*/  VIADD R15, R12, 0xffffffff ;  /* 0xffffffff0c0f7836 */ /* 0x000fc60000000000 */
[----:B------:R-:W-:Y:S01]  /*62d0*/  LOP3.LUT P3, RZ, R2, UR9, RZ, 0xc0, !PT ;  /* 0x0000000902ff7c12 */ /* 0x000fe2000f86c0ff */
[----:B------:R-:W-:-:S12]  /*62e0*/  @P0 BRA `(.L_x_1869) ;  /* 0x0000000000480947 */ /* 0x000fd80003800000 */
        /* <DEDUP_REMOVED lines=18> */
.L_x_1869:
[----:B------:R-:W-:Y:S05]  /*6410*/  BSYNC.RECONVERGENT B0 ;  /* 0x0000000000007941 */ /* 0x000fea0003800200 */
.L_x_1868:
[----:B------:R-:W-:Y:S04]  /*6420*/  BSSY.RECONVERGENT B0, `(.L_x_1870) ;  /* 0x0000014000007945 */ /* 0x000fe80003800200 */
[----:B------:R-:W-:Y:S05]  /*6430*/  @P2 BRA `(.L_x_1871) ;  /* 0x0000000000482947 */ /* 0x000fea0003800000 */
[----:B------:R-:W1:Y:S02]  /*6440*/  LDC.64 R18, c[0x4][RZ] ;  /* 0x01000000ff127b82 */ /* 0x000e640000000a00 */
[----:B-1----:R-:W2:Y:S01]  /*6450*/  LDG.E.STRONG.SYS R17, desc[UR6][R18.64] ;  /* 0x0000000612117981 */ /* 0x002ea2000c1f5900 */
[----:B------:R-:W-:-:S04]  /*6460*/  ISETP.GE.U32.AND P0, PT, R15, UR10, PT ;  /* 0x0000000a0f007c0c */ /* 0x000fc8000bf06070 */
[----:B--2---:R-:W-:-:S13]  /*6470*/  ISETP.GE.U32.OR P0, PT, R17, UR11, P0 ;  /* 0x0000000b11007c0c */ /* 0x004fda0008706470 */
        /* <DEDUP_REMOVED lines=14> */
.L_x_1871:
[----:B------:R-:W-:Y:S05]  /*6560*/  BSYNC.RECONVERGENT B0 ;  /* 0x0000000000007941 */ /* 0x000fea0003800200 */
.L_x_1870:
        /* <DEDUP_REMOVED lines=9> */
[----:B-1----:R-:W0:Y:S01]  /*6600*/  S2R R20, SR_LANEID ;  /* 0x0000000000147919 */ /* 0x002e220000000000 */
        /* <DEDUP_REMOVED lines=12> */
.L_x_1873:
[----:B------:R-:W-:Y:S05]  /*66d0*/  BSYNC.RECONVERGENT B0 ;  /* 0x0000000000007941 */ /* 0x000fea0003800200 */
.L_x_1872:
[----:B0-----:R-:W-:Y:S01]  /*66e0*/  SHF.R.U32.HI R15, RZ, 0x4, R10 ;  /* 0x00000004ff0f7819 */ /* 0x001fe2000001160a */
[----:B------:R-:W-:Y:S01]  /*66f0*/  IMAD.SHL.U32 R18, R0, 0x2, RZ ;  /* 0x0000000200127824 */ /* 0x000fe200078e00ff */
[----:B------:R-:W-:Y:S01]  /*6700*/  BSSY.RECONVERGENT B0, `(.L_x_1874) ;  /* 0x000001f000007945 */ /* 0x000fe20003800200 */
[----:B------:R-:W-:Y:S01]  /*6710*/  IMAD.SHL.U32 R2, R2, 0x2, RZ ;  /* 0x0000000202027824 */ /* 0x000fe200078e00ff */
        /* <DEDUP_REMOVED lines=10> */
[----:B0-----:R-:W3:Y:S02]  /*67c0*/  LDG.E.STRONG.SYS R0, desc[UR6][R18.64] ;  /* 0x0000000612007981 */ /* 0x001ee4000c1f5900 */
[----:B---3--:R-:W-:-:S13]  /*67d0*/  ISETP.GE.U32.AND P0, PT, R0, UR11, PT ;  /* 0x0000000b00007c0c */ /* 0x008fda000bf06070 */
[----:B------:R-:W-:Y:S05]  /*67e0*/  @P0 BRA `(.L_x_1875) ;  /* 0x0000000000400947 */ /* 0x000fea0003800000 */
[----:B--2---:R-:W-:-:S05]  /*67f0*/  VIADD R23, R12, 0x2 ;  /* 0x000000020c177836 */ /* 0x004fca0000000000 */
        /* <DEDUP_REMOVED lines=15> */
.L_x_1875:
[----:B------:R-:W-:Y:S05]  /*68f0*/  BSYNC.RECONVERGENT B0 ;  /* 0x0000000000007941 */ /* 0x000fea0003800200 */
.L_x_1874:
        /* <DEDUP_REMOVED lines=17> */
[----:B0-2---:R-:W-:-:S05]  /*6a10*/  VIADD R23, R12, 0x3 ;  /* 0x000000030c177836 */ /* 0x005fca0000000000 */
        /* <DEDUP_REMOVED lines=15> */
.L_x_1877:
[----:B------:R-:W-:Y:S05]  /*6b10*/  BSYNC.RECONVERGENT B0 ;  /* 0x0000000000007941 */ /* 0x000fea0003800200 */
.L_x_1876:
[----:B------:R-:W-:Y:S01]  /*6b20*/  SHF.R.U32.HI R15, RZ, 0x8, R10 ;  /* 0x00000008ff0f7819 */ /* 0x000fe2000001160a */
[----:B------:R-:W-:Y:S01]  /*6b30*/  IMAD.SHL.U32 R18, R0, 0x2, RZ ;  /* 0x0000000200127824 */ /* 0x000fe200078e00ff */
[----:B------:R-:W-:Y:S01]  /*6b40*/  BSSY.RECONVERGENT B0, `(.L_x_1878) ;  /* 0x000001f000007945 */ /* 0x000fe20003800200 */
[----:B------:R-:W-:Y:S01]  /*6b50*/  IMAD.SHL.U32 R2, R2, 0x2, RZ ;  /* 0x0000000202027824 */ /* 0x000fe200078e00ff */
[----:B------:R-:W-:-:S04]  /*6b60*/  LOP3.LUT R19, R15, 0xc, RZ, 0xc0, !PT ;  /* 0x0000000c0f137812 */ /* 0x000fc800078ec0ff */
[----:B------:R-:W4:Y:S02]  /*6b70*/  LDC R17, c[0x3][R19+0x14] ;  /* 0x00c0050013117b82 */ /* 0x000f240000000800 */
[----:B----4-:R-:W-:-:S04]  /*6b80*/  LOP3.LUT R15, R17, R18, RZ, 0xfc, !PT ;  /* 0x00000012110f7212 */ /* 0x010fc800078efcff */
        /* <DEDUP_REMOVED lines=10> */
[----:B0-23--:R-:W-:-:S05]  /*6c30*/  VIADD R23, R12, 0x4 ;  /* 0x000000040c177836 */ /* 0x00dfca0000000000 */
        /* <DEDUP_REMOVED lines=15> */
.L_x_1879:
[----:B------:R-:W-:Y:S05]  /*6d30*/  BSYNC.RECONVERGENT B0 ;  /* 0x0000000000007941 */ /* 0x000fea0003800200 */
.L_x_1878:
        /* <DEDUP_REMOVED lines=17> */
[----:B0-234-:R-:W-:-:S05]  /*6e50*/  VIADD R23, R12, 0x5 ;  /* 0x000000050c177836 */ /* 0x01dfca0000000000 */
        /* <DEDUP_REMOVED lines=15> */
.L_x_1881:
[----:B------:R-:W-:Y:S05]  /*6f50*/  BSYNC.RECONVERGENT B0 ;  /* 0x0000000000007941 */ /* 0x000fea0003800200 */
.L_x_1880:
[----:B------:R-:W-:Y:S01]  /*6f60*/  SHF.R.U32.HI R15, RZ, 0xc, R10 ;  /* 0x0000000cff0f7819 */ /* 0x000fe2000001160a */
[----:B------:R-:W-:Y:S01]  /*6f70*/  IMAD.SHL.U32 R18, R0, 0x2, RZ ;  /* 0x0000000200127824 */ /* 0x000fe200078e00ff */
[----:B------:R-:W-:Y:S01]  /*6f80*/  BSSY.RECONVERGENT B0, `(.L_x_1882) ;  /* 0x000001f000007945 */ /* 0x000fe20003800200 */
[----:B------:R-:W-:Y:S01]  /*6f90*/  IMAD.SHL.U32 R2, R2, 0x2, RZ ;  /* 0x0000000202027824 */ /* 0x000fe200078e00ff */
[----:B------:R-:W-:-:S04]  /*6fa0*/  LOP3.LUT R19, R15, 0xc, RZ, 0xc0, !PT ;  /* 0x0000000c0f137812 */ /* 0x000fc800078ec0ff */
        /* <DEDUP_REMOVED lines=28> */
.L_x_1883:
[----:B------:R-:W-:Y:S05]  /*7170*/  BSYNC.RECONVERGENT B0 ;  /* 0x0000000000007941 */ /* 0x000fea0003800200 */
.L_x_1882:
        /* <DEDUP_REMOVED lines=33> */
.L_x_1885:
[----:B------:R-:W-:Y:S05]  /*7390*/  BSYNC.RECONVERGENT B0 ;  /* 0x0000000000007941 */ /* 0x000fea0003800200 */
.L_x_1884:
        /* <DEDUP_REMOVED lines=33> */
.L_x_1887:
[----:B------:R-:W-:Y:S05]  /*75b0*/  BSYNC.RECONVERGENT B0 ;  /* 0x0000000000007941 */ /* 0x000fea0003800200 */
.L_x_1886:
        /* <DEDUP_REMOVED lines=33> */
.L_x_1889:
[----:B------:R-:W-:Y:S05]  /*77d0*/  BSYNC.RECONVERGENT B0 ;  /* 0x0000000000007941 */ /* 0x000fea0003800200 */
.L_x_1888:
        /* <DEDUP_REMOVED lines=33> */
.L_x_1891:
[----:B------:R-:W-:Y:S05]  /*79f0*/  BSYNC.RECONVERGENT B0 ;  /* 0x0000000000007941 */ /* 0x000fea0003800200 */
.L_x_1890:
        /* <DEDUP_REMOVED lines=33> */
.L_x_1893:
[----:B------:R-:W-:Y:S05]  /*7c10*/  BSYNC.RECONVERGENT B0 ;  /* 0x0000000000007941 */ /* 0x000fea0003800200 */
.L_x_1892:
        /* <DEDUP_REMOVED lines=33> */
.L_x_1895:
[----:B------:R-:W-:Y:S05]  /*7e30*/  BSYNC.RECONVERGENT B0 ;  /* 0x0000000000007941 */ /* 0x000fea0003800200 */
.L_x_1894:
        /* <DEDUP_REMOVED lines=33> */
.L_x_1897:
[----:B------:R-:W-:Y:S05]  /*8050*/  BSYNC.RECONVERGENT B0 ;  /* 0x0000000000007941 */ /* 0x000fea0003800200 */
.L_x_1896:
        /* <DEDUP_REMOVED lines=29> */
[----:B-1----:R-:W0:Y:S01]  /*8230*/  POPC R20, R17 ;  /* 0x0000001100147309 */ /* 0x002e220000000000 */
[----:B--2---:R-:W0:Y:S02]  /*8240*/  SHFL.IDX PT, R21, R15, R10, 0x1f ;  /* 0x00001f0a0f157589 */ /* 0x004e2400000e0000 */
[----:B0-----:R-:W-:-:S04]  /*8250*/  IMAD.IADD R21, R21, 0x1, R20 ;  /* 0x0000000115157824 */ /* 0x001fc800078e0214 */
[----:B------:R-:W-:-:S05]  /*8260*/  IMAD.WIDE.U32 R20, R21, 0x4, R6 ;  /* 0x0000000415147825 */ /* 0x000fca00078e0006 */
[----:B------:R0:W-:Y:S02]  /*8270*/  STG.E desc[UR6][R20.64], R23 ;  /* 0x0000001714007986 */ /* 0x0001e4000c101906 */
.L_x_1899:
[----:B------:R-:W-:Y:S05]  /*8280*/  BSYNC.RECONVERGENT B0 ;  /* 0x0000000000007941 */ /* 0x000fea0003800200 */
.L_x_1898:
[----:B------:R-:W-:Y:S02]  /*8290*/  VIADD R13, R13, 0x200 ;  /* 0x000002000d0d7836 */ /* 0x000fe40000000000 */
[----:B-1----:R-:W-:Y:S02]  /*82a0*/  VIADD R12, R12, 0x10 ;  /* 0x000000100c0c7836 */ /* 0x002fe40000000000 */
[----:B------:R-:W-:Y:S01]  /*82b0*/  VIADD R14, R14, 0x80 ;  /* 0x000000800e0e7836 */ /* 0x000fe20000000000 */
[----:B------:R-:W-:Y:S06]  /*82c0*/  BRA.U UP0, `(.L_x_1900) ;  /* 0xffffffdd00607547 */ /* 0x000fec000b83ffff */
.L_x_1867:
[----:B------:R-:W5:Y:S01]  /*82d0*/  LDCU UR4, c[0x0][0x360] ;  /* 0x00006c00ff0477ac */ /* 0x000f620008000800 */
[----:B------:R-:W-:Y:S01]  /*82e0*/  BSSY.RECONVERGENT B0, `(.L_x_1901) ;  /* 0x000000d000007945 */ /* 0x000fe20003800200 */
[----:B-----5:R-:W-:-:S06]  /*82f0*/  UIADD3 UR4, UPT, UPT, UR4, -0x1, URZ ;  /* 0xffffffff04047890 */ /* 0x020fcc000fffe0ff */
        /* <DEDUP_REMOVED lines=8> */
.L_x_1902:
[----:B------:R-:W-:-:S04]  /*8380*/  IMAD R11, R16, 0x200, R11 ;  /* 0x00000200100b7824 */ /* 0x000fc800078e020b */
[----:B------:R-:W-:-:S05]  /*8390*/  IMAD R11, R4, 0x4, R11 ;  /* 0x00000004040b7824 */ /* 0x000fca00078e020b */
[----:B------:R0:W0:Y:S02]  /*83a0*/  LDS R3, [R11+0x4] ;  /* 0x000004000b037984 */ /* 0x0000240000000800 */
.L_x_1903:
[----:B------:R-:W-:Y:S05]  /*83b0*/  BSYNC.RECONVERGENT B0 ;  /* 0x0000000000007941 */ /* 0x000fea0003800200 */
.L_x_1901:
        /* <DEDUP_REMOVED lines=9> */
[----:B------:R-:W-:Y:S01]  /*8450*/  IMAD R11, R5, 0x80, R4 ;  /* 0x00000080050b7824 */ /* 0x000fe200078e0204 */
[----:B------:R-:W-:Y:S01]  /*8460*/  LOP3.LUT R10, R9, 0xfffffffc, RZ, 0xc0, !PT ;  /* 0xfffffffc090a7812 */ /* 0x000fe200078ec0ff */
[----:B------:R-:W0:Y:S02]  /*8470*/  LDCU UR9, c[0x3][0x58] ;  /* 0x00c00b00ff0977ac */ /* 0x000e240008000800 */
[----:B------:R-:W-:Y:S02]  /*8480*/  IMAD R11, R11, 0x100, R16 ;  /* 0x000001000b0b7824 */ /* 0x000fe400078e0210 */
[----:B------:R-:W-:Y:S01]  /*8490*/  IMAD.MOV R9, RZ, RZ, -R10 ;  /* 0x000000ffff097224 */ /* 0x000fe200078e0a0a */
[----:B------:R-:W0:Y:S02]  /*84a0*/  LDCU UR10, c[0x3][0x8] ;  /* 0x00c00100ff0a77ac */ /* 0x000e240008000800 */
[----:B------:R-:W-:Y:S01]  /*84b0*/  LEA R11, R11, 0x1000, 0x4 ;  /* 0x000010000b0b7811 */ /* 0x000fe200078e20ff */
[----:B------:R-:W0:Y:S01]  /*84c0*/  LDCU UR8, c[0x3][0x48] ;  /* 0x00c00900ff0877ac */ /* 0x000e220008000800 */
[----:B------:R-:W-:-:S05]  /*84d0*/  UMOV UR4, 0x4 ;  /* 0x0000000400047882 */ /* 0x000fca0000000000 */
.L_x_1913:
[----:B------:R-:W-:Y:S01]  /*84e0*/  UIADD3 UR5, UPT, UPT, UR4, -0x4, URZ ;  /* 0xfffffffc04057890 */ /* 0x000fe2000fffe0ff */
[----:B------:R-:W-:Y:S01]  /*84f0*/  IMAD.SHL.U32 R13, R2, 0x2, RZ ;  /* 0x00000002020d7824 */ /* 0x000fe200078e00ff */
[----:B------:R-:W-:Y:S01]  /*8500*/  BSSY.RECONVERGENT B0, `(.L_x_1905) ;  /* 0x000001f000007945 */ /* 0x000fe20003800200 */
[----:B------:R-:W-:-:S03]  /*8510*/  IMAD.SHL.U32 R0, R0, 0x2, RZ ;  /* 0x0000000200007824 */ /* 0x000fc600078e00ff */
[----:B-----5:R-:W-:-:S05]  /*8520*/  SHF.R.U32.HI R12, RZ, UR5, R3 ;  /* 0x00000005ff0c7c19 */ /* 0x020fca0008011603 */
[----:B------:R-:W-:-:S05]  /*8530*/  IMAD.SHL.U32 R12, R12, 0x4, RZ ;  /* 0x000000040c0c7824 */ /* 0x000fca00078e00ff */
[----:B------:R-:W-:-:S06]  /*8540*/  LOP3.LUT R12, R12, 0xc, RZ, 0xc0, !PT ;  /* 0x0000000c0c0c7812 */ /* 0x000fcc00078ec0ff */
[----:B-1----:R-:W1:Y:S02]  /*8550*/  LDC R12, c[0x3][R12+0x14] ;  /* 0x00c005000c0c7b82 */ /* 0x002e640000000800 */
[----:B-1----:R-:W-:-:S04]  /*8560*/  LOP3.LUT R13, R12, R13, RZ, 0xfc, !PT ;  /* 0x0000000d0c0d7212 */ /* 0x002fc800078efcff */
[----:B------:R-:W-:-:S05]  /*8570*/  LOP3.LUT R14, R2, R13, RZ, 0xc0, !PT ;  /* 0x0000000d020e7212 */ /* 0x000fca00078ec0ff */
[----:B------:R-:W-:-:S05]  /*8580*/  IMAD.SHL.U32 R15, R14, 0x2, RZ ;  /* 0x000000020e0f7824 */ /* 0x000fca00078e00ff */
[----:B------:R-:W-:-:S04]  /*8590*/  LOP3.LUT R15, R15, R0, R12, 0xe0, !PT ;  /* 0x000000000f0f7212 */ /* 0x000fc800078ee00c */
[----:B------:R-:W-:-:S04]  /*85a0*/  LOP3.LUT R2, R15, R2, RZ, 0xc0, !PT ;  /* 0x000000020f027212 */ /* 0x000fc800078ec0ff */
[----:B0-----:R-:W-:-:S13]  /*85b0*/  LOP3.LUT P0, RZ, R2, UR8, RZ, 0xc0, !PT ;  /* 0x0000000802ff7c12 */ /* 0x001fda000f80c0ff */
[----:B------:R-:W-:Y:S05]  /*85c0*/  @P0 BRA `(.L_x_1906) ;  /* 0x0000000000480947 */ /* 0x000fea0003800000 */
[----:B------:R-:W0:Y:S02]  /*85d0*/  LDC.64 R14, c[0x4][RZ] ;  /* 0x01000000ff0e7b82 */ /* 0x000e240000000a00 */
[----:B0-----:R-:W5:Y:S01]  /*85e0*/  LDG.E.STRONG.SYS R0, desc[UR6][R14.64] ;  /* 0x000000060e007981 */ /* 0x001f62000c1f5900 */
[----:B------:R-:W-:-:S04]  /*85f0*/  ISETP.GT.U32.AND P0, PT, R11, UR10, PT ;  /* 0x0000000a0b007c0c */ /* 0x000fc8000bf04070 */
[----:B-----5:R-:W-:-:S13]  /*8600*/  ISETP.GE.U32.OR P0, PT, R0, UR9, P0 ;  /* 0x0000000900007c0c */ /* 0x020fda0008706470 */
[----:B------:R-:W-:Y:S05]  /*8610*/  @P0 BRA `(.L_x_1906) ;  /* 0x0000000000340947 */ /* 0x000fea0003800000 */
[----:B--234-:R-:W0:Y:S01]  /*8620*/  S2R R19, SR_LANEID ;  /* 0x0000000000137919 */ /* 0x01ce220000000000 */
        /* <DEDUP_REMOVED lines=12> */
.L_x_1906:
[----:B------:R-:W-:Y:S05]  /*86f0*/  BSYNC.RECONVERGENT B0 ;  /* 0x0000000000007941 */ /* 0x000fea0003800200 */
.L_x_1905:
        /* <DEDUP_REMOVED lines=18> */
[----:B-1----:R-:W5:Y:S02]  /*8820*/  LDG.E.STRONG.SYS R14, desc[UR6][R12.64] ;  /* 0x000000060c0e7981 */ /* 0x002f64000c1f5900 */
[----:B-----5:R-:W-:-:S13]  /*8830*/  ISETP.GE.U32.AND P1, PT, R14, UR9, PT ;  /* 0x000000090e007c0c */ /* 0x020fda000bf26070 */
[----:B------:R-:W-:Y:S05]  /*8840*/  @P1 BRA `(.L_x_1908) ;  /* 0x0000000000401947 */ /* 0x000fea0003800000 */
[----:B--234-:R-:W-:-:S05]  /*8850*/  VIADD R21, R11, 0x1 ;  /* 0x000000010b157836 */ /* 0x01cfca0000000000 */
        /* <DEDUP_REMOVED lines=15> */
.L_x_1908:
[----:B------:R-:W-:Y:S05]  /*8950*/  BSYNC.RECONVERGENT B0 ;  /* 0x0000000000007941 */ /* 0x000fea0003800200 */
.L_x_1907:
[----:B------:R-:W-:Y:S01]  /*8960*/  SHF.R.U32.HI R12, RZ, UR4, R3 ;  /* 0x00000004ff0c7c19 */ /* 0x000fe20008011603 */
[----:B------:R-:W-:Y:S01]  /*8970*/  IMAD.SHL.U32 R13, R0, 0x2, RZ ;  /* 0x00000002000d7824 */ /* 0x000fe200078e00ff */
[----:B------:R-:W-:Y:S01]  /*8980*/  BSSY.RECONVERGENT B0, `(.L_x_1909) ;  /* 0x0000020000007945 */ /* 0x000fe20003800200 */
[----:B-1----:R-:W-:Y:S02]  /*8990*/  IMAD.SHL.U32 R15, R2, 0x2, RZ ;  /* 0x00000002020f7824 */ /* 0x002fe400078e00ff */
        /* <DEDUP_REMOVED lines=30> */
.L_x_1910:
[----:B------:R-:W-:Y:S05]  /*8b80*/  BSYNC.RECONVERGENT B0 ;  /* 0x0000000000007941 */ /* 0x000fea0003800200 */
.L_x_1909:
[----:B------:R-:W-:Y:S01]  /*8b90*/  UIADD3 UR5, UPT, UPT, UR4, 0x2, URZ ;  /* 0x0000000204057890 */ /* 0x000fe2000fffe0ff */
[----:B------:R-:W-:Y:S01]  /*8ba0*/  IMAD.SHL.U32 R15, R13, 0x2, RZ ;  /* 0x000000020d0f7824 */ /* 0x000fe200078e00ff */
[----:B------:R-:W-:Y:S04]  /*8bb0*/  BSSY.RECONVERGENT B0, `(.L_x_1911) ;  /* 0x0000021000007945 */ /* 0x000fe80003800200 */
[----:B------:R-:W-:-:S05]  /*8bc0*/  SHF.R.U32.HI R2, RZ, UR5, R3 ;  /* 0x00000005ff027c19 */ /* 0x000fca0008011603 */
[----:B------:R-:W-:-:S05]  /*8bd0*/  IMAD.SHL.U32 R2, R2, 0x4, RZ ;  /* 0x0000000402027824 */ /* 0x000fca00078e00ff */
        /* <DEDUP_REMOVED lines=14> */
[----:B-1234-:R-:W-:-:S05]  /*8cc0*/  VIADD R21, R11, 0x3 ;  /* 0x000000030b157836 */ /* 0x01efca0000000000 */
        /* <DEDUP_REMOVED lines=15> */
.L_x_1912:
[----:B------:R-:W-:Y:S05]  /*8dc0*/  BSYNC.RECONVERGENT B0 ;  /* 0x0000000000007941 */ /* 0x000fea0003800200 */
.L_x_1911:
[----:B------:R-:W-:Y:S01]  /*8dd0*/  UIADD3 UR4, UPT, UPT, UR4, 0x8, URZ ;  /* 0x0000000804047890 */ /* 0x000fe2000fffe0ff */
[----:B0-----:R-:W-:Y:S01]  /*8de0*/  VIADD R11, R11, 0x4 ;  /* 0x000000040b0b7836 */ /* 0x001fe20000000000 */
[----:B------:R-:W-:Y:S10]  /*8df0*/  @P0 BRA `(.L_x_1913) ;  /* 0xfffffff400b80947 */ /* 0x000ff4000383ffff */
.L_x_1904:
[----:B------:R-:W-:-:S13]  /*8e00*/  ISETP.NE.AND P0, PT, R8, RZ, PT ;  /* 0x000000ff0800720c */ /* 0x000fda0003f05270 */
[----:B------:R-:W-:Y:S05]  /*8e10*/  @!P0 EXIT ;  /* 0x000000000000894d */ /* 0x000fea0003800000 */
[----:B0-----:R-:W0:Y:S01]  /*8e20*/  LDC.64 R6, c[0x3][0x60] ;  /* 0x00c01800ff067b82 */ /* 0x001e220000000a00 */
[----:B------:R-:W-:Y:S01]  /*8e30*/  IMAD R5, R5, 0x80000, R10 ;  /* 0x0008000005057824 */ /* 0x000fe200078e020a */
[----:B------:R-:W0:Y:S01]  /*8e40*/  LDCU UR8, c[0x3][0x58] ;  /* 0x00c00b00ff0877ac */ /* 0x000e220008000800 */
[----:B------:R-:W-:Y:S02]  /*8e50*/  IMAD.SHL.U32 R10, R10, 0x2, RZ ;  /* 0x000000020a0a7824 */ /* 0x000fe400078e00ff */
[----:B------:R-:W-:Y:S01]  /*8e60*/  IMAD R5, R4, 0x1000, R5 ;  /* 0x0000100004057824 */ /* 0x000fe200078e0205 */
[----:B------:R-:W0:Y:S01]  /*8e70*/  LDCU UR9, c[0x3][0x8] ;  /* 0x00c00100ff0977ac */ /* 0x000e220008000800 */
[----:B------:R-:W-:Y:S02]  /*8e80*/  IMAD.MOV R8, RZ, RZ, -R8 ;  /* 0x000000ffff087224 */ /* 0x000fe400078e0a08 */
[----:B------:R-:W-:Y:S01]  /*8e90*/  IMAD R16, R16, 0x10, R5 ;  /* 0x0000001010107824 */ /* 0x000fe200078e0205 */
[----:B------:R-:W0:Y:S06]  /*8ea0*/  LDCU UR5, c[0x3][0x48] ;  /* 0x00c00900ff0577ac */ /* 0x000e2c0008000800 */
.L_x_1916:
[----:B0----5:R-:W-:Y:S01]  /*8eb0*/  SHF.R.U32.HI R4, RZ, R10, R3 ;  /* 0x0000000aff047219 */ /* 0x021fe20000011603 */
[----:B------:R-:W-:Y:S01]  /*8ec0*/  IMAD.SHL.U32 R5, R2, 0x2, RZ ;  /* 0x0000000202057824 */ /* 0x000fe200078e00ff */
[----:B------:R-:W-:Y:S01]  /*8ed0*/  BSSY.RECONVERGENT B0, `(.L_x_1914) ;  /* 0x0000023000007945 */ /* 0x000fe20003800200 */
[----:B------:R-:W-:Y:S02]  /*8ee0*/  IMAD.SHL.U32 R0, R0, 0x2, RZ ;  /* 0x0000000200007824 */ /* 0x000fe400078e00ff */
[----:B------:R-:W-:Y:S02]  /*8ef0*/  IMAD.SHL.U32 R4, R4, 0x4, RZ ;  /* 0x0000000404047824 */ /* 0x000fe400078e00ff */
[----:B------:R-:W-:-:S03]  /*8f00*/  VIADD R8, R8, 0x1 ;  /* 0x0000000108087836 */ /* 0x000fc60000000000 */
[----:B------:R-:W-:Y:S02]  /*8f10*/  LOP3.LUT R4, R4, 0xc, RZ, 0xc0, !PT ;  /* 0x0000000c04047812 */ /* 0x000fe400078ec0ff */
[----:B------:R-:W-:-:S04]  /*8f20*/  ISETP.NE.AND P0, PT, R8, RZ, PT ;  /* 0x000000ff0800720c */ /* 0x000fc80003f05270 */
[----:B------:R-:W1:Y:S02]  /*8f30*/  LDC R4, c[0x3][R4+0x14] ;  /* 0x00c0050004047b82 */ /* 0x000e640000000800 */
[----:B-1----:R-:W-:-:S04]  /*8f40*/  LOP3.LUT R5, R4, R5, RZ, 0xfc, !PT ;  /* 0x0000000504057212 */ /* 0x002fc800078efcff */
[----:B------:R-:W-:-:S05]  /*8f50*/  LOP3.LUT R9, R2, R5, RZ, 0xc0, !PT ;  /* 0x0000000502097212 */ /* 0x000fca00078ec0ff */
[----:B------:R-:W-:-:S05]  /*8f60*/  IMAD.SHL.U32 R9, R9, 0x2, RZ ;  /* 0x0000000209097824 */ /* 0x000fca00078e00ff */
[----:B------:R-:W-:-:S04]  /*8f70*/  LOP3.LUT R9, R9, R0, R4, 0xe0, !PT ;  /* 0x0000000009097212 */ /* 0x000fc800078ee004 */
[----:B------:R-:W-:Y:S01]  /*8f80*/  LOP3.LUT R0, R9, R2, RZ, 0xc0, !PT ;  /* 0x0000000209007212 */ /* 0x000fe200078ec0ff */
[----:B------:R-:W-:-:S03]  /*8f90*/  IMAD.MOV.U32 R2, RZ, RZ, R5 ;  /* 0x000000ffff027224 */ /* 0x000fc600078e0005 */
[----:B0-----:R-:W-:-:S13]  /*8fa0*/  LOP3.LUT P1, RZ, R0, UR5, RZ, 0xc0, !PT ;  /* 0x0000000500ff7c12 */ /* 0x001fda000f82c0ff */
[----:B------:R-:W-:Y:S05]  /*8fb0*/  @P1 BRA `(.L_x_1915) ;  /* 0x0000000000501947 */ /* 0x000fea0003800000 */
[----:B------:R-:W0:Y:S02]  /*8fc0*/  LDC.64 R12, c[0x4][RZ] ;  /* 0x01000000ff0c7b82 */ /* 0x000e240000000a00 */
[----:B0-----:R-:W5:Y:S02]  /*8fd0*/  LDG.E.STRONG.SYS R4, desc[UR6][R12.64] ;  /* 0x000000060c047981 */ /* 0x001f64000c1f5900 */
[----:B-----5:R-:W-:-:S13]  /*8fe0*/  ISETP.GE.U32.AND P1, PT, R4, UR8, PT ;  /* 0x0000000804007c0c */ /* 0x020fda000bf26070 */
        /* <DEDUP_REMOVED lines=9> */
[----:B-1----:R-:W5:Y:S01]  /*9080*/  @P1 ATOMG.E.ADD.STRONG.GPU PT, R12, desc[UR6][R12.64], R9 ;  /* 0x800000090c0c19a8 */ /* 0x002f6200081ef106 */
[----:B------:R-:W0:Y:S02]  /*9090*/  S2R R14, SR_LTMASK ;  /* 0x00000000000e7919 */ /* 0x000e240000003900 */
[----:B0-----:R-:W-:-:S06]  /*90a0*/  LOP3.LUT R14, R14, UR4, RZ, 0xc0, !PT ;  /* 0x000000040e0e7c12 */ /* 0x001fcc000f8ec0ff */
[----:B------:R-:W0:Y:S01]  /*90b0*/  POPC R14, R14 ;  /* 0x0000000e000e7309 */ /* 0x000e220000000000 */
[----:B-----5:R-:W0:Y:S02]  /*90c0*/  SHFL.IDX PT, R5, R12, R11, 0x1f ;  /* 0x00001f0b0c057589 */ /* 0x020e2400000e0000 */
[----:B0-----:R-:W-:-:S04]  /*90d0*/  IMAD.IADD R5, R5, 0x1, R14 ;  /* 0x0000000105057824 */ /* 0x001fc800078e020e */
[----:B------:R-:W-:-:S05]  /*90e0*/  IMAD.WIDE.U32 R4, R5, 0x4, R6 ;  /* 0x0000000405047825 */ /* 0x000fca00078e0006 */
[----:B------:R0:W-:Y:S02]  /*90f0*/  STG.E desc[UR6][R4.64], R15 ;  /* 0x0000000f04007986 */ /* 0x0001e4000c101906 */
.L_x_1915:
[----:B------:R-:W-:Y:S05]  /*9100*/  BSYNC.RECONVERGENT B0 ;  /* 0x0000000000007941 */ /* 0x000fea0003800200 */
.L_x_1914:
[----:B------:R-:W-:Y:S02]  /*9110*/  VIADD R16, R16, 0x1 ;  /* 0x0000000110107836 */ /* 0x000fe40000000000 */
[----:B------:R-:W-:Y:S01]  /*9120*/  VIADD R10, R10, 0x2 ;  /* 0x000000020a0a7836 */ /* 0x000fe20000000000 */
[----:B------:R-:W-:Y:S06]  /*9130*/  @P0 BRA `(.L_x_1916) ;  /* 0xfffffffc005c0947 */ /* 0x000fec000383ffff */
[----:B------:R-:W-:Y:S05]  /*9140*/  EXIT ;  /* 0x000000000000794d */ /* 0x000fea0003800000 */
.L_x_1917:
        /* <DEDUP_REMOVED lines=11> */
.L_x_2064:


//--------------------- .text._Z15agrepKernel32K0v --------------------------
	.section	.text._Z15agrepKernel32K0v,"ax",@progbits
	.align	128
        .global         _Z15agrepKernel32K0v
        .type           _Z15agrepKernel32K0v,@function
        .size           _Z15agrepKernel32K0v,(.L_x_2065 - _Z15agrepKernel32K0v)
        .other          _Z15agrepKernel32K0v,@"STO_CUDA_ENTRY STV_DEFAULT"
_Z15agrepKernel32K0v:
.text._Z15agrepKernel32K0v:
        /* <DEDUP_REMOVED lines=18> */
[----:B------:R-:W-:Y:S01]  /*0120*/  IMAD.MOV.U32 R5, RZ, RZ, R12 ;  /* 0x000000ffff057224 */ /* 0x000fe200078e000c */
[----:B0-----:R-:W-:-:S06]  /*0130*/  ULEA UR4, UR5, UR4, 0x18 ;  /* 0x0000000405047291 */ /* 0x001fcc000f8ec0ff */
[----:B------:R-:W-:-:S07]  /*0140*/  LEA R14, R3, UR4, 0x2 ;  /* 0x00000004030e7c11 */ /* 0x000fce000f8e10ff */
.L_x_1919:
[----:B-1----:R-:W-:-:S05]  /*0150*/  IMAD.WIDE.U32 R22, R5, 0x4, R8 ;  /* 0x0000000405167825 */ /* 0x002fca00078e0008 */
[----:B------:R0:W2:Y:S01]  /*0160*/  LDG.E R13, desc[UR6][R22.64] ;  /* 0x00000006160d7981 */ /* 0x0000a2000c1e1900 */
[----:B------:R-:W-:Y:S01]  /*0170*/  UMOV UR4, 0x14 ;  /* 0x0000001400047882 */ /* 0x000fe20000000000 */
[----:B------:R-:W-:Y:S02]  /*0180*/  VIADD R15, R15, 0x1 ;  /* 0x000000010f0f7836 */ /* 0x000fe40000000000 */
[----:B------:R-:W-:-:S03]  /*0190*/  VIADD R5, R5, 0x80 ;  /* 0x0000008005057836 */ /* 0x000fc60000000000 */
[----:B------:R-:W-:Y:S01]  /*01a0*/  ISETP.NE.AND P0, PT, R15, -0x1, PT ;  /* 0xffffffff0f00780c */ /* 0x000fe20003f05270 */
[----:B0-----:R-:W-:Y:S02]  /*01b0*/  IMAD.SHL.U32 R23, R0, 0x4, RZ ;  /* 0x0000000400177824 */ /* 0x001fe400078e00ff */
[C---:B--2---:R-:W-:Y:S01]  /*01c0*/  IMAD.SHL.U32 R16, R13.reuse, 0x4, RZ ;  /* 0x000000040d107824 */ /* 0x044fe200078e00ff */
[----:B------:R-:W-:Y:S01]  /*01d0*/  LOP3.LUT R24, R13, 0xc, RZ, 0xc0, !PT ;  /* 0x0000000c0d187812 */ /* 0x000fe200078ec0ff */
[----:B------:R0:W-:Y:S01]  /*01e0*/  STS [R14], R13 ;  /* 0x0000000d0e007388 */ /* 0x0001e20000000800 */
[----:B------:R-:W-:Y:S02]  /*01f0*/  SHF.R.U32.HI R17, RZ, 0x2, R13 ;  /* 0x00000002ff117819 */ /* 0x000fe4000001160d */
[----:B------:R-:W-:Y:S02]  /*0200*/  LOP3.LUT R25, R16, 0xc, RZ, 0xc0, !PT ;  /* 0x0000000c10197812 */ /* 0x000fe400078ec0ff */
[----:B------:R1:W2:Y:S01]  /*0210*/  LDC R16, c[0x3][R24+0x14] ;  /* 0x00c0050018107b82 */ /* 0x0002a20000000800 */
[----:B------:R-:W-:-:S02]  /*0220*/  LOP3.LUT R19, R17, 0xc, RZ, 0xc0, !PT ;  /* 0x0000000c11137812 */ /* 0x000fc400078ec0ff */
[--C-:B------:R-:W-:Y:S02]  /*0230*/  SHF.R.U32.HI R17, RZ, 0x4, R13.reuse ;  /* 0x00000004ff117819 */ /* 0x100fe4000001160d */
[--C-:B------:R-:W-:Y:S01]  /*0240*/  SHF.R.U32.HI R18, RZ, 0x6, R13.reuse ;  /* 0x00000006ff127819 */ /* 0x100fe2000001160d */
[----:B0-----:R-:W-:Y:S01]  /*0250*/  VIADD R14, R14, 0x200 ;  /* 0x000002000e0e7836 */ /* 0x001fe20000000000 */
[----:B------:R-:W-:Y:S01]  /*0260*/  LOP3.LUT R20, R17, 0xc, RZ, 0xc0, !PT ;  /* 0x0000000c11147812 */ /* 0x000fe200078ec0ff */
[----:B------:R-:W0:Y:S01]  /*0270*/  LDC R21, c[0x3][R25+0x14] ;  /* 0x00c0050019157b82 */ /* 0x000e220000000800 */
[----:B------:R-:W-:Y:S02]  /*0280*/  LOP3.LUT R18, R18, 0xc, RZ, 0xc0, !PT ;  /* 0x0000000c12127812 */ /* 0x000fe400078ec0ff */
[--C-:B------:R-:W-:Y:S02]  /*0290*/  SHF.R.U32.HI R17, RZ, 0x8, R13.reuse ;  /* 0x00000008ff117819 */ /* 0x100fe4000001160d */
[----:B------:R-:W-:-:S02]  /*02a0*/  SHF.R.U32.HI R0, RZ, 0xa, R13 ;  /* 0x0000000aff007819 */ /* 0x000fc4000001160d */
[----:B------:R-:W-:Y:S01]  /*02b0*/  LOP3.LUT R17, R17, 0xc, RZ, 0xc0, !PT ;  /* 0x0000000c11117812 */ /* 0x000fe200078ec0ff */
[----:B------:R-:W3:Y:S01]  /*02c0*/  LDC R19, c[0x3][R19+0x14] ;  /* 0x00c0050013137b82 */ /* 0x000ee20000000800 */
[----:B------:R-:W-:Y:S02]  /*02d0*/  LOP3.LUT R0, R0, 0xc, RZ, 0xc0, !PT ;  /* 0x0000000c00007812 */ /* 0x000fe400078ec0ff */
[--C-:B------:R-:W-:Y:S02]  /*02e0*/  SHF.R.U32.HI R22, RZ, 0xc, R13.reuse ;  /* 0x0000000cff167819 */ /* 0x100fe4000001160d */
[----:B-1----:R-:W-:Y:S02]  /*02f0*/  SHF.R.U32.HI R24, RZ, 0x12, R13 ;  /* 0x00000012ff187819 */ /* 0x002fe4000001160d */
[----:B------:R-:W-:Y:S01]  /*0300*/  LOP3.LUT R27, R22, 0xc, RZ, 0xc0, !PT ;  /* 0x0000000c161b7812 */ /* 0x000fe200078ec0ff */
[----:B------:R-:W1:Y:S01]  /*0310*/  LDC R20, c[0x3][R20+0x14] ;  /* 0x00c0050014147b82 */ /* 0x000e620000000800 */
[----:B------:R-:W-:-:S07]  /*0320*/  LOP3.LUT R28, R24, 0xc, RZ, 0xc0, !PT ;  /* 0x0000000c181c7812 */ /* 0x000fce00078ec0ff */
[----:B------:R-:W4:Y:S08]  /*0330*/  LDC R18, c[0x3][R18+0x14] ;  /* 0x00c0050012127b82 */ /* 0x000f300000000800 */
[----:B------:R-:W5:Y:S08]  /*0340*/  LDC R17, c[0x3][R17+0x14] ;  /* 0x00c0050011117b82 */ /* 0x000f700000000800 */
[----:B------:R-:W5:Y:S01]  /*0350*/  LDC R0, c[0x3][R0+0x14] ;  /* 0x00c0050000007b82 */ /* 0x000f620000000800 */
[----:B0-----:R-:W-:-:S05]  /*0360*/  IMAD.SHL.U32 R21, R21, 0x2, RZ ;  /* 0x0000000215157824 */ /* 0x001fca00078e00ff */
[----:B--2---:R-:W-:Y:S02]  /*0370*/  LOP3.LUT R21, R16, R23, R21, 0xfe, !PT ;  /* 0x0000001710157212 */ /* 0x004fe400078efe15 */
[--C-:B------:R-:W-:Y:S01]  /*0380*/  SHF.R.U32.HI R16, RZ, 0xe, R13.reuse ;  /* 0x0000000eff107819 */ /* 0x100fe2000001160d */
[----:B---3--:R-:W-:Y:S01]  /*0390*/  IMAD.SHL.U32 R22, R19, 0x2, RZ ;  /* 0x0000000213167824 */ /* 0x008fe200078e00ff */
[----:B------:R-:W-:Y:S01]  /*03a0*/  SHF.R.U32.HI R23, RZ, 0x10, R13 ;  /* 0x00000010ff177819 */ /* 0x000fe2000001160d */
[----:B------:R-:W-:Y:S01]  /*03b0*/  IMAD.SHL.U32 R21, R21, 0x4, RZ ;  /* 0x0000000415157824 */ /* 0x000fe200078e00ff */
[----:B------:R-:W-:Y:S02]  /*03c0*/  LOP3.LUT R26, R16, 0xc, RZ, 0xc0, !PT ;  /* 0x0000000c101a7812 */ /* 0x000fe400078ec0ff */
[----:B------:R0:W2:Y:S01]  /*03d0*/  LDC R16, c[0x3][R27+0x14] ;  /* 0x00c005001b107b82 */ /* 0x0000a20000000800 */
[----:B------:R-:W-:Y:S02]  /*03e0*/  LOP3.LUT R29, R23, 0xc, RZ, 0xc0, !PT ;  /* 0x0000000c171d7812 */ /* 0x000fe400078ec0ff */
[----:B-1----:R-:W-:-:S02]  /*03f0*/  LOP3.LUT R21, R20, R21, R22, 0xfe, !PT ;  /* 0x0000001514157212 */ /* 0x002fc400078efe16 */
[----:B------:R-:W-:-:S03]  /*0400*/  SHF.R.U32.HI R23, RZ, 0x14, R13 ;  /* 0x00000014ff177819 */ /* 0x000fc6000001160d */
[----:B------:R1:W3:Y:S01]  /*0410*/  LDC R19, c[0x3][R26+0x14] ;  /* 0x00c005001a137b82 */ /* 0x0002e20000000800 */
[----:B------:R-:W-:Y:S01]  /*0420*/  IMAD.SHL.U32 R22, R21, 0x4, RZ ;  /* 0x0000000415167824 */ /* 0x000fe200078e00ff */
[----:B------:R-:W-:Y:S01]  /*0430*/  LOP3.LUT R24, R23, 0xc, RZ, 0xc0, !PT ;  /* 0x0000000c17187812 */ /* 0x000fe200078ec0ff */
[----:B----4-:R-:W-:Y:S01]  /*0440*/  IMAD.SHL.U32 R25, R18, 0x2, RZ ;  /* 0x0000000212197824 */ /* 0x010fe200078e00ff */
[----:B------:R-:W-:-:S04]  /*0450*/  SHF.R.U32.HI R21, RZ, 0x16, R13 ;  /* 0x00000016ff157819 */ /* 0x000fc8000001160d */
[----:B------:R-:W4:Y:S01]  /*0460*/  LDC R20, c[0x3][R29+0x14] ;  /* 0x00c005001d147b82 */ /* 0x000f220000000800 */
[----:B0-----:R-:W-:Y:S02]  /*0470*/  LOP3.LUT R27, R21, 0xc, RZ, 0xc0, !PT ;  /* 0x0000000c151b7812 */ /* 0x001fe400078ec0ff */
[----:B-----5:R-:W-:Y:S02]  /*0480*/  LOP3.LUT R25, R17, R22, R25, 0xfe, !PT ;  /* 0x0000001611197212 */ /* 0x020fe400078efe19 */
[--C-:B------:R-:W-:Y:S02]  /*0490*/  SHF.R.U32.HI R17, RZ, 0x18, R13.reuse ;  /* 0x00000018ff117819 */ /* 0x100fe4000001160d */
[--C-:B------:R-:W-:Y:S01]  /*04a0*/  SHF.R.U32.HI R21, RZ, 0x1a, R13.reuse ;  /* 0x0000001aff157819 */ /* 0x100fe2000001160d */
[----:B------:R-:W0:Y:S01]  /*04b0*/  LDC R18, c[0x3][R28+0x14] ;  /* 0x00c005001c127b82 */ /* 0x000e220000000800 */
[----:B------:R-:W-:Y:S01]  /*04c0*/  LOP3.LUT R22, R17, 0xc, RZ, 0xc0, !PT ;  /* 0x0000000c11167812 */ /* 0x000fe200078ec0ff */
[----:B------:R-:W-:Y:S01]  /*04d0*/  IMAD.SHL.U32 R25, R25, 0x4, RZ ;  /* 0x0000000419197824 */ /* 0x000fe200078e00ff */
[----:B------:R-:W-:Y:S01]  /*04e0*/  SHF.R.U32.HI R17, RZ, 0x1e, R13 ;  /* 0x0000001eff117819 */ /* 0x000fe2000001160d */
[----:B------:R-:W-:Y:S01]  /*04f0*/  IMAD.SHL.U32 R0, R0, 0x2, RZ ;  /* 0x0000000200007824 */ /* 0x000fe200078e00ff */
[----:B-1----:R-:W-:-:S02]  /*0500*/  LOP3.LUT R26, R21, 0xc, RZ, 0xc0, !PT ;  /* 0x0000000c151a7812 */ /* 0x002fc400078ec0ff */
[----:B------:R-:W-:Y:S01]  /*0510*/  LEA R17, R17, UR4, 0x2 ;  /* 0x0000000411117c11 */ /* 0x000fe2000f8e10ff */
[----:B------:R-:W1:Y:S08]  /*0520*/  LDC R24, c[0x3][R24+0x14] ;  /* 0x00c0050018187b82 */ /* 0x000e700000000800 */
[----:B------:R-:W5:Y:S08]  /*0530*/  LDC R23, c[0x3][R27+0x14] ;  /* 0x00c005001b177b82 */ /* 0x000f700000000800 */
[----:B------:R-:W5:Y:S01]  /*0540*/  LDC R22, c[0x3][R22+0x14] ;  /* 0x00c0050016167b82 */ /* 0x000f620000000800 */
[----:B--2---:R-:W-:-:S07]  /*0550*/  LOP3.LUT R0, R16, R25, R0, 0xfe, !PT ;  /* 0x0000001910007212 */ /* 0x004fce00078efe00 */
[----:B------:R-:W2:Y:S01]  /*0560*/  LDC R21, c[0x3][R26+0x14] ;  /* 0x00c005001a157b82 */ /* 0x000ea20000000800 */
[----:B---3--:R-:W-:Y:S02]  /*0570*/  IMAD.SHL.U32 R16, R19, 0x2, RZ ;  /* 0x0000000213107824 */ /* 0x008fe400078e00ff */
[----:B------:R-:W-:-:S05]  /*0580*/  IMAD.SHL.U32 R19, R0, 0x4, RZ ;  /* 0x0000000400137824 */ /* 0x000fca00078e00ff */
[----:B------:R-:W3:Y:S01]  /*0590*/  LDC R17, c[0x3][R17] ;  /* 0x00c0000011117b82 */ /* 0x000ee20000000800 */
[----:B----4-:R-:W-:-:S05]  /*05a0*/  LOP3.LUT R16, R20, R19, R16, 0xfe, !PT ;  /* 0x0000001314107212 */ /* 0x010fca00078efe10 */
[----:B------:R-:W-:Y:S02]  /*05b0*/  IMAD.SHL.U32 R19, R16, 0x4, RZ ;  /* 0x0000000410137824 */ /* 0x000fe400078e00ff */
[----:B0-----:R-:W-:-:S05]  /*05c0*/  IMAD.SHL.U32 R18, R18, 0x2, RZ ;  /* 0x0000000212127824 */ /* 0x001fca00078e00ff */
[----:B-1----:R-:W-:-:S05]  /*05d0*/  LOP3.LUT R18, R24, R19, R18, 0xfe, !PT ;  /* 0x0000001318127212 */ /* 0x002fca00078efe12 */
[----:B------:R-:W-:Y:S02]  /*05e0*/  IMAD.SHL.U32 R19, R18, 0x4, RZ ;  /* 0x0000000412137824 */ /* 0x000fe400078e00ff */
[----:B-----5:R-:W-:-:S05]  /*05f0*/  IMAD.SHL.U32 R23, R23, 0x2, RZ ;  /* 0x0000000217177824 */ /* 0x020fca00078e00ff */
[----:B------:R-:W-:-:S05]  /*0600*/  LOP3.LUT R19, R22, R19, R23, 0xfe, !PT ;  /* 0x0000001316137212 */ /* 0x000fca00078efe17 */
[----:B------:R-:W-:Y:S02]  /*0610*/  IMAD.SHL.U32 R0, R19, 0x4, RZ ;  /* 0x0000000413007824 */ /* 0x000fe400078e00ff */
[----:B--2---:R-:W-:-:S05]  /*0620*/  IMAD.SHL.U32 R21, R21, 0x2, RZ ;  /* 0x0000000215157824 */ /* 0x004fca00078e00ff */
[----:B---3--:R-:W-:Y:S01]  /*0630*/  LOP3.LUT R0, R17, R0, R21, 0xfe, !PT ;  /* 0x0000000011007212 */ /* 0x008fe200078efe15 */
[----:B------:R-:W-:Y:S06]  /*0640*/  @P0 BRA `(.L_x_1919) ;  /* 0xfffffff800c00947 */ /* 0x000fec000383ffff */
.L_x_1918:
        /* <DEDUP_REMOVED lines=19> */
.L_x_1922:
[----:B------:R-:W-:Y:S02]  /*0780*/  UIADD3 UR5, UPT, UPT, UR4, -0x8, URZ ;  /* 0xfffffff804057890 */ /* 0x000fe4000fffe0ff */
[--C-:B-----5:R-:W-:Y:S01]  /*0790*/  SHF.R.U32.HI R19, RZ, UR4, R8.reuse ;  /* 0x00000004ff137c19 */ /* 0x120fe20008011608 */
[----:B------:R-:W-:Y:S01]  /*07a0*/  UIADD3 UR8, UPT, UPT, UR4, -0x6, URZ ;  /* 0xfffffffa04087890 */ /* 0x000fe2000fffe0ff */
[----:B------:R-:W-:Y:S01]  /*07b0*/  IMAD.SHL.U32 R0, R0, 0x4, RZ ;  /* 0x0000000400007824 */ /* 0x000fe200078e00ff */
[----:B------:R-:W-:Y:S01]  /*07c0*/  UIADD3 UR9, UPT, UPT, UR4, -0x4, URZ ;  /* 0xfffffffc04097890 */ /* 0x000fe2000fffe0ff */
[----:B------:R-:W-:Y:S01]  /*07d0*/  VIADD R7, R7, 0x8 ;  /* 0x0000000807077836 */ /* 0x000fe20000000000 */
[--C-:B------:R-:W-:Y:S01]  /*07e0*/  SHF.R.U32.HI R14, RZ, UR5, R8.reuse ;  /* 0x00000005ff0e7c19 */ /* 0x100fe20008011608 */
[----:B------:R-:W-:Y:S01]  /*07f0*/  UIADD3 UR10, UPT, UPT, UR4, -0x2, URZ ;  /* 0xfffffffe040a7890 */ /* 0x000fe2000fffe0ff */
[--C-:B------:R-:W-:Y:S01]  /*0800*/  SHF.R.U32.HI R15, RZ, UR8, R8.reuse ;  /* 0x00000008ff0f7c19 */ /* 0x100fe20008011608 */
[----:B------:R-:W-:Y:S01]  /*0810*/  UIADD3 UR5, UPT, UPT, UR4, 0x2, URZ ;  /* 0x0000000204057890 */ /* 0x000fe2000fffe0ff */
[--C-:B------:R-:W-:Y:S01]  /*0820*/  SHF.R.U32.HI R16, RZ, UR9, R8.reuse ;  /* 0x00000009ff107c19 */ /* 0x100fe20008011608 */
[----:B------:R-:W-:Y:S01]  /*0830*/  IMAD.SHL.U32 R14, R14, 0x4, RZ ;  /* 0x000000040e0e7824 */ /* 0x000fe200078e00ff */
[----:B------:R-:W-:Y:S01]  /*0840*/  UIADD3 UR8, UPT, UPT, UR4, 0x4, URZ ;  /* 0x0000000404087890 */ /* 0x000fe2000fffe0ff */
[----:B------:R-:W-:Y:S01]  /*0850*/  IMAD.SHL.U32 R15, R15, 0x4, RZ ;  /* 0x000000040f0f7824 */ /* 0x000fe200078e00ff */
[--C-:B------:R-:W-:Y:S01]  /*0860*/  SHF.R.U32.HI R17, RZ, UR10, R8.reuse ;  /* 0x0000000aff117c19 */ /* 0x100fe20008011608 */
[----:B------:R-:W-:Y:S01]  /*0870*/  IMAD.SHL.U32 R19, R19, 0x4, RZ ;  /* 0x0000000413137824 */ /* 0x000fe200078e00ff */
[----:B------:R-:W-:Y:S01]  /*0880*/  LOP3.LUT R23, R14, 0xc, RZ, 0xc0, !PT ;  /* 0x0000000c0e177812 */ /* 0x000fe200078ec0ff */
[----:B------:R-:W-:Y:S01]  /*0890*/  IMAD.SHL.U32 R14, R16, 0x4, RZ ;  /* 0x00000004100e7824 */ /* 0x000fe200078e00ff */
[----:B------:R-:W-:Y:S01]  /*08a0*/  LOP3.LUT R18, R15, 0xc, RZ, 0xc0, !PT ;  /* 0x0000000c0f127812 */ /* 0x000fe200078ec0ff */
[----:B------:R-:W-:Y:S01]  /*08b0*/  IMAD.SHL.U32 R15, R17, 0x4, RZ ;  /* 0x00000004110f7824 */ /* 0x000fe200078e00ff */
[----:B------:R-:W0:Y:S01]  /*08c0*/  LDC R16, c[0x3][R23+0x14] ;  /* 0x00c0050017107b82 */ /* 0x000e220000000800 */
[----:B------:R-:W-:Y:S01]  /*08d0*/  UIADD3 UR11, UPT, UPT, UR4, 0x6, URZ ;  /* 0x00000006040b7890 */ /* 0x000fe2000fffe0ff */
[----:B------:R-:W-:Y:S01]  /*08e0*/  LOP3.LUT R28, R14, 0xc, RZ, 0xc0, !PT ;  /* 0x0000000c0e1c7812 */ /* 0x000fe200078ec0ff */
[----:B------:R-:W-:Y:S01]  /*08f0*/  UIADD3 UR4, UPT, UPT, UR4, 0x10, URZ ;  /* 0x0000001004047890 */ /* 0x000fe2000fffe0ff */
[----:B------:R-:W-:-:S02]  /*0900*/  SHF.R.U32.HI R14, RZ, UR5, R8 ;  /* 0x00000005ff0e7c19 */ /* 0x000fc40008011608 */
[----:B------:R-:W-:Y:S02]  /*0910*/  LOP3.LUT R27, R15, 0xc, RZ, 0xc0, !PT ;  /* 0x0000000c0f1b7812 */ /* 0x000fe400078ec0ff */
[----:B------:R-:W1:Y:S01]  /*0920*/  LDC R18, c[0x3][R18+0x14] ;  /* 0x00c0050012127b82 */ /* 0x000e620000000800 */
[----:B------:R-:W-:Y:S01]  /*0930*/  LOP3.LUT R26, R19, 0xc, RZ, 0xc0, !PT ;  /* 0x0000000c131a7812 */ /* 0x000fe200078ec0ff */
[----:B------:R-:W-:Y:S01]  /*0940*/  IMAD.SHL.U32 R14, R14, 0x4, RZ ;  /* 0x000000040e0e7824 */ /* 0x000fe200078e00ff */
[--C-:B------:R-:W-:Y:S02]  /*0950*/  SHF.R.U32.HI R15, RZ, UR8, R8.reuse ;  /* 0x00000008ff0f7c19 */ /* 0x100fe40008011608 */
[----:B------:R-:W-:Y:S02]  /*0960*/  SHF.R.U32.HI R21, RZ, UR11, R8 ;  /* 0x0000000bff157c19 */ /* 0x000fe40008011608 */
[----:B------:R-:W-:Y:S01]  /*0970*/  LOP3.LUT R25, R14, 0xc, RZ, 0xc0, !PT ;  /* 0x0000000c0e197812 */ /* 0x000fe200078ec0ff */
[----:B------:R-:W2:Y:S01]  /*0980*/  LDC R17, c[0x3][R28+0x14] ;  /* 0x00c005001c117b82 */ /* 0x000ea20000000800 */
[----:B------:R-:W-:Y:S01]  /*0990*/  IMAD.SHL.U32 R15, R15, 0x4, RZ ;  /* 0x000000040f0f7824 */ /* 0x000fe200078e00ff */
[----:B------:R-:W-:Y:S01]  /*09a0*/  ISETP.NE.AND P0, PT, R7, RZ, PT ;  /* 0x000000ff0700720c */ /* 0x000fe20003f05270 */
[----:B------:R-:W-:-:S03]  /*09b0*/  IMAD.SHL.U32 R14, R21, 0x4, RZ ;  /* 0x00000004150e7824 */ /* 0x000fc600078e00ff */
[----:B------:R-:W-:Y:S02]  /*09c0*/  LOP3.LUT R24, R15, 0xc, RZ, 0xc0, !PT ;  /* 0x0000000c0f187812 */ /* 0x000fe400078ec0ff */
[----:B------:R-:W3:Y:S01]  /*09d0*/  LDC R19, c[0x3][R27+0x14] ;  /* 0x00c005001b137b82 */ /* 0x000ee20000000800 */
[----:B------:R-:W-:-:S07]  /*09e0*/  LOP3.LUT R14, R14, 0xc, RZ, 0xc0, !PT ;  /* 0x0000000c0e0e7812 */ /* 0x000fce00078ec0ff */
[----:B------:R-:W4:Y:S08]  /*09f0*/  LDC R20, c[0x3][R26+0x14] ;  /* 0x00c005001a147b82 */ /* 0x000f300000000800 */
[----:B------:R-:W4:Y:S08]  /*0a00*/  LDC R21, c[0x3][R25+0x14] ;  /* 0x00c0050019157b82 */ /* 0x000f300000000800 */
[----:B------:R-:W4:Y:S01]  /*0a10*/  LDC R15, c[0x3][R24+0x14] ;  /* 0x00c00500180f7b82 */ /* 0x000f220000000800 */
[----:B0-----:R-:W-:-:S07]  /*0a20*/  IMAD.SHL.U32 R23, R16, 0x2, RZ ;  /* 0x0000000210177824 */ /* 0x001fce00078e00ff */
[----:B------:R-:W0:Y:S01]  /*0a30*/  LDC R14, c[0x3][R14+0x14] ;  /* 0x00c005000e0e7b82 */ /* 0x000e220000000800 */
[----:B-1----:R-:W-:-:S05]  /*0a40*/  LOP3.LUT R18, R18, R0, R23, 0xfe, !PT ;  /* 0x0000000012127212 */ /* 0x002fca00078efe17 */
[----:B------:R-:W-:Y:S02]  /*0a50*/  IMAD.SHL.U32 R18, R18, 0x4, RZ ;  /* 0x0000000412127824 */ /* 0x000fe400078e00ff */
[----:B--2---:R-:W-:-:S05]  /*0a60*/  IMAD.SHL.U32 R17, R17, 0x2, RZ ;  /* 0x0000000211117824 */ /* 0x004fca00078e00ff */
[----:B---3--:R-:W-:-:S05]  /*0a70*/  LOP3.LUT R17, R19, R18, R17, 0xfe, !PT ;  /* 0x0000001213117212 */ /* 0x008fca00078efe11 */
[----:B------:R-:W-:Y:S02]  /*0a80*/  IMAD.SHL.U32 R0, R17, 0x4, RZ ;  /* 0x0000000411007824 */ /* 0x000fe400078e00ff */
[----:B----4-:R-:W-:-:S05]  /*0a90*/  IMAD.SHL.U32 R20, R20, 0x2, RZ ;  /* 0x0000000214147824 */ /* 0x010fca00078e00ff */
[----:B------:R-:W-:Y:S01]  /*0aa0*/  LOP3.LUT R0, R21, R0, R20, 0xfe, !PT ;  /* 0x0000000015007212 */ /* 0x000fe200078efe14 */
[----:B------:R-:W-:-:S04]  /*0ab0*/  IMAD.SHL.U32 R16, R15, 0x2, RZ ;  /* 0x000000020f107824 */ /* 0x000fc800078e00ff */
[----:B------:R-:W-:-:S05]  /*0ac0*/  IMAD.SHL.U32 R15, R0, 0x4, RZ ;  /* 0x00000004000f7824 */ /* 0x000fca00078e00ff */
[----:B0-----:R-:W-:Y:S01]  /*0ad0*/  LOP3.LUT R0, R14, R15, R16, 0xfe, !PT ;  /* 0x0000000f0e007212 */ /* 0x001fe200078efe10 */
[----:B------:R-:W-:Y:S06]  /*0ae0*/  @P0 BRA `(.L_x_1922) ;  /* 0xfffffffc00240947 */ /* 0x000fec000383ffff */
.L_x_1921:
[----:B------:R-:W-:Y:S05]  /*0af0*/  @!P1 BRA `(.L_x_1920) ;  /* 0x0000000000e89947 */ /* 0x000fea0003800000 */
[----:B------:R-:W-:Y:S02]  /*0b00*/  ISETP.GE.U32.AND P0, PT, R22, 0x4, PT ;  /* 0x000000041600780c */ /* 0x000fe40003f06070 */
[----:B------:R-:W-:-:S04]  /*0b10*/  LOP3.LUT R18, R13, 0x3, RZ, 0xc0, !PT ;  /* 0x000000030d127812 */ /* 0x000fc800078ec0ff */
[----:B------:R-:W-:-:S07]  /*0b20*/  ISETP.NE.AND P1, PT, R18, RZ, PT ;  /* 0x000000ff1200720c */ /* 0x000fce0003f25270 */
[----:B------:R-:W-:Y:S06]  /*0b30*/  @!P0 BRA `(.L_x_1923) ;  /* 0x00000000006c8947 */ /* 0x000fec0003800000 */
[----:B------:R-:W-:Y:S02]  /*0b40*/  IMAD.SHL.U32 R15, R6, 0x2, RZ ;  /* 0x00000002060f7824 */ /* 0x000fe400078e00ff */
[----:B------:R-:W-:Y:S02]  /*0b50*/  IMAD.SHL.U32 R0, R0, 0x4, RZ ;  /* 0x0000000400007824 */ /* 0x000fe400078e00ff */
[C---:B------:R-:W-:Y:S01]  /*0b60*/  VIADD R17, R15.reuse, 0x2 ;  /* 0x000000020f117836 */ /* 0x040fe20000000000 */
[--C-:B-----5:R-:W-:Y:S01]  /*0b70*/  SHF.R.U32.HI R14, RZ, R15, R8.reuse ;  /* 0x0000000fff0e7219 */ /* 0x120fe20000011608 */
[C---:B------:R-:W-:Y:S02]  /*0b80*/  VIADD R7, R15.reuse, 0x4 ;  /* 0x000000040f077836 */ /* 0x040fe40000000000 */
[----:B------:R-:W-:Y:S01]  /*0b90*/  VIADD R19, R15, 0x6 ;  /* 0x000000060f137836 */ /* 0x000fe20000000000 */
[--C-:B------:R-:W-:Y:S01]  /*0ba0*/  SHF.R.U32.HI R17, RZ, R17, R8.reuse ;  /* 0x00000011ff117219 */ /* 0x100fe20000011608 */
[----:B------:R-:W-:Y:S01]  /*0bb0*/  IMAD.SHL.U32 R14, R14, 0x4, RZ ;  /* 0x000000040e0e7824 */ /* 0x000fe200078e00ff */
[----:B------:R-:W-:Y:S01]  /*0bc0*/  SHF.R.U32.HI R15, RZ, R7, R8 ;  /* 0x00000007ff0f7219 */ /* 0x000fe20000011608 */
[----:B------:R-:W-:Y:S01]  /*0bd0*/  IMAD.IADD R6, R7, 0x1, -R6 ;  /* 0x0000000107067824 */ /* 0x000fe200078e0a06 */
[----:B------:R-:W-:Y:S01]  /*0be0*/  SHF.R.U32.HI R19, RZ, R19, R8 ;  /* 0x00000013ff137219 */ /* 0x000fe20000011608 */
[----:B------:R-:W-:Y:S01]  /*0bf0*/  IMAD.SHL.U32 R17, R17, 0x4, RZ ;  /* 0x0000000411117824 */ /* 0x000fe200078e00ff */
[----:B------:R-:W-:Y:S01]  /*0c00*/  LOP3.LUT R22, R14, 0xc, RZ, 0xc0, !PT ;  /* 0x0000000c0e167812 */ /* 0x000fe200078ec0ff */
[----:B------:R-:W-:-:S02]  /*0c10*/  IMAD.SHL.U32 R15, R15, 0x4, RZ ;  /* 0x000000040f0f7824 */ /* 0x000fc400078e00ff */
[----:B------:R-:W-:Y:S01]  /*0c20*/  IMAD.SHL.U32 R19, R19, 0x4, RZ ;  /* 0x0000000413137824 */ /* 0x000fe200078e00ff */
[----:B------:R-:W0:Y:S01]  /*0c30*/  LDC R14, c[0x3][R22+0x14] ;  /* 0x00c00500160e7b82 */ /* 0x000e220000000800 */
[----:B------:R-:W-:Y:S02]  /*0c40*/  LOP3.LUT R21, R17, 0xc, RZ, 0xc0, !PT ;  /* 0x0000000c11157812 */ /* 0x000fe400078ec0ff */
[----:B------:R-:W-:Y:S02]  /*0c50*/  LOP3.LUT R20, R15, 0xc, RZ, 0xc0, !PT ;  /* 0x0000000c0f147812 */ /* 0x000fe400078ec0ff */
[----:B------:R-:W-:-:S03]  /*0c60*/  LOP3.LUT R17, R19, 0xc, RZ, 0xc0, !PT ;  /* 0x0000000c13117812 */ /* 0x000fc600078ec0ff */
[----:B------:R-:W1:Y:S08]  /*0c70*/  LDC R15, c[0x3][R21+0x14] ;  /* 0x00c00500150f7b82 */ /* 0x000e700000000800 */
[----:B------:R-:W2:Y:S08]  /*0c80*/  LDC R16, c[0x3][R20+0x14] ;  /* 0x00c0050014107b82 */ /* 0x000eb00000000800 */
[----:B------:R-:W3:Y:S01]  /*0c90*/  LDC R17, c[0x3][R17+0x14] ;  /* 0x00c0050011117b82 */ /* 0x000ee20000000800 */
[----:B0-----:R-:W-:-:S05]  /*0ca0*/  IMAD.SHL.U32 R14, R14, 0x2, RZ ;  /* 0x000000020e0e7824 */ /* 0x001fca00078e00ff */
[----:B-1----:R-:W-:-:S05]  /*0cb0*/  LOP3.LUT R0, R15, R0, R14, 0xfe, !PT ;  /* 0x000000000f007212 */ /* 0x002fca00078efe0e */
[----:B------:R-:W-:Y:S02]  /*0cc0*/  IMAD.SHL.U32 R0, R0, 0x4, RZ ;  /* 0x0000000400007824 */ /* 0x000fe400078e00ff */
[----:B--2---:R-:W-:-:S05]  /*0cd0*/  IMAD.SHL.U32 R16, R16, 0x2, RZ ;  /* 0x0000000210107824 */ /* 0x004fca00078e00ff */
[----:B---3--:R-:W-:-:S07]  /*0ce0*/  LOP3.LUT R0, R17, R0, R16, 0xfe, !PT ;  /* 0x0000000011007212 */ /* 0x008fce00078efe10 */
.L_x_1923:
[----:B------:R-:W-:Y:S05]  /*0cf0*/  @!P1 BRA `(.L_x_1920) ;  /* 0x0000000000689947 */ /* 0x000fea0003800000 */
[----:B------:R-:W-:Y:S02]  /*0d00*/  ISETP.NE.AND P0, PT, R18, 0x1, PT ;  /* 0x000000011200780c */ /* 0x000fe40003f05270 */
[----:B------:R-:W-:-:S04]  /*0d10*/  LOP3.LUT R7, R13, 0x1, RZ, 0xc0, !PT ;  /* 0x000000010d077812 */ /* 0x000fc800078ec0ff */
[----:B------:R-:W-:-:S07]  /*0d20*/  ISETP.NE.U32.AND P1, PT, R7, 0x1, PT ;  /* 0x000000010700780c */ /* 0x000fce0003f25070 */
[----:B------:R-:W-:Y:S06]  /*0d30*/  @!P0 BRA `(.L_x_1924) ;  /* 0x0000000000388947 */ /* 0x000fec0003800000 */
[----:B------:R-:W-:Y:S02]  /*0d40*/  IMAD.SHL.U32 R7, R6, 0x2, RZ ;  /* 0x0000000206077824 */ /* 0x000fe400078e00ff */
[----:B------:R-:W-:-:S03]  /*0d50*/  IMAD.SHL.U32 R0, R0, 0x4, RZ ;  /* 0x0000000400007824 */ /* 0x000fc600078e00ff */
[----:B-----5:R-:W-:Y:S01]  /*0d60*/  SHF.R.U32.HI R14, RZ, R7, R8 ;  /* 0x00000007ff0e7219 */ /* 0x020fe20000011608 */
[----:B------:R-:W-:-:S04]  /*0d70*/  VIADD R7, R7, 0x2 ;  /* 0x0000000207077836 */ /* 0x000fc80000000000 */
[----:B------:R-:W-:Y:S01]  /*0d80*/  IMAD.SHL.U32 R14, R14, 0x4, RZ ;  /* 0x000000040e0e7824 */ /* 0x000fe200078e00ff */
[----:B------:R-:W-:Y:S01]  /*0d90*/  SHF.R.U32.HI R15, RZ, R7, R8 ;  /* 0x00000007ff0f7219 */ /* 0x000fe20000011608 */
[----:B------:R-:W-:-:S03]  /*0da0*/  IMAD.IADD R6, R7, 0x1, -R6 ;  /* 0x0000000107067824 */ /* 0x000fc600078e0a06 */
[----:B------:R-:W-:Y:S01]  /*0db0*/  LOP3.LUT R14, R14, 0xc, RZ, 0xc0, !PT ;  /* 0x0000000c0e0e7812 */ /* 0x000fe200078ec0ff */
[----:B------:R-:W-:-:S05]  /*0dc0*/  IMAD.SHL.U32 R15, R15, 0x4, RZ ;  /* 0x000000040f0f7824 */ /* 0x000fca00078e00ff */
[----:B------:R-:W-:Y:S01]  /*0dd0*/  LOP3.LUT R15, R15, 0xc, RZ, 0xc0, !PT ;  /* 0x0000000c0f0f7812 */ /* 0x000fe200078ec0ff */
[----:B------:R-:W0:Y:S08]  /*0de0*/  LDC R14, c[0x3][R14+0x14] ;  /* 0x00c005000e0e7b82 */ /* 0x000e300000000800 */
[----:B------:R-:W1:Y:S01]  /*0df0*/  LDC R15, c[0x3][R15+0x14] ;  /* 0x00c005000f0f7b82 */ /* 0x000e620000000800 */
[----:B0-----:R-:W-:-:S05]  /*0e00*/  IMAD.SHL.U32 R16, R14, 0x2, RZ ;  /* 0x000000020e107824 */ /* 0x001fca00078e00ff */
[----:B-1----:R-:W-:-:S07]  /*0e10*/  LOP3.LUT R0, R15, R0, R16, 0xfe, !PT ;  /* 0x000000000f007212 */ /* 0x002fce00078efe10 */
.L_x_1924:
[----:B------:R-:W-:Y:S05]  /*0e20*/  @P1 BRA `(.L_x_1920) ;  /* 0x00000000001c1947 */ /* 0x000fea0003800000 */
[----:B------:R-:W-:-:S05]  /*0e30*/  IMAD.SHL.U32 R7, R6, 0x2, RZ ;  /* 0x0000000206077824 */ /* 0x000fca00078e00ff */
[----:B-----5:R-:W-:-:S05]  /*0e40*/  SHF.R.U32.HI R7, RZ, R7, R8 ;  /* 0x00000007ff077219 */ /* 0x020fca0000011608 */
[----:B------:R-:W-:-:S05]  /*0e50*/  IMAD.SHL.U32 R7, R7, 0x4, RZ ;  /* 0x0000000407077824 */ /* 0x000fca00078e00ff */
[----:B------:R-:W-:Y:S01]  /*0e60*/  LOP3.LUT R6, R7, 0xc, RZ, 0xc0, !PT ;  /* 0x0000000c07067812 */ /* 0x000fe200078ec0ff */
[----:B------:R-:W-:-:S05]  /*0e70*/  IMAD.SHL.U32 R7, R0, 0x2, RZ ;  /* 0x0000000200077824 */ /* 0x000fca00078e00ff */
[----:B------:R-:W0:Y:S02]  /*0e80*/  LDC R6, c[0x3][R6+0x14] ;  /* 0x00c0050006067b82 */ /* 0x000e240000000800 */
[----:B0-----:R-:W-:-:S07]  /*0e90*/  LOP3.LUT R0, R6, R7, RZ, 0xfc, !PT ;  /* 0x0000000706007212 */ /* 0x001fce00078efcff */
.L_x_1920:
        /* <DEDUP_REMOVED lines=10> */
.L_x_1928:
[----:B-----5:R-:W-:Y:S01]  /*0f40*/  SHF.R.U32.HI R14, RZ, R17, R8 ;  /* 0x00000011ff0e7219 */ /* 0x020fe20000011608 */
[----:B------:R-:W-:Y:S01]  /*0f50*/  IMAD.SHL.U32 R15, R0, 0x2, RZ ;  /* 0x00000002000f7824 */ /* 0x000fe200078e00ff */
[----:B------:R-:W-:Y:S01]  /*0f60*/  BSSY.RECONVERGENT B0, `(.L_x_1926) ;  /* 0x000001b000007945 */ /* 0x000fe20003800200 */
[----:B------:R-:W-:Y:S02]  /*0f70*/  VIADD R13, R13, 0x1 ;  /* 0x000000010d0d7836 */ /* 0x000fe40000000000 */
[----:B------:R-:W-:-:S03]  /*0f80*/  IMAD.SHL.U32 R14, R14, 0x4, RZ ;  /* 0x000000040e0e7824 */ /* 0x000fc600078e00ff */
[----:B------:R-:W-:Y:S02]  /*0f90*/  ISETP.NE.AND P1, PT, R13, 0x10, PT ;  /* 0x000000100d00780c */ /* 0x000fe40003f25270 */
[----:B------:R-:W-:-:S06]  /*0fa0*/  LOP3.LUT R14, R14, 0xc, RZ, 0xc0, !PT ;  /* 0x0000000c0e0e7812 */ /* 0x000fcc00078ec0ff */
[----:B------:R-:W4:Y:S02]  /*0fb0*/  LDC R14, c[0x3][R14+0x14] ;  /* 0x00c005000e0e7b82 */ /* 0x000f240000000800 */
[----:B----4-:R-:W-:-:S04]  /*0fc0*/  LOP3.LUT R0, R14, R15, RZ, 0xfc, !PT ;  /* 0x0000000f0e007212 */ /* 0x010fc800078efcff */
        /* <DEDUP_REMOVED lines=20> */
.L_x_1927:
[----:B-12---:R-:W-:Y:S05]  /*1110*/  BSYNC.RECONVERGENT B0 ;  /* 0x0000000000007941 */ /* 0x006fea0003800200 */
.L_x_1926:
[----:B------:R-:W-:Y:S02]  /*1120*/  VIADD R17, R17, 0x2 ;  /* 0x0000000211117836 */ /* 0x000fe40000000000 */
[----:B---3--:R-:W-:Y:S01]  /*1130*/  VIADD R12, R12, 0x1 ;  /* 0x000000010c0c7836 */ /* 0x008fe20000000000 */
[----:B------:R-:W-:Y:S06]  /*1140*/  @P1 BRA `(.L_x_1928) ;  /* 0xfffffffc007c1947 */ /* 0x000fec000383ffff */
.L_x_1925:
        /* <DEDUP_REMOVED lines=14> */
[----:B------:R-:W2:Y:S01]  /*1230*/  LDG.E R6, desc[UR6][R8.64] ;  /* 0x0000000608067981 */ /* 0x000ea2000c1e1900 */
[----:B------:R-:W-:Y:S01]  /*1240*/  IMAD.SHL.U32 R16, R0, 0x2, RZ ;  /* 0x0000000200107824 */ /* 0x000fe200078e00ff */
[----:B------:R-:W-:Y:S01]  /*1250*/  BSSY.RECONVERGENT B0, `(.L_x_1930) ;  /* 0x0000022000007945 */ /* 0x000fe20003800200 */
[----:B------:R-:W-:-:S04]  /*1260*/  IMAD R0, R4, 0x80, R3 ;  /* 0x0000008004007824 */ /* 0x000fc800078e0203 */
[----:B------:R-:W-:-:S04]  /*1270*/  IMAD R11, R0, 0x100, R11 ;  /* 0x00000100000b7824 */ /* 0x000fc800078e020b */
[----:B------:R-:W-:-:S04]  /*1280*/  IMAD.SHL.U32 R11, R11, 0x10, RZ ;  /* 0x000000100b0b7824 */ /* 0x000fc800078e00ff */
[----:B------:R-:W-:Y:S02]  /*1290*/  VIADD R0, R11, 0x11 ;  /* 0x000000110b007836 */ /* 0x000fe40000000000 */
[----:B--2---:R-:W-:-:S05]  /*12a0*/  IMAD.SHL.U32 R7, R6, 0x4, RZ ;  /* 0x0000000406077824 */ /* 0x004fca00078e00ff */
[----:B------:R-:W-:-:S04]  /*12b0*/  LOP3.LUT R15, R7, 0xc, RZ, 0xc0, !PT ;  /* 0x0000000c070f7812 */ /* 0x000fc800078ec0ff */
[----:B------:R-:W0:Y:S02]  /*12c0*/  LDC R7, c[0x3][R15+0x14] ;  /* 0x00c005000f077b82 */ /* 0x000e240000000800 */
[----:B0-----:R-:W-:-:S04]  /*12d0*/  LOP3.LUT R7, R7, R16, RZ, 0xfc, !PT ;  /* 0x0000001007077212 */ /* 0x001fc800078efcff */
        /* <DEDUP_REMOVED lines=25> */
.L_x_1931:
[----:B------:R-:W-:Y:S05]  /*1470*/  BSYNC.RECONVERGENT B0 ;  /* 0x0000000000007941 */ /* 0x000fea0003800200 */
.L_x_1930:
[----:B------:R-:W-:Y:S01]  /*1480*/  LOP3.LUT R15, R6, 0xc, RZ, 0xc0, !PT ;  /* 0x0000000c060f7812 */ /* 0x000fe200078ec0ff */
[----:B------:R-:W-:Y:S01]  /*1490*/  IMAD.SHL.U32 R7, R7, 0x2, RZ ;  /* 0x0000000207077824 */ /* 0x000fe200078e00ff */
[----:B------:R-:W-:Y:S01]  /*14a0*/  SHF.R.U32.HI R9, RZ, 0x2, R6 ;  /* 0x00000002ff097819 */ /* 0x000fe20000011606 */
[----:B------:R-:W-:Y:S01]  /*14b0*/  BSSY.RECONVERGENT B0, `(.L_x_1932) ;  /* 0x0000020000007945 */ /* 0x000fe20003800200 */
[----:B------:R-:W0:Y:S02]  /*14c0*/  LDC R8, c[0x3][R15+0x14] ;  /* 0x00c005000f087b82 */ /* 0x000e240000000800 */
[----:B------:R-:W-:-:S06]  /*14d0*/  LOP3.LUT R9, R9, 0xc, RZ, 0xc0, !PT ;  /* 0x0000000c09097812 */ /* 0x000fcc00078ec0ff */
[----:B------:R-:W1:Y:S01]  /*14e0*/  LDC R9, c[0x3][R9+0x14] ;  /* 0x00c0050009097b82 */ /* 0x000e620000000800 */
[----:B0-----:R-:W-:-:S04]  /*14f0*/  LOP3.LUT R16, R8, R7, RZ, 0xfc, !PT ;  /* 0x0000000708107212 */ /* 0x001fc800078efcff */
[C---:B------:R-:W-:Y:S01]  /*1500*/  LOP3.LUT P0, RZ, R16.reuse, UR5, RZ, 0xc0, !PT ;  /* 0x0000000510ff7c12 */ /* 0x040fe2000f80c0ff */
[----:B------:R-:W-:-:S05]  /*1510*/  IMAD.SHL.U32 R8, R16, 0x2, RZ ;  /* 0x0000000210087824 */ /* 0x000fca00078e00ff */
[----:B-1----:R-:W-:-:S04]  /*1520*/  LOP3.LUT R7, R9, R8, RZ, 0xfc, !PT ;  /* 0x0000000809077212 */ /* 0x002fc800078efcff */
[----:B------:R-:W-:-:S03]  /*1530*/  LOP3.LUT P1, RZ, R7, UR5, RZ, 0xc0, !PT ;  /* 0x0000000507ff7c12 */ /* 0x000fc6000f82c0ff */
        /* <DEDUP_REMOVED lines=23> */
.L_x_1933:
[----:B------:R-:W-:Y:S05]  /*16b0*/  BSYNC.RECONVERGENT B0 ;  /* 0x0000000000007941 */ /* 0x000fea0003800200 */
.L_x_1932:
        /* <DEDUP_REMOVED lines=25> */
.L_x_1935:
[----:B------:R-:W-:Y:S05]  /*1850*/  BSYNC.RECONVERGENT B0 ;  /* 0x0000000000007941 */ /* 0x000fea0003800200 */
.L_x_1934:
[----:B0-----:R-:W-:Y:S01]  /*1860*/  SHF.R.U32.HI R0, RZ, 0x4, R6 ;  /* 0x00000004ff007819 */ /* 0x001fe20000011606 */
[----:B------:R-:W-:Y:S01]  /*1870*/  IMAD.SHL.U32 R7, R7, 0x2, RZ ;  /* 0x0000000207077824 */ /* 0x000fe200078e00ff */
[----:B------:R-:W-:Y:S02]  /*1880*/  BSSY.RECONVERGENT B0, `(.L_x_1936) ;  /* 0x000001d000007945 */ /* 0x000fe40003800200 */
[----:B-1----:R-:W-:-:S04]  /*1890*/  LOP3.LUT R8, R0, 0xc, RZ, 0xc0, !PT ;  /* 0x0000000c00087812 */ /* 0x002fc800078ec0ff */
[----:B------:R-:W0:Y:S02]  /*18a0*/  LDC R0, c[0x3][R8+0x14] ;  /* 0x00c0050008007b82 */ /* 0x000e240000000800 */
[----:B0-----:R-:W-:-:S04]  /*18b0*/  LOP3.LUT R0, R0, R7, RZ, 0xfc, !PT ;  /* 0x0000000700007212 */ /* 0x001fc800078efcff */
        /* <DEDUP_REMOVED lines=25> */
.L_x_1937:
[----:B------:R-:W-:Y:S05]  /*1a50*/  BSYNC.RECONVERGENT B0 ;  /* 0x0000000000007941 */ /* 0x000fea0003800200 */
.L_x_1936:
[----:B------:R-:W-:Y:S01]  /*1a60*/  SHF.R.U32.HI R7, RZ, 0x6, R6 ;  /* 0x00000006ff077819 */ /* 0x000fe20000011606 */
[----:B------:R-:W-:Y:S01]  /*1a70*/  IMAD.SHL.U32 R0, R0, 0x2, RZ ;  /* 0x0000000200007824 */ /* 0x000fe200078e00ff */
[----:B------:R-:W-:Y:S02]  /*1a80*/  BSSY.RECONVERGENT B0, `(.L_x_1938) ;  /* 0x000001d000007945 */ /* 0x000fe40003800200 */
[----:B------:R-:W-:-:S06]  /*1a90*/  LOP3.LUT R7, R7, 0xc, RZ, 0xc0, !PT ;  /* 0x0000000c07077812 */ /* 0x000fcc00078ec0ff */
[----:B------:R-:W1:Y:S02]  /*1aa0*/  LDC R7, c[0x3][R7+0x14] ;  /* 0x00c0050007077b82 */ /* 0x000e640000000800 */
[----:B-1----:R-:W-:-:S04]  /*1ab0*/  LOP3.LUT R0, R7, R0, RZ, 0xfc, !PT ;  /* 0x0000000007007212 */ /* 0x002fc800078efcff */
        /* <DEDUP_REMOVED lines=8> */
[----:B0-----:R-:W-:-:S05]  /*1b40*/  VIADD R21, R11, 0x14 ;  /* 0x000000140b157836 */ /* 0x001fca0000000000 */
[----:B-1----:R-:W-:-:S13]  /*1b50*/  ISETP.GT.U32.AND P0, PT, R21, UR4, PT ;  /* 0x0000000415007c0c */ /* 0x002fda000bf04070 */
        /* <DEDUP_REMOVED lines=15> */
.L_x_1939:
[----:B------:R-:W-:Y:S05]  /*1c50*/  BSYNC.RECONVERGENT B0 ;  /* 0x0000000000007941 */ /* 0x000fea0003800200 */
.L_x_1938:
[----:B------:R-:W-:Y:S01]  /*1c60*/  SHF.R.U32.HI R7, RZ, 0x8, R6 ;  /* 0x00000008ff077819 */ /* 0x000fe20000011606 */
[----:B------:R-:W-:Y:S01]  /*1c70*/  IMAD.SHL.U32 R0, R0, 0x2, RZ ;  /* 0x0000000200007824 */ /* 0x000fe200078e00ff */
[----:B------:R-:W-:Y:S02]  /*1c80*/  BSSY.RECONVERGENT B0, `(.L_x_1940) ;  /* 0x000001d000007945 */ /* 0x000fe40003800200 */
[----:B------:R-:W-:-:S06]  /*1c90*/  LOP3.LUT R7, R7, 0xc, RZ, 0xc0, !PT ;  /* 0x0000000c07077812 */ /* 0x000fcc00078ec0ff */
[----:B------:R-:W2:Y:S02]  /*1ca0*/  LDC R7, c[0x3][R7+0x14] ;  /* 0x00c0050007077b82 */ /* 0x000ea40000000800 */
[----:B--2---:R-:W-:-:S04]  /*1cb0*/  LOP3.LUT R0, R7, R0, RZ, 0xfc, !PT ;  /* 0x0000000007007212 */ /* 0x004fc800078efcff */
        /* <DEDUP_REMOVED lines=8> */
[----:B01----:R-:W-:-:S05]  /*1d40*/  VIADD R21, R11, 0x15 ;  /* 0x000000150b157836 */ /* 0x003fca0000000000 */
[----:B--2---:R-:W-:-:S13]  /*1d50*/  ISETP.GT.U32.AND P0, PT, R21, UR4, PT ;  /* 0x0000000415007c0c */ /* 0x004fda000bf04070 */
        /* <DEDUP_REMOVED lines=15> */
.L_x_1941:
[----:B------:R-:W-:Y:S05]  /*1e50*/  BSYNC.RECONVERGENT B0 ;  /* 0x0000000000007941 */ /* 0x000fea0003800200 */
.L_x_1940:
[----:B------:R-:W-:Y:S01]  /*1e60*/  SHF.R.U32.HI R7, RZ, 0xa, R6 ;  /* 0x0000000aff077819 */ /* 0x000fe20000011606 */
[----:B------:R-:W-:Y:S01]  /*1e70*/  IMAD.SHL.U32 R0, R0, 0x2, RZ ;  /* 0x0000000200007824 */ /* 0x000fe200078e00ff */
[----:B------:R-:W-:Y:S02]  /*1e80*/  BSSY.RECONVERGENT B0, `(.L_x_1942) ;  /* 0x000001d000007945 */ /* 0x000fe40003800200 */
[----:B------:R-:W-:-:S06]  /*1e90*/  LOP3.LUT R7, R7, 0xc, RZ, 0xc0, !PT ;  /* 0x0000000c07077812 */ /* 0x000fcc00078ec0ff */
[----:B------:R-:W3:Y:S02]  /*1ea0*/  LDC R7, c[0x3][R7+0x14] ;  /* 0x00c0050007077b82 */ /* 0x000ee40000000800 */
[----:B---3--:R-:W-:-:S04]  /*1eb0*/  LOP3.LUT R0, R7, R0, RZ, 0xfc, !PT ;  /* 0x0000000007007212 */ /* 0x008fc800078efcff */
        /* <DEDUP_REMOVED lines=8> */
[----:B012---:R-:W-:-:S05]  /*1f40*/  VIADD R21, R11, 0x16 ;  /* 0x000000160b157836 */ /* 0x007fca0000000000 */
[----:B---3--:R-:W-:-:S13]  /*1f50*/  ISETP.GT.U32.AND P0, PT, R21, UR4, PT ;  /* 0x0000000415007c0c */ /* 0x008fda000bf04070 */
        /* <DEDUP_REMOVED lines=15> */
.L_x_1943:
[----:B------:R-:W-:Y:S05]  /*2050*/  BSYNC.RECONVERGENT B0 ;  /* 0x0000000000007941 */ /* 0x000fea0003800200 */
.L_x_1942:
[----:B------:R-:W-:Y:S01]  /*2060*/  SHF.R.U32.HI R7, RZ, 0xc, R6 ;  /* 0x0000000cff077819 */ /* 0x000fe20000011606 */
[----:B------:R-:W-:Y:S01]  /*2070*/  IMAD.SHL.U32 R0, R0, 0x2, RZ ;  /* 0x0000000200007824 */ /* 0x000fe200078e00ff */
[----:B------:R-:W-:Y:S02]  /*2080*/  BSSY.RECONVERGENT B0, `(.L_x_1944) ;  /* 0x000001d000007945 */ /* 0x000fe40003800200 */
[----:B------:R-:W-:-:S06]  /*2090*/  LOP3.LUT R7, R7, 0xc, RZ, 0xc0, !PT ;  /* 0x0000000c07077812 */ /* 0x000fcc00078ec0ff */
[----:B------:R-:W4:Y:S02]  /*20a0*/  LDC R7, c[0x3][R7+0x14] ;  /* 0x00c0050007077b82 */ /* 0x000f240000000800 */
[----:B----4-:R-:W-:-:S04]  /*20b0*/  LOP3.LUT R0, R7, R0, RZ, 0xfc, !PT ;  /* 0x0000000007007212 */ /* 0x010fc800078efcff */
        /* <DEDUP_REMOVED lines=8> */
[----:B0123--:R-:W-:-:S05]  /*2140*/  VIADD R21, R11, 0x17 ;  /* 0x000000170b157836 */ /* 0x00ffca0000000000 */
[----:B----4-:R-:W-:-:S13]  /*2150*/  ISETP.GT.U32.AND P0, PT, R21, UR4, PT ;  /* 0x0000000415007c0c */ /* 0x010fda000bf04070 */
        /* <DEDUP_REMOVED lines=15> */
.L_x_1945:
[----:B------:R-:W-:Y:S05]  /*2250*/  BSYNC.RECONVERGENT B0 ;  /* 0x0000000000007941 */ /* 0x000fea0003800200 */
.L_x_1944:
[----:B------:R-:W-:Y:S01]  /*2260*/  SHF.R.U32.HI R7, RZ, 0xe, R6 ;  /* 0x0000000eff077819 */ /* 0x000fe20000011606 */
[----:B------:R-:W-:Y:S01]  /*2270*/  IMAD.SHL.U32 R0, R0, 0x2, RZ ;  /* 0x0000000200007824 */ /* 0x000fe200078e00ff */
[----:B------:R-:W-:Y:S02]  /*2280*/  BSSY.RECONVERGENT B0, `(.L_x_1946) ;  /* 0x000001d000007945 */ /* 0x000fe40003800200 */
[----:B------:R-:W-:-:S06]  /*2290*/  LOP3.LUT R7, R7, 0xc, RZ, 0xc0, !PT ;  /* 0x0000000c07077812 */ /* 0x000fcc00078ec0ff */
[----:B------:R-:W5:Y:S02]  /*22a0*/  LDC R7, c[0x3][R7+0x14] ;  /* 0x00c0050007077b82 */ /* 0x000f640000000800 */
[----:B-----5:R-:W-:-:S04]  /*22b0*/  LOP3.LUT R0, R7, R0, RZ, 0xfc, !PT ;  /* 0x0000000007007212 */ /* 0x020fc800078efcff */
        /* <DEDUP_REMOVED lines=8> */
[----:B-1234-:R-:W-:-:S05]  /*2340*/  VIADD R21, R11, 0x18 ;  /* 0x000000180b157836 */ /* 0x01efca0000000000 */
        /* <DEDUP_REMOVED lines=16> */
.L_x_1947:
[----:B------:R-:W-:Y:S05]  /*2450*/  BSYNC.RECONVERGENT B0 ;  /* 0x0000000000007941 */ /* 0x000fea0003800200 */
.L_x_1946:
        /* <DEDUP_REMOVED lines=31> */
.L_x_1949:
[----:B------:R-:W-:Y:S05]  /*2650*/  BSYNC.RECONVERGENT B0 ;  /* 0x0000000000007941 */ /* 0x000fea0003800200 */
.L_x_1948:
        /* <DEDUP_REMOVED lines=31> */
.L_x_1951:
[----:B------:R-:W-:Y:S05]  /*2850*/  BSYNC.RECONVERGENT B0 ;  /* 0x0000000000007941 */ /* 0x000fea0003800200 */
.L_x_1950:
        /* <DEDUP_REMOVED lines=31> */
.L_x_1953:
[----:B------:R-:W-:Y:S05]  /*2a50*/  BSYNC.RECONVERGENT B0 ;  /* 0x0000000000007941 */ /* 0x000fea0003800200 */
.L_x_1952:
        /* <DEDUP_REMOVED lines=31> */
.L_x_1955:
[----:B------:R-:W-:Y:S05]  /*2c50*/  BSYNC.RECONVERGENT B0 ;  /* 0x0000000000007941 */ /* 0x000fea0003800200 */
.L_x_1954:
        /* <DEDUP_REMOVED lines=31> */
.L_x_1957:
[----:B------:R-:W-:Y:S05]  /*2e50*/  BSYNC.RECONVERGENT B0 ;  /* 0x0000000000007941 */ /* 0x000fea0003800200 */
.L_x_1956:
        /* <DEDUP_REMOVED lines=31> */
.L_x_1959:
[----:B------:R-:W-:Y:S05]  /*3050*/  BSYNC.RECONVERGENT B0 ;  /* 0x0000000000007941 */ /* 0x000fea0003800200 */
.L_x_1958:
[----:B------:R-:W-:Y:S01]  /*3060*/  SHF.R.U32.HI R6, RZ, 0x1e, R6 ;  /* 0x0000001eff067819 */ /* 0x000fe20000011606 */
[----:B------:R-:W-:Y:S01]  /*3070*/  UMOV UR4, 0x14 ;  /* 0x0000001400047882 */ /* 0x000fe20000000000 */
[----:B------:R-:W-:Y:S01]  /*3080*/  IMAD.SHL.U32 R7, R0, 0x2, RZ ;  /* 0x0000000200077824 */ /* 0x000fe200078e00ff */
[----:B------:R-:W-:Y:S01]  /*3090*/  BSSY.RECONVERGENT B0, `(.L_x_1960) ;  /* 0x000001d000007945 */ /* 0x000fe20003800200 */
[----:B------:R-:W-:-:S06]  /*30a0*/  LEA R6, R6, UR4, 0x2 ;  /* 0x0000000406067c11 */ /* 0x000fcc000f8e10ff */
[----:B------:R-:W5:Y:S02]  /*30b0*/  LDC R6, c[0x3][R6] ;  /* 0x00c0000006067b82 */ /* 0x000f640000000800 */
[----:B-----5:R-:W-:-:S04]  /*30c0*/  LOP3.LUT R0, R6, R7, RZ, 0xfc, !PT ;  /* 0x0000000706007212 */ /* 0x020fc800078efcff */
[----:B------:R-:W-:-:S13]  /*30d0*/  LOP3.LUT P0, RZ, R0, UR5, RZ, 0xc0, !PT ;  /* 0x0000000500ff7c12 */ /* 0x000fda000f80c0ff */
[----:B------:R-:W-:Y:S05]  /*30e0*/  @P0 BRA `(.L_x_1961) ;  /* 0x00000000005c0947 */ /* 0x000fea0003800000 */
[----:B01234-:R-:W0:Y:S01]  /*30f0*/  LDC.64 R8, c[0x4][RZ] ;  /* 0x01000000ff087b82 */ /* 0x01fe220000000a00 */
        /* <DEDUP_REMOVED lines=22> */
.L_x_1961:
[----:B------:R-:W-:Y:S05]  /*3260*/  BSYNC.RECONVERGENT B0 ;  /* 0x0000000000007941 */ /* 0x000fea0003800200 */
.L_x_1960:
[----:B------:R-:W-:-:S13]  /*3270*/  ISETP.NE.AND P0, PT, R14, 0xff, PT ;  /* 0x000000ff0e00780c */ /* 0x000fda0003f05270 */
[----:B------:R-:W-:Y:S05]  /*3280*/  @!P0 BRA `(.L_x_1929) ;  /* 0x0000001c00708947 */ /* 0x000fea0003800000 */
[----:B01234-:R-:W0:Y:S01]  /*3290*/  LDC.64 R8, c[0x3][0x60] ;  /* 0x00c01800ff087b82 */ /* 0x01fe220000000a00 */
[----:B------:R-:W-:Y:S01]  /*32a0*/  VIADD R15, R11, 0x21 ;  /* 0x000000210b0f7836 */ /* 0x000fe20000000000 */
[----:B------:R-:W1:Y:S01]  /*32b0*/  LDCU UR8, c[0x3][0x58] ;  /* 0x00c00b00ff0877ac */ /* 0x000e620008000800 */
[----:B------:R-:W2:Y:S05]  /*32c0*/  LDCU UR9, c[0x3][0x8] ;  /* 0x00c00100ff0977ac */ /* 0x000eaa0008000800 */
[----:B------:R-:W3:Y:S01]  /*32d0*/  LDC.64 R6, c[0x3][RZ] ;  /* 0x00c00000ff067b82 */ /* 0x000ee20000000a00 */
[----:B------:R-:W4:Y:S02]  /*32e0*/  LDCU UR5, c[0x3][0x48] ;  /* 0x00c00900ff0577ac */ /* 0x000f240008000800 */
.L_x_1994:
[----:B------:R-:W-:-:S04]  /*32f0*/  VIADD R13, R13, 0x80 ;  /* 0x000000800d0d7836 */ /* 0x000fc80000000000 */
[----:B---3--:R-:W-:-:S05]  /*3300*/  IMAD.WIDE.U32 R16, R13, 0x4, R6 ;  /* 0x000000040d107825 */ /* 0x008fca00078e0006 */
[----:B------:R-:W3:Y:S01]  /*3310*/  LDG.E R11, desc[UR6][R16.64] ;  /* 0x00000006100b7981 */ /* 0x000ee2000c1e1900 */
[----:B0-2-4-:R-:W-:Y:S01]  /*3320*/  IMAD.SHL.U32 R19, R0, 0x2, RZ ;  /* 0x0000000200137824 */ /* 0x015fe200078e00ff */
[----:B------:R-:W-:Y:S01]  /*3330*/  BSSY.RECONVERGENT B0, `(.L_x_1962) ;  /* 0x000001d000007945 */ /* 0x000fe20003800200 */
[----:B------:R-:W-:-:S05]  /*3340*/  VIADD R14, R14, 0x1 ;  /* 0x000000010e0e7836 */ /* 0x000fca0000000000 */
[----:B------:R-:W-:Y:S01]  /*3350*/  ISETP.NE.AND P1, PT, R14, 0xff, PT ;  /* 0x000000ff0e00780c */ /* 0x000fe20003f25270 */
[----:B---3--:R-:W-:-:S05]  /*3360*/  IMAD.SHL.U32 R18, R11, 0x4, RZ ;  /* 0x000000040b127824 */ /* 0x008fca00078e00ff */
[----:B------:R-:W-:-:S06]  /*3370*/  LOP3.LUT R18, R18, 0xc, RZ, 0xc0, !PT ;  /* 0x0000000c12127812 */ /* 0x000fcc00078ec0ff */
[----:B------:R-:W3:Y:S02]  /*3380*/  LDC R18, c[0x3][R18+0x14] ;  /* 0x00c0050012127b82 */ /* 0x000ee40000000800 */
[----:B---3--:R-:W-:-:S04]  /*3390*/  LOP3.LUT R0, R18, R19, RZ, 0xfc, !PT ;  /* 0x0000001312007212 */ /* 0x008fc800078efcff */
[----:B----4-:R-:W-:-:S13]  /*33a0*/  LOP3.LUT P0, RZ, R0, UR5, RZ, 0xc0, !PT ;  /* 0x0000000500ff7c12 */ /* 0x010fda000f80c0ff */
[----:B------:R-:W-:Y:S05]  /*33b0*/  @P0 BRA `(.L_x_1963) ;  /* 0x0000000000500947 */ /* 0x000fea0003800000 */
[----:B------:R-:W3:Y:S02]  /*33c0*/  LDC.64 R16, c[0x4][RZ] ;  /* 0x01000000ff107b82 */ /* 0x000ee40000000a00 */
[----:B---3--:R-:W1:Y:S02]  /*33d0*/  LDG.E.STRONG.SYS R18, desc[UR6][R16.64] ;  /* 0x0000000610127981 */ /* 0x008e64000c1f5900 */
[----:B-1----:R-:W-:-:S13]  /*33e0*/  ISETP.GE.U32.AND P0, PT, R18, UR8, PT ;  /* 0x0000000812007c0c */ /* 0x002fda000bf06070 */
[----:B------:R-:W-:Y:S05]  /*33f0*/  @P0 BRA `(.L_x_1963) ;  /* 0x0000000000400947 */ /* 0x000fea0003800000 */
[----:B------:R-:W-:-:S05]  /*3400*/  VIADD R23, R15, 0xffffffff ;  /* 0xffffffff0f177836 */ /* 0x000fca0000000000 */
        /* <DEDUP_REMOVED lines=15> */
.L_x_1963:
[----:B-12---:R-:W-:Y:S05]  /*3500*/  BSYNC.RECONVERGENT B0 ;  /* 0x0000000000007941 */ /* 0x006fea0003800200 */
.L_x_1962:
[----:B---3--:R-:W-:Y:S01]  /*3510*/  LOP3.LUT R18, R11, 0xc, RZ, 0xc0, !PT ;  /* 0x0000000c0b127812 */ /* 0x008fe200078ec0ff */
[----:B------:R-:W-:Y:S01]  /*3520*/  IMAD.SHL.U32 R0, R0, 0x2, RZ ;  /* 0x0000000200007824 */ /* 0x000fe200078e00ff */
[----:B------:R-:W-:Y:S01]  /*3530*/  SHF.R.U32.HI R16, RZ, 0x2, R11 ;  /* 0x00000002ff107819 */ /* 0x000fe2000001160b */
[----:B------:R-:W-:Y:S01]  /*3540*/  BSSY.RECONVERGENT B0, `(.L_x_1964) ;  /* 0x000001d000007945 */ /* 0x000fe20003800200 */
[----:B------:R-:W1:Y:S02]  /*3550*/  LDC R17, c[0x3][R18+0x14] ;  /* 0x00c0050012117b82 */ /* 0x000e640000000800 */
[----:B------:R-:W-:-:S06]  /*3560*/  LOP3.LUT R16, R16, 0xc, RZ, 0xc0, !PT ;  /* 0x0000000c10107812 */ /* 0x000fcc00078ec0ff */
[----:B------:R-:W2:Y:S01]  /*3570*/  LDC R16, c[0x3][R16+0x14] ;  /* 0x00c0050010107b82 */ /* 0x000ea20000000800 */
[----:B-1----:R-:W-:-:S04]  /*3580*/  LOP3.LUT R19, R17, R0, RZ, 0xfc, !PT ;  /* 0x0000000011137212 */ /* 0x002fc800078efcff */
[C---:B------:R-:W-:Y:S01]  /*3590*/  LOP3.LUT P0, RZ, R19.reuse, UR5, RZ, 0xc0, !PT ;  /* 0x0000000513ff7c12 */ /* 0x040fe2000f80c0ff */
[----:B------:R-:W-:-:S05]  /*35a0*/  IMAD.SHL.U32 R17, R19, 0x2, RZ ;  /* 0x0000000213117824 */ /* 0x000fca00078e00ff */
[----:B--2---:R-:W-:-:S04]  /*35b0*/  LOP3.LUT R0, R16, R17, RZ, 0xfc, !PT ;  /* 0x0000001110007212 */ /* 0x004fc800078efcff */
[----:B------:R-:W-:-:S03]  /*35c0*/  LOP3.LUT P2, RZ, R0, UR5, RZ, 0xc0, !PT ;  /* 0x0000000500ff7c12 */ /* 0x000fc6000f84c0ff */
[----:B------:R-:W-:Y:S10]  /*35d0*/  @P0 BRA `(.L_x_1965) ;  /* 0x00000000004c0947 */ /* 0x000ff40003800000 */
[----:B------:R-:W1:Y:S02]  /*35e0*/  LDC.64 R16, c[0x4][RZ] ;  /* 0x01000000ff107b82 */ /* 0x000e640000000a00 */
[----:B-1----:R-:W2:Y:S01]  /*35f0*/  LDG.E.STRONG.SYS R19, desc[UR6][R16.64] ;  /* 0x0000000610137981 */ /* 0x002ea2000c1f5900 */
[----:B------:R-:W-:-:S05]  /*3600*/  VIADD R18, R15, 0xffffffff ;  /* 0xffffffff0f127836 */ /* 0x000fca0000000000 */
[----:B------:R-:W-:-:S04]  /*3610*/  ISETP.GE.U32.AND P0, PT, R18, UR9, PT ;  /* 0x0000000912007c0c */ /* 0x000fc8000bf06070 */
        /* <DEDUP_REMOVED lines=15> */
.L_x_1965:
[----:B------:R-:W-:Y:S05]  /*3710*/  BSYNC.RECONVERGENT B0 ;  /* 0x0000000000007941 */ /* 0x000fea0003800200 */
.L_x_1964:
        /* <DEDUP_REMOVED lines=22> */
.L_x_1967:
[----:B------:R-:W-:Y:S05]  /*3880*/  BSYNC.RECONVERGENT B0 ;  /* 0x0000000000007941 */ /* 0x000fea0003800200 */
.L_x_1966:
        /* <DEDUP_REMOVED lines=8> */
[----:B------:R-:W1:Y:S02]  /*3910*/  LDC.64 R16, c[0x4][RZ] ;  /* 0x01000000ff107b82 */ /* 0x000e640000000a00 */
[----:B-12---:R-:W2:Y:S02]  /*3920*/  LDG.E.STRONG.SYS R18, desc[UR6][R16.64] ;  /* 0x0000000610127981 */ /* 0x006ea4000c1f5900 */
        /* <DEDUP_REMOVED lines=18> */
.L_x_1969:
[----:B------:R-:W-:Y:S05]  /*3a50*/  BSYNC.RECONVERGENT B0 ;  /* 0x0000000000007941 */ /* 0x000fea0003800200 */
.L_x_1968:
        /* <DEDUP_REMOVED lines=8> */
[----:B------:R-:W1:Y:S02]  /*3ae0*/  LDC.64 R16, c[0x4][RZ] ;  /* 0x01000000ff107b82 */ /* 0x000e640000000a00 */
[----:B-123--:R-:W2:Y:S02]  /*3af0*/  LDG.E.STRONG.SYS R18, desc[UR6][R16.64] ;  /* 0x0000000610127981 */ /* 0x00eea4000c1f5900 */
        /* <DEDUP_REMOVED lines=18> */
.L_x_1971:
[----:B------:R-:W-:Y:S05]  /*3c20*/  BSYNC.RECONVERGENT B0 ;  /* 0x0000000000007941 */ /* 0x000fea0003800200 */
.L_x_1970:
        /* <DEDUP_REMOVED lines=8> */
[----:B------:R-:W1:Y:S02]  /*3cb0*/  LDC.64 R16, c[0x4][RZ] ;  /* 0x01000000ff107b82 */ /* 0x000e640000000a00 */
[----:B-1234-:R-:W2:Y:S02]  /*3cc0*/  LDG.E.STRONG.SYS R18, desc[UR6][R16.64] ;  /* 0x0000000610127981 */ /* 0x01eea4000c1f5900 */
        /* <DEDUP_REMOVED lines=18> */
.L_x_1973:
[----:B------:R-:W-:Y:S05]  /*3df0*/  BSYNC.RECONVERGENT B0 ;  /* 0x0000000000007941 */ /* 0x000fea0003800200 */
.L_x_1972:
        /* <DEDUP_REMOVED lines=8> */
[----:B------:R-:W0:Y:S02]  /*3e80*/  LDC.64 R16, c[0x4][RZ] ;  /* 0x01000000ff107b82 */ /* 0x000e240000000a00 */
[----:B01234-:R-:W2:Y:S02]  /*3e90*/  LDG.E.STRONG.SYS R18, desc[UR6][R16.64] ;  /* 0x0000000610127981 */ /* 0x01fea4000c1f5900 */
        /* <DEDUP_REMOVED lines=18> */
.L_x_1975:
[----:B------:R-:W-:Y:S05]  /*3fc0*/  BSYNC.RECONVERGENT B0 ;  /* 0x0000000000007941 */ /* 0x000fea0003800200 */
.L_x_1974:
        /* <DEDUP_REMOVED lines=28> */
.L_x_1977:
[----:B------:R-:W-:Y:S05]  /*4190*/  BSYNC.RECONVERGENT B0 ;  /* 0x0000000000007941 */ /* 0x000fea0003800200 */
.L_x_1976:
        /* <DEDUP_REMOVED lines=28> */
.L_x_1979:
[----:B------:R-:W-:Y:S05]  /*4360*/  BSYNC.RECONVERGENT B0 ;  /* 0x0000000000007941 */ /* 0x000fea0003800200 */
.L_x_1978:
        /* <DEDUP_REMOVED lines=28> */
.L_x_1981:
[----:B------:R-:W-:Y:S05]  /*4530*/  BSYNC.RECONVERGENT B0 ;  /* 0x0000000000007941 */ /* 0x000fea0003800200 */
.L_x_1980:
        /* <DEDUP_REMOVED lines=28> */
.L_x_1983:
[----:B------:R-:W-:Y:S05]  /*4700*/  BSYNC.RECONVERGENT B0 ;  /* 0x0000000000007941 */ /* 0x000fea0003800200 */
.L_x_1982:
        /* <DEDUP_REMOVED lines=28> */
.L_x_1985:
[----:B------:R-:W-:Y:S05]  /*48d0*/  BSYNC.RECONVERGENT B0 ;  /* 0x0000000000007941 */ /* 0x000fea0003800200 */
.L_x_1984:
        /* <DEDUP_REMOVED lines=28> */
.L_x_1987:
[----:B------:R-:W-:Y:S05]  /*4aa0*/  BSYNC.RECONVERGENT B0 ;  /* 0x0000000000007941 */ /* 0x000fea0003800200 */
.L_x_1986:
        /* <DEDUP_REMOVED lines=28> */
.L_x_1989:
[----:B------:R-:W-:Y:S05]  /*4c70*/  BSYNC.RECONVERGENT B0 ;  /* 0x0000000000007941 */ /* 0x000fea0003800200 */
.L_x_1988:
        /* <DEDUP_REMOVED lines=28> */
.L_x_1991:
[----:B------:R-:W-:Y:S05]  /*4e40*/  BSYNC.RECONVERGENT B0 ;  /* 0x0000000000007941 */ /* 0x000fea0003800200 */
.L_x_1990:
        /* <DEDUP_REMOVED lines=29> */
.L_x_1993:
[----:B------:R-:W-:Y:S05]  /*5020*/  BSYNC.RECONVERGENT B0 ;  /* 0x0000000000007941 */ /* 0x000fea0003800200 */
.L_x_1992:
[----:B-1----:R-:W-:Y:S01]  /*5030*/  VIADD R15, R15, 0x10 ;  /* 0x000000100f0f7836 */ /* 0x002fe20000000000 */
[----:B------:R-:W-:Y:S06]  /*5040*/  @P1 BRA `(.L_x_1994) ;  /* 0xffffffe000a81947 */ /* 0x000fec000383ffff */
.L_x_1929:
[----:B------:R-:W5:Y:S01]  /*5050*/  LDCU UR5, c[0x3][0x10] ;  /* 0x00c00200ff0577ac */ /* 0x000f620008000800 */
[----:B01234-:R-:W-:Y:S01]  /*5060*/  IMAD.MOV.U32 R9, RZ, RZ, RZ ;  /* 0x000000ffff097224 */ /* 0x01ffe200078e00ff */
[----:B-----5:R-:W-:-:S09]  /*5070*/  UISETP.NE.AND UP0, UPT, UR5, 0x1, UPT ;  /* 0x000000010500788c */ /* 0x020fd2000bf05270 */
[----:B------:R-:W-:Y:S05]  /*5080*/  BRA.U !UP0, `(.L_x_1995) ;  /* 0x0000001d089c7547 */ /* 0x000fea000b800000 */
[----:B------:R-:W0:Y:S01]  /*5090*/  LDCU UR4, c[0x0][0x360] ;  /* 0x00006c00ff0477ac */ /* 0x000e220008000800 */
[----:B------:R-:W1:Y:S01]  /*50a0*/  LDC.64 R6, c[0x3][0x60] ;  /* 0x00c01800ff067b82 */ /* 0x000e620000000a00 */
[----:B------:R-:W-:Y:S01]  /*50b0*/  IMAD R11, R4, 0x80, R3 ;  /* 0x00000080040b7824 */ /* 0x000fe200078e0203 */
[----:B------:R-:W-:Y:S01]  /*50c0*/  UIADD3 UR8, UPT, UPT, UR5, -0x1, URZ ;  /* 0xffffffff05087890 */ /* 0x000fe2000fffe0ff */
[----:B------:R-:W-:Y:S01]  /*50d0*/  IMAD R13, R3, 0x4, R12 ;  /* 0x00000004030d7824 */ /* 0x000fe200078e020c */
[----:B------:R-:W2:Y:S01]  /*50e0*/  LDCU UR11, c[0x3][0x58] ;  /* 0x00c00b00ff0b77ac */ /* 0x000ea20008000800 */
[----:B------:R-:W-:Y:S01]  /*50f0*/  IMAD.MOV.U32 R14, RZ, RZ, R2 ;  /* 0x000000ffff0e7224 */ /* 0x000fe200078e0002 */
[----:B------:R-:W-:Y:S01]  /*5100*/  LEA R11, R11, 0x1001, 0xc ;  /* 0x000010010b0b7811 */ /* 0x000fe200078e60ff */
[----:B------:R-:W-:Y:S01]  /*5110*/  VIADD R13, R13, 0x4 ;  /* 0x000000040d0d7836 */ /* 0x000fe20000000000 */
[----:B------:R-:W3:Y:S01]  /*5120*/  LDCU UR10, c[0x3][0x8] ;  /* 0x00c00100ff0a77ac */ /* 0x000ee20008000800 */
[----:B------:R-:W-:Y:S01]  /*5130*/  IMAD.U32 R9, RZ, RZ, UR8 ;  /* 0x00000008ff097e24 */ /* 0x000fe2000f8e00ff */
[----:B------:R-:W4:Y:S01]  /*5140*/  LDCU UR9, c[0x3][0x48] ;  /* 0x00c00900ff0977ac */ /* 0x000f220008000800 */
[----:B0-----:R-:W-:-:S02]  /*5150*/  UIADD3 UR4, UPT, UPT, UR4, -0x1, URZ ;  /* 0xffffffff04047890 */ /* 0x001fc4000fffe0ff */
[----:B------:R-:W-:-:S04]  /*5160*/  UIADD3 UR5, UPT, UPT, -UR5, URZ, URZ ;  /* 0x000000ff05057290 */ /* 0x000fc8000fffe1ff */
[----:B--2---:R-:W-:-:S13]  /*5170*/  ISETP.NE.AND P1, PT, R3, UR4, PT ;  /* 0x0000000403007c0c */ /* 0x004fda000bf25270 */
.L_x_2028:
[----:B0-----:R-:W0:Y:S01]  /*5180*/  @!P1 LDC.64 R16, c[0x3][RZ] ;  /* 0x00c00000ff109b82 */ /* 0x001e220000000a00 */
[----:B------:R-:W-:-:S04]  /*5190*/  @!P1 VIADD R15, R14, 0x8000 ;  /* 0x000080000e0f9836 */ /* 0x000fc80000000000 */
[----:B0-----:R-:W-:-:S05]  /*51a0*/  @!P1 IMAD.WIDE.U32 R16, R15, 0x4, R16 ;  /* 0x000000040f109825 */ /* 0x001fca00078e0010 */
[----:B------:R-:W2:Y:S01]  /*51b0*/  @!P1 LDG.E R8, desc[UR6][R16.64] ;  /* 0x0000000610089981 */ /* 0x000ea2000c1e1900 */
[----:B------:R-:W-:Y:S01]  /*51c0*/  IMAD.SHL.U32 R0, R0, 0x2, RZ ;  /* 0x0000000200007824 */ /* 0x000fe200078e00ff */
[----:B------:R-:W-:Y:S01]  /*51d0*/  UIADD3 UR5, UPT, UPT, UR5, 0x1, URZ ;  /* 0x0000000105057890 */ /* 0x000fe2000fffe0ff */
[----:B------:R-:W-:Y:S03]  /*51e0*/  BSSY.RECONVERGENT B0, `(.L_x_1996) ;  /* 0x0000027000007945 */ /* 0x000fe60003800200 */
[----:B------:R-:W-:Y:S01]  /*51f0*/  UISETP.NE.AND UP0, UPT, UR5, -0x1, UPT ;  /* 0xffffffff0500788c */ /* 0x000fe2000bf05270 */
[----:B------:R-:W2:Y:S02]  /*5200*/  @P1 LDS R8, [R13] ;  /* 0x000000000d081984 */ /* 0x000ea40000000800 */
[C---:B--2---:R-:W-:Y:S01]  /*5210*/  IMAD.SHL.U32 R15, R8.reuse, 0x4, RZ ;  /* 0x00000004080f7824 */ /* 0x044fe200078e00ff */
[----:B---34-:R-:W-:-:S02]  /*5220*/  LOP3.LUT R18, R8, 0xc, RZ, 0xc0, !PT ;  /* 0x0000000c08127812 */ /* 0x018fc400078ec0ff */
[----:B------:R-:W-:Y:S02]  /*5230*/  SHF.R.U32.HI R19, RZ, 0x2, R8 ;  /* 0x00000002ff137819 */ /* 0x000fe40000011608 */
[----:B------:R-:W-:Y:S02]  /*5240*/  LOP3.LUT R20, R15, 0xc, RZ, 0xc0, !PT ;  /* 0x0000000c0f147812 */ /* 0x000fe400078ec0ff */
[----:B------:R-:W0:Y:S01]  /*5250*/  LDC R18, c[0x3][R18+0x14] ;  /* 0x00c0050012127b82 */ /* 0x000e220000000800 */
[----:B------:R-:W-:-:S07]  /*5260*/  LOP3.LUT R19, R19, 0xc, RZ, 0xc0, !PT ;  /* 0x0000000c13137812 */ /* 0x000fce00078ec0ff */
[----:B------:R-:W2:Y:S08]  /*5270*/  LDC R15, c[0x3][R20+0x14] ;  /* 0x00c00500140f7b82 */ /* 0x000eb00000000800 */
[----:B------:R-:W5:Y:S01]  /*5280*/  LDC R19, c[0x3][R19+0x14] ;  /* 0x00c0050013137b82 */ /* 0x000f620000000800 */
[----:B--2---:R-:W-:-:S04]  /*5290*/  LOP3.LUT R16, R15, R0, RZ, 0xfc, !PT ;  /* 0x000000000f107212 */ /* 0x004fc800078efcff */
[C---:B----4-:R-:W-:Y:S01]  /*52a0*/  LOP3.LUT P0, RZ, R16.reuse, UR9, RZ, 0xc0, !PT ;  /* 0x0000000910ff7c12 */ /* 0x050fe2000f80c0ff */
[----:B------:R-:W-:-:S05]  /*52b0*/  IMAD.SHL.U32 R15, R16, 0x2, RZ ;  /* 0x00000002100f7824 */ /* 0x000fca00078e00ff */
[----:B0-----:R-:W-:-:S04]  /*52c0*/  LOP3.LUT R15, R18, R15, RZ, 0xfc, !PT ;  /* 0x0000000f120f7212 */ /* 0x001fc800078efcff */
[C---:B------:R-:W-:Y:S01]  /*52d0*/  LOP3.LUT P2, RZ, R15.reuse, UR9, RZ, 0xc0, !PT ;  /* 0x000000090fff7c12 */ /* 0x040fe2000f84c0ff */
[----:B------:R-:W-:Y:S02]  /*52e0*/  IMAD.SHL.U32 R0, R15, 0x2, RZ ;  /* 0x000000020f007824 */ /* 0x000fe400078e00ff */
[----:B------:R-:W-:-:S03]  /*52f0*/  VIADD R15, R11, 0xffffffff ;  /* 0xffffffff0b0f7836 */ /* 0x000fc60000000000 */
[----:B-----5:R-:W-:-:S04]  /*5300*/  LOP3.LUT R0, R19, R0, RZ, 0xfc, !PT ;  /* 0x0000000013007212 */ /* 0x020fc800078efcff */
[----:B------:R-:W-:Y:S01]  /*5310*/  LOP3.LUT P3, RZ, R0, UR9, RZ, 0xc0, !PT ;  /* 0x0000000900ff7c12 */ /* 0x000fe2000f86c0ff */
[----:B------:R-:W-:-:S12]  /*5320*/  @P0 BRA `(.L_x_1997) ;  /* 0x0000000000480947 */ /* 0x000fd80003800000 */
        /* <DEDUP_REMOVED lines=18> */
.L_x_1997:
[----:B---3--:R-:W-:Y:S05]  /*5450*/  BSYNC.RECONVERGENT B0 ;  /* 0x0000000000007941 */ /* 0x008fea0003800200 */
.L_x_1996:
        /* <DEDUP_REMOVED lines=20> */
.L_x_1999:
[----:B------:R-:W-:Y:S05]  /*55a0*/  BSYNC.RECONVERGENT B0 ;  /* 0x0000000000007941 */ /* 0x000fea0003800200 */
.L_x_1998:
[----:B------:R-:W-:Y:S04]  /*55b0*/  BSSY.RECONVERGENT B0, `(.L_x_2000) ;  /* 0x0000016000007945 */ /* 0x000fe80003800200 */
[----:B------:R-:W-:Y:S05]  /*55c0*/  @P3 BRA `(.L_x_2001) ;  /* 0x0000000000503947 */ /* 0x000fea0003800000 */
[----:B------:R-:W0:Y:S02]  /*55d0*/  LDC.64 R16, c[0x4][RZ] ;  /* 0x01000000ff107b82 */ /* 0x000e240000000a00 */
[----:B0-----:R-:W3:Y:S02]  /*55e0*/  LDG.E.STRONG.SYS R15, desc[UR6][R16.64] ;  /* 0x00000006100f7981 */ /* 0x001ee4000c1f5900 */
[----:B---3--:R-:W-:-:S13]  /*55f0*/  ISETP.GE.U32.AND P0, PT, R15, UR11, PT ;  /* 0x0000000b0f007c0c */ /* 0x008fda000bf06070 */
[----:B------:R-:W-:Y:S05]  /*5600*/  @P0 BRA `(.L_x_2001) ;  /* 0x0000000000400947 */ /* 0x000fea0003800000 */
[----:B------:R-:W-:-:S05]  /*5610*/  VIADD R23, R11, 0x1 ;  /* 0x000000010b177836 */ /* 0x000fca0000000000 */
[----:B------:R-:W-:-:S13]  /*5620*/  ISETP.GT.U32.AND P0, PT, R23, UR10, PT ;  /* 0x0000000a17007c0c */ /* 0x000fda000bf04070 */
[----:B------:R-:W-:Y:S05]  /*5630*/  @P0 BRA `(.L_x_2001) ;  /* 0x0000000000340947 */ /* 0x000fea0003800000 */
[----:B--2---:R-:W0:Y:S01]  /*5640*/  S2R R19, SR_LANEID ;  /* 0x0000000000137919 */ /* 0x004e220000000000 */
        /* <DEDUP_REMOVED lines=12> */
.L_x_2001:
[----:B------:R-:W-:Y:S05]  /*5710*/  BSYNC.RECONVERGENT B0 ;  /* 0x0000000000007941 */ /* 0x000fea0003800200 */
.L_x_2000:
[----:B0-----:R-:W-:Y:S01]  /*5720*/  SHF.R.U32.HI R15, RZ, 0x4, R8 ;  /* 0x00000004ff0f7819 */ /* 0x001fe20000011608 */
[----:B------:R-:W-:Y:S01]  /*5730*/  IMAD.SHL.U32 R0, R0, 0x2, RZ ;  /* 0x0000000200007824 */ /* 0x000fe200078e00ff */
[----:B------:R-:W-:Y:S02]  /*5740*/  BSSY.RECONVERGENT B0, `(.L_x_2002) ;  /* 0x000001a000007945 */ /* 0x000fe40003800200 */
[----:B------:R-:W-:-:S06]  /*5750*/  LOP3.LUT R15, R15, 0xc, RZ, 0xc0, !PT ;  /* 0x0000000c0f0f7812 */ /* 0x000fcc00078ec0ff */
[----:B------:R-:W0:Y:S02]  /*5760*/  LDC R15, c[0x3][R15+0x14] ;  /* 0x00c005000f0f7b82 */ /* 0x000e240000000800 */
[----:B0-----:R-:W-:-:S04]  /*5770*/  LOP3.LUT R0, R15, R0, RZ, 0xfc, !PT ;  /* 0x000000000f007212 */ /* 0x001fc800078efcff */
[----:B------:R-:W-:-:S13]  /*5780*/  LOP3.LUT P0, RZ, R0, UR9, RZ, 0xc0, !PT ;  /* 0x0000000900ff7c12 */ /* 0x000fda000f80c0ff */
[----:B------:R-:W-:Y:S05]  /*5790*/  @P0 BRA `(.L_x_2003) ;  /* 0x0000000000500947 */ /* 0x000fea0003800000 */
[----:B------:R-:W0:Y:S02]  /*57a0*/  LDC.64 R16, c[0x4][RZ] ;  /* 0x01000000ff107b82 */ /* 0x000e240000000a00 */
[----:B0-----:R-:W4:Y:S02]  /*57b0*/  LDG.E.STRONG.SYS R15, desc[UR6][R16.64] ;  /* 0x00000006100f7981 */ /* 0x001f24000c1f5900 */
[----:B----4-:R-:W-:-:S13]  /*57c0*/  ISETP.GE.U32.AND P0, PT, R15, UR11, PT ;  /* 0x0000000b0f007c0c */ /* 0x010fda000bf06070 */
[----:B------:R-:W-:Y:S05]  /*57d0*/  @P0 BRA `(.L_x_2003) ;  /* 0x0000000000400947 */ /* 0x000fea0003800000 */
[----:B---3--:R-:W-:-:S05]  /*57e0*/  VIADD R23, R11, 0x2 ;  /* 0x000000020b177836 */ /* 0x008fca0000000000 */
        /* <DEDUP_REMOVED lines=15> */
.L_x_2003:
[----:B------:R-:W-:Y:S05]  /*58e0*/  BSYNC.RECONVERGENT B0 ;  /* 0x0000000000007941 */ /* 0x000fea0003800200 */
.L_x_2002:
        /* <DEDUP_REMOVED lines=8> */
[----:B------:R-:W4:Y:S02]  /*5970*/  LDC.64 R16, c[0x4][RZ] ;  /* 0x01000000ff107b82 */ /* 0x000f240000000a00 */
[----:B----4-:R-:W4:Y:S02]  /*5980*/  LDG.E.STRONG.SYS R15, desc[UR6][R16.64] ;  /* 0x00000006100f7981 */ /* 0x010f24000c1f5900 */
[----:B----4-:R-:W-:-:S13]  /*5990*/  ISETP.GE.U32.AND P0, PT, R15, UR11, PT ;  /* 0x0000000b0f007c0c */ /* 0x010fda000bf06070 */
[----:B------:R-:W-:Y:S05]  /*59a0*/  @P0 BRA `(.L_x_2005) ;  /* 0x0000000000400947 */ /* 0x000fea0003800000 */
[----:B0--3--:R-:W-:-:S05]  /*59b0*/  VIADD R23, R11, 0x3 ;  /* 0x000000030b177836 */ /* 0x009fca0000000000 */
        /* <DEDUP_REMOVED lines=15> */
.L_x_2005:
[----:B------:R-:W-:Y:S05]  /*5ab0*/  BSYNC.RECONVERGENT B0 ;  /* 0x0000000000007941 */ /* 0x000fea0003800200 */
.L_x_2004:
        /* <DEDUP_REMOVED lines=12> */
[----:B0--34-:R-:W-:-:S05]  /*5b80*/  VIADD R23, R11, 0x4 ;  /* 0x000000040b177836 */ /* 0x019fca0000000000 */
        /* <DEDUP_REMOVED lines=15> */
.L_x_2007:
[----:B------:R-:W-:Y:S05]  /*5c80*/  BSYNC.RECONVERGENT B0 ;  /* 0x0000000000007941 */ /* 0x000fea0003800200 */
.L_x_2006:
        /* <DEDUP_REMOVED lines=28> */
.L_x_2009:
[----:B------:R-:W-:Y:S05]  /*5e50*/  BSYNC.RECONVERGENT B0 ;  /* 0x0000000000007941 */ /* 0x000fea0003800200 */
.L_x_2008:
        /* <DEDUP_REMOVED lines=28> */
.L_x_2011:
[----:B------:R-:W-:Y:S05]  /*6020*/  BSYNC.RECONVERGENT B0 ;  /* 0x0000000000007941 */ /* 0x000fea0003800200 */
.L_x_2010:
        /* <DEDUP_REMOVED lines=28> */
.L_x_2013:
[----:B------:R-:W-:Y:S05]  /*61f0*/  BSYNC.RECONVERGENT B0 ;  /* 0x0000000000007941 */ /* 0x000fea0003800200 */
.L_x_2012:
        /* <DEDUP_REMOVED lines=28> */
.L_x_2015:
[----:B------:R-:W-:Y:S05]  /*63c0*/  BSYNC.RECONVERGENT B0 ;  /* 0x0000000000007941 */ /* 0x000fea0003800200 */
.L_x_2014:
        /* <DEDUP_REMOVED lines=28> */
.L_x_2017:
[----:B------:R-:W-:Y:S05]  /*6590*/  BSYNC.RECONVERGENT B0 ;  /* 0x0000000000007941 */ /* 0x000fea0003800200 */
.L_x_2016:
        /* <DEDUP_REMOVED lines=28> */
.L_x_2019:
[----:B------:R-:W-:Y:S05]  /*6760*/  BSYNC.RECONVERGENT B0 ;  /* 0x0000000000007941 */ /* 0x000fea0003800200 */
.L_x_2018:
        /* <DEDUP_REMOVED lines=28> */
.L_x_2021:
[----:B------:R-:W-:Y:S05]  /*6930*/  BSYNC.RECONVERGENT B0 ;  /* 0x0000000000007941 */ /* 0x000fea0003800200 */
.L_x_2020:
        /* <DEDUP_REMOVED lines=28> */
.L_x_2023:
[----:B------:R-:W-:Y:S05]  /*6b00*/  BSYNC.RECONVERGENT B0 ;  /* 0x0000000000007941 */ /* 0x000fea0003800200 */
.L_x_2022:
        /* <DEDUP_REMOVED lines=28> */
.L_x_2025:
[----:B------:R-:W-:Y:S05]  /*6cd0*/  BSYNC.RECONVERGENT B0 ;  /* 0x0000000000007941 */ /* 0x000fea0003800200 */
.L_x_2024:
        /* <DEDUP_REMOVED lines=13> */
[----:B------:R-:W-:-:S05]  /*6db0*/  VIADD R21, R11, 0xe ;  /* 0x0000000e0b157836 */ /* 0x000fca0000000000 */
[----:B------:R-:W-:-:S13]  /*6dc0*/  ISETP.GT.U32.AND P0, PT, R21, UR10, PT ;  /* 0x0000000a15007c0c */ /* 0x000fda000bf04070 */
[----:B------:R-:W-:Y:S05]  /*6dd0*/  @P0 BRA `(.L_x_2027) ;  /* 0x0000000000340947 */ /* 0x000fea0003800000 */
[----:B0-234-:R-:W0:Y:S01]  /*6de0*/  S2R R19, SR_LANEID ;  /* 0x0000000000137919 */ /* 0x01de220000000000 */
        /* <DEDUP_REMOVED lines=12> */
.L_x_2027:
[----:B------:R-:W-:Y:S05]  /*6eb0*/  BSYNC.RECONVERGENT B0 ;  /* 0x0000000000007941 */ /* 0x000fea0003800200 */
.L_x_2026:
[----:B------:R-:W-:Y:S02]  /*6ec0*/  VIADD R13, R13, 0x200 ;  /* 0x000002000d0d7836 */ /* 0x000fe40000000000 */
[----:B--2---:R-:W-:Y:S02]  /*6ed0*/  VIADD R11, R11, 0x10 ;  /* 0x000000100b0b7836 */ /* 0x004fe40000000000 */
[----:B------:R-:W-:Y:S01]  /*6ee0*/  VIADD R14, R14, 0x80 ;  /* 0x000000800e0e7836 */ /* 0x000fe20000000000 */
[----:B------:R-:W-:Y:S06]  /*6ef0*/  BRA.U UP0, `(.L_x_2028) ;  /* 0xffffffe100a07547 */ /* 0x000fec000b83ffff */
.L_x_1995:
[----:B------:R-:W2:Y:S01]  /*6f00*/  LDCU UR4, c[0x0][0x360] ;  /* 0x00006c00ff0477ac */ /* 0x000ea20008000800 */
[----:B------:R-:W-:Y:S01]  /*6f10*/  BSSY.RECONVERGENT B0, `(.L_x_2029) ;  /* 0x000000d000007945 */ /* 0x000fe20003800200 */
[----:B--2---:R-:W-:-:S06]  /*6f20*/  UIADD3 UR4, UPT, UPT, UR4, -0x1, URZ ;  /* 0xffffffff04047890 */ /* 0x004fcc000fffe0ff */
[----:B------:R-:W-:-:S13]  /*6f30*/  ISETP.NE.AND P0, PT, R3, UR4, PT ;  /* 0x0000000403007c0c */ /* 0x000fda000bf05270 */
[----:B------:R-:W-:Y:S05]  /*6f40*/  @P0 BRA `(.L_x_2030) ;  /* 0x0000000000180947 */ /* 0x000fea0003800000 */
[----:B-1----:R-:W1:Y:S01]  /*6f50*/  LDC.64 R6, c[0x3][RZ] ;  /* 0x00c00000ff067b82 */ /* 0x002e620000000a00 */
[----:B------:R-:W-:-:S04]  /*6f60*/  IMAD R2, R9, 0x80, R2 ;  /* 0x0000008009027824 */ /* 0x000fc800078e0202 */
[----:B------:R-:W-:-:S04]  /*6f70*/  VIADD R11, R2, 0x8000 ;  /* 0x00008000020b7836 */ /* 0x000fc80000000000 */
[----:B-1----:R-:W-:-:S05]  /*6f80*/  IMAD.WIDE.U32 R6, R11, 0x4, R6 ;  /* 0x000000040b067825 */ /* 0x002fca00078e0006 */
[----:B------:R1:W5:Y:S01]  /*6f90*/  LDG.E R2, desc[UR6][R6.64] ;  /* 0x0000000606027981 */ /* 0x000362000c1e1900 */
[----:B------:R-:W-:Y:S05]  /*6fa0*/  BRA `(.L_x_2031) ;  /* 0x00000000000c7947 */ /* 0x000fea0003800000 */
.L_x_2030:
[----:B------:R-:W-:-:S04]  /*6fb0*/  IMAD R12, R9, 0x200, R12 ;  /* 0x00000200090c7824 */ /* 0x000fc800078e020c */
[----:B------:R-:W-:-:S05]  /*6fc0*/  IMAD R12, R3, 0x4, R12 ;  /* 0x00000004030c7824 */ /* 0x000fca00078e020c */
[----:B------:R2:W0:Y:S02]  /*6fd0*/  LDS R2, [R12+0x4] ;  /* 0x000004000c027984 */ /* 0x0004240000000800 */
.L_x_2031:
[----:B------:R-:W-:Y:S05]  /*6fe0*/  BSYNC.RECONVERGENT B0 ;  /* 0x0000000000007941 */ /* 0x000fea0003800200 */
.L_x_2029:
[----:B------:R-:W-:-:S13]  /*6ff0*/  ISETP.NE.AND P0, PT, R5, R10, PT ;  /* 0x0000000a0500720c */ /* 0x000fda0003f05270 */
[----:B------:R-:W-:Y:S05]  /*7000*/  @!P0 EXIT ;  /* 0x000000000000894d */ /* 0x000fea0003800000 */
[----:B------:R-:W-:-:S05]  /*7010*/  IMAD.IADD R5, R5, 0x1, -R10 ;  /* 0x0000000105057824 */ /* 0x000fca00078e0a0a */
[C---:B------:R-:W-:Y:S02]  /*7020*/  ISETP.GE.U32.AND P0, PT, R5.reuse, 0x4, PT ;  /* 0x000000040500780c */ /* 0x040fe40003f06070 */
[----:B------:R-:W-:Y:S01]  /*7030*/  VIMNMX.U32 R10, PT, PT, R5, 0x1, !PT ;  /* 0x00000001050a7848 */ /* 0x000fe20007fe0000 */
[----:B------:R-:W-:-:S03]  /*7040*/  IMAD.MOV.U32 R5, RZ, RZ, RZ ;  /* 0x000000ffff057224 */ /* 0x000fc600078e00ff */
[----:B------:R-:W-:-:S07]  /*7050*/  LOP3.LUT R8, R10, 0x3, RZ, 0xc0, !PT ;  /* 0x000000030a087812 */ /* 0x000fce00078ec0ff */
[----:B------:R-:W-:Y:S05]  /*7060*/  @!P0 BRA `(.L_x_2032) ;  /* 0x0000000800208947 */ /* 0x000fea0003800000 */
[----:B-1----:R-:W1:Y:S01]  /*7070*/  LDC.64 R6, c[0x3][0x60] ;  /* 0x00c01800ff067b82 */ /* 0x002e620000000a00 */
[----:B--2---:R-:W-:Y:S01]  /*7080*/  IMAD R12, R4, 0x80, R3 ;  /* 0x00000080040c7824 */ /* 0x004fe200078e0203 */
[----:B------:R-:W-:Y:S01]  /*7090*/  LOP3.LUT R5, R10, 0xfffffffc, RZ, 0xc0, !PT ;  /* 0xfffffffc0a057812 */ /* 0x000fe200078ec0ff */
[----:B------:R-:W2:Y:S02]  /*70a0*/  LDCU UR9, c[0x3][0x58] ;  /* 0x00c00b00ff0977ac */ /* 0x000ea40008000800 */
[----:B------:R-:W-:Y:S02]  /*70b0*/  IMAD R11, R12, 0x100, R9 ;  /* 0x000001000c0b7824 */ /* 0x000fe400078e0209 */
[----:B------:R-:W-:Y:S01]  /*70c0*/  IMAD.MOV R10, RZ, RZ, -R5 ;  /* 0x000000ffff0a7224 */ /* 0x000fe200078e0a05 */
[----:B------:R-:W0:Y:S02]  /*70d0*/  LDCU UR10, c[0x3][0x8] ;  /* 0x00c00100ff0a77ac */ /* 0x000e240008000800 */
[----:B------:R-:W-:Y:S01]  /*70e0*/  LEA R11, R11, 0x1000, 0x4 ;  /* 0x000010000b0b7811 */ /* 0x000fe200078e20ff */
[----:B------:R-:W0:Y:S01]  /*70f0*/  LDCU UR8, c[0x3][0x48] ;  /* 0x00c00900ff0877ac */ /* 0x000e220008000800 */
[----:B------:R-:W-:-:S05]  /*7100*/  UMOV UR4, 0x4 ;  /* 0x0000000400047882 */ /* 0x000fca0000000000 */
.L_x_2041:
[----:B------:R-:W-:Y:S01]  /*7110*/  UIADD3 UR5, UPT, UPT, UR4, -0x4, URZ ;  /* 0xfffffffc04057890 */ /* 0x000fe2000fffe0ff */
[----:B------:R-:W-:Y:S01]  /*7120*/  IMAD.SHL.U32 R13, R0, 0x2, RZ ;  /* 0x00000002000d7824 */ /* 0x000fe200078e00ff */
[----:B------:R-:W-:Y:S04]  /*7130*/  BSSY.RECONVERGENT B0, `(.L_x_2033) ;  /* 0x000001a000007945 */ /* 0x000fe80003800200 */
[----:B0----5:R-:W-:-:S05]  /*7140*/  SHF.R.U32.HI R12, RZ, UR5, R2 ;  /* 0x00000005ff0c7c19 */ /* 0x021fca0008011602 */
[----:B------:R-:W-:-:S05]  /*7150*/  IMAD.SHL.U32 R12, R12, 0x4, RZ ;  /* 0x000000040c0c7824 */ /* 0x000fca00078e00ff */
[----:B------:R-:W-:-:S06]  /*7160*/  LOP3.LUT R12, R12, 0xc, RZ, 0xc0, !PT ;  /* 0x0000000c0c0c7812 */ /* 0x000fcc00078ec0ff */
[----:B---3--:R-:W3:Y:S02]  /*7170*/  LDC R12, c[0x3][R12+0x14] ;  /* 0x00c005000c0c7b82 */ /* 0x008ee40000000800 */
[----:B---34-:R-:W-:-:S04]  /*7180*/  LOP3.LUT R18, R12, R13, RZ, 0xfc, !PT ;  /* 0x0000000d0c127212 */ /* 0x018fc800078efcff */
[----:B------:R-:W-:-:S13]  /*7190*/  LOP3.LUT P0, RZ, R18, UR8, RZ, 0xc0, !PT ;  /* 0x0000000812ff7c12 */ /* 0x000fda000f80c0ff */
[----:B--2---:R-:W-:Y:S05]  /*71a0*/  @P0 BRA `(.L_x_2034) ;  /* 0x0000000000480947 */ /* 0x004fea0003800000 */
        /* <DEDUP_REMOVED lines=18> */
.L_x_2034:
[----:B--2---:R-:W-:Y:S05]  /*72d0*/  BSYNC.RECONVERGENT B0 ;  /* 0x0000000000007941 */ /* 0x004fea0003800200 */
.L_x_2033:
[----:B------:R-:W-:Y:S01]  /*72e0*/  UIADD3 UR5, UPT, UPT, UR4, -0x2, URZ ;  /* 0xfffffffe04057890 */ /* 0x000fe2000fffe0ff */
[----:B------:R-:W-:Y:S01]  /*72f0*/  IMAD.SHL.U32 R13, R18, 0x2, RZ ;  /* 0x00000002120d7824 */ /* 0x000fe200078e00ff */
[----:B------:R-:W-:Y:S01]  /*7300*/  BSSY.RECONVERGENT B0, `(.L_x_2035) ;  /* 0x000001e000007945 */ /* 0x000fe20003800200 */
[----:B------:R-:W-:-:S03]  /*7310*/  VIADD R10, R10, 0x4 ;  /* 0x000000040a0a7836 */ /* 0x000fc60000000000 */
[----:B------:R-:W-:Y:S02]  /*7320*/  SHF.R.U32.HI R0, RZ, UR5, R2 ;  /* 0x00000005ff007c19 */ /* 0x000fe40008011602 */
[----:B------:R-:W-:-:S03]  /*7330*/  ISETP.NE.AND P0, PT, R10, RZ, PT ;  /* 0x000000ff0a00720c */ /* 0x000fc60003f05270 */
[----:B------:R-:W-:-:S05]  /*7340*/  IMAD.SHL.U32 R0, R0, 0x4, RZ ;  /* 0x0000000400007824 */ /* 0x000fca00078e00ff */
[----:B------:R-:W-:-:S04]  /*7350*/  LOP3.LUT R12, R0, 0xc, RZ, 0xc0, !PT ;  /* 0x0000000c000c7812 */ /* 0x000fc800078ec0ff */
[----:B------:R-:W2:Y:S02]  /*7360*/  LDC R0, c[0x3][R12+0x14] ;  /* 0x00c005000c007b82 */ /* 0x000ea40000000800 */
[----:B--2---:R-:W-:-:S04]  /*7370*/  LOP3.LUT R0, R0, R13, RZ, 0xfc, !PT ;  /* 0x0000000d00007212 */ /* 0x004fc800078efcff */
        /* <DEDUP_REMOVED lines=22> */
.L_x_2036:
[----:B------:R-:W-:Y:S05]  /*74e0*/  BSYNC.RECONVERGENT B0 ;  /* 0x0000000000007941 */ /* 0x000fea0003800200 */
.L_x_2035:
[----:B------:R-:W-:Y:S01]  /*74f0*/  SHF.R.U32.HI R12, RZ, UR4, R2 ;  /* 0x00000004ff0c7c19 */ /* 0x000fe20008011602 */
[----:B------:R-:W-:Y:S01]  /*7500*/  IMAD.SHL.U32 R13, R0, 0x2, RZ ;  /* 0x00000002000d7824 */ /* 0x000fe200078e00ff */
[----:B------:R-:W-:Y:S03]  /*7510*/  BSSY.RECONVERGENT B0, `(.L_x_2037) ;  /* 0x000001b000007945 */ /* 0x000fe60003800200 */
[----:B------:R-:W-:-:S05]  /*7520*/  IMAD.SHL.U32 R12, R12, 0x4, RZ ;  /* 0x000000040c0c7824 */ /* 0x000fca00078e00ff */
[----:B------:R-:W-:-:S06]  /*7530*/  LOP3.LUT R12, R12, 0xc, RZ, 0xc0, !PT ;  /* 0x0000000c0c0c7812 */ /* 0x000fcc00078ec0ff */
[----:B------:R-:W3:Y:S02]  /*7540*/  LDC R12, c[0x3][R12+0x14] ;  /* 0x00c005000c0c7b82 */ /* 0x000ee40000000800 */
[----:B---3--:R-:W-:-:S04]  /*7550*/  LOP3.LUT R0, R12, R13, RZ, 0xfc, !PT ;  /* 0x0000000d0c007212 */ /* 0x008fc800078efcff */
[----:B------:R-:W-:-:S13]  /*7560*/  LOP3.LUT P1, RZ, R0, UR8, RZ, 0xc0, !PT ;  /* 0x0000000800ff7c12 */ /* 0x000fda000f82c0ff */
[----:B------:R-:W-:Y:S05]  /*7570*/  @P1 BRA `(.L_x_2038) ;  /* 0x0000000000501947 */ /* 0x000fea0003800000 */
[----:B------:R-:W0:Y:S02]  /*7580*/  LDC.64 R12, c[0x4][RZ] ;  /* 0x01000000ff0c7b82 */ /* 0x000e240000000a00 */
[----:B0-2---:R-:W2:Y:S02]  /*7590*/  LDG.E.STRONG.SYS R14, desc[UR6][R12.64] ;  /* 0x000000060c0e7981 */ /* 0x005ea4000c1f5900 */
        /* <DEDUP_REMOVED lines=18> */
.L_x_2038:
[----:B------:R-:W-:Y:S05]  /*76c0*/  BSYNC.RECONVERGENT B0 ;  /* 0x0000000000007941 */ /* 0x000fea0003800200 */
.L_x_2037:
[----:B------:R-:W-:Y:S01]  /*76d0*/  UIADD3 UR5, UPT, UPT, UR4, 0x2, URZ ;  /* 0x0000000204057890 */ /* 0x000fe2000fffe0ff */
[----:B------:R-:W-:Y:S01]  /*76e0*/  IMAD.SHL.U32 R13, R0, 0x2, RZ ;  /* 0x00000002000d7824 */ /* 0x000fe200078e00ff */
[----:B------:R-:W-:Y:S04]  /*76f0*/  BSSY.RECONVERGENT B0, `(.L_x_2039) ;  /* 0x000001c000007945 */ /* 0x000fe80003800200 */
[----:B------:R-:W-:-:S05]  /*7700*/  SHF.R.U32.HI R12, RZ, UR5, R2 ;  /* 0x00000005ff0c7c19 */ /* 0x000fca0008011602 */
[----:B------:R-:W-:-:S05]  /*7710*/  IMAD.SHL.U32 R12, R12, 0x4, RZ ;  /* 0x000000040c0c7824 */ /* 0x000fca00078e00ff */
[----:B------:R-:W-:-:S06]  /*7720*/  LOP3.LUT R12, R12, 0xc, RZ, 0xc0, !PT ;  /* 0x0000000c0c0c7812 */ /* 0x000fcc00078ec0ff */
[----:B------:R-:W4:Y:S02]  /*7730*/  LDC R12, c[0x3][R12+0x14] ;  /* 0x00c005000c0c7b82 */ /* 0x000f240000000800 */
[----:B----4-:R-:W-:-:S04]  /*7740*/  LOP3.LUT R0, R12, R13, RZ, 0xfc, !PT ;  /* 0x0000000d0c007212 */ /* 0x010fc800078efcff */
[----:B------:R-:W-:-:S13]  /*7750*/  LOP3.LUT P1, RZ, R0, UR8, RZ, 0xc0, !PT ;  /* 0x0000000800ff7c12 */ /* 0x000fda000f82c0ff */
[----:B------:R-:W-:Y:S05]  /*7760*/  @P1 BRA `(.L_x_2040) ;  /* 0x0000000000501947 */ /* 0x000fea0003800000 */
[----:B------:R-:W0:Y:S02]  /*7770*/  LDC.64 R12, c[0x4][RZ] ;  /* 0x01000000ff0c7b82 */ /* 0x000e240000000a00 */
[----:B0-23--:R-:W2:Y:S02]  /*7780*/  LDG.E.STRONG.SYS R14, desc[UR6][R12.64] ;  /* 0x000000060c0e7981 */ /* 0x00dea4000c1f5900 */
        /* <DEDUP_REMOVED lines=18> */
.L_x_2040:
[----:B------:R-:W-:Y:S05]  /*78b0*/  BSYNC.RECONVERGENT B0 ;  /* 0x0000000000007941 */ /* 0x000fea0003800200 */
.L_x_2039:
[----:B------:R-:W-:Y:S01]  /*78c0*/  UIADD3 UR4, UPT, UPT, UR4, 0x8, URZ ;  /* 0x0000000804047890 */ /* 0x000fe2000fffe0ff */
[----:B0-----:R-:W-:Y:S01]  /*78d0*/  VIADD R11, R11, 0x4 ;  /* 0x000000040b0b7836 */ /* 0x001fe20000000000 */
[----:B------:R-:W-:Y:S10]  /*78e0*/  @P0 BRA `(.L_x_2041) ;  /* 0xfffffff800080947 */ /* 0x000ff4000383ffff */
.L_x_2032:
[----:B------:R-:W-:-:S13]  /*78f0*/  ISETP.NE.AND P0, PT, R8, RZ, PT ;  /* 0x000000ff0800720c */ /* 0x000fda0003f05270 */
[----:B------:R-:W-:Y:S05]  /*7900*/  @!P0 EXIT ;  /* 0x000000000000894d */ /* 0x000fea0003800000 */
[----:B-1----:R-:W1:Y:S01]  /*7910*/  LDC.64 R6, c[0x3][0x60] ;  /* 0x00c01800ff067b82 */ /* 0x002e620000000a00 */
        /* <DEDUP_REMOVED lines=8> */
.L_x_2044:
[----:B0----5:R-:W-:Y:S01]  /*79a0*/  SHF.R.U32.HI R4, RZ, R11, R2 ;  /* 0x0000000bff047219 */ /* 0x021fe20000011602 */
[----:B------:R-:W-:Y:S01]  /*79b0*/  IMAD.SHL.U32 R5, R0, 0x2, RZ ;  /* 0x0000000200057824 */ /* 0x000fe200078e00ff */
[----:B------:R-:W-:Y:S01]  /*79c0*/  BSSY.RECONVERGENT B0, `(.L_x_2042) ;  /* 0x000001d000007945 */ /* 0x000fe20003800200 */
[----:B------:R-:W-:Y:S02]  /*79d0*/  VIADD R10, R10, 0x1 ;  /* 0x000000010a0a7836 */ /* 0x000fe40000000000 */
[----:B------:R-:W-:-:S03]  /*79e0*/  IMAD.SHL.U32 R4, R4, 0x4, RZ ;  /* 0x0000000404047824 */ /* 0x000fc600078e00ff */
[----:B------:R-:W-:Y:S02]  /*79f0*/  ISETP.NE.AND P0, PT, R10, RZ, PT ;  /* 0x000000ff0a00720c */ /* 0x000fe40003f05270 */
[----:B------:R-:W-:-:S06]  /*7a00*/  LOP3.LUT R4, R4, 0xc, RZ, 0xc0, !PT ;  /* 0x0000000c04047812 */ /* 0x000fcc00078ec0ff */
[----:B------:R-:W0:Y:S02]  /*7a10*/  LDC R4, c[0x3][R4+0x14] ;  /* 0x00c0050004047b82 */ /* 0x000e240000000800 */
[----:B0-----:R-:W-:-:S04]  /*7a20*/  LOP3.LUT R0, R4, R5, RZ, 0xfc, !PT ;  /* 0x0000000504007212 */ /* 0x001fc800078efcff */
[----:B------:R-:W-:-:S13]  /*7a30*/  LOP3.LUT P1, RZ, R0, UR5, RZ, 0xc0, !PT ;  /* 0x0000000500ff7c12 */ /* 0x000fda000f82c0ff */
[----:B------:R-:W-:Y:S05]  /*7a40*/  @P1 BRA `(.L_x_2043) ;  /* 0x0000000000501947 */ /* 0x000fea0003800000 */
[----:B------:R-:W0:Y:S02]  /*7a50*/  LDC.64 R8, c[0x4][RZ] ;  /* 0x01000000ff087b82 */ /* 0x000e240000000a00 */
[----:B0-----:R-:W5:Y:S02]  /*7a60*/  LDG.E.STRONG.SYS R4, desc[UR6][R8.64] ;  /* 0x0000000608047981 */ /* 0x001f64000c1f5900 */
[----:B-----5:R-:W-:-:S13]  /*7a70*/  ISETP.GE.U32.AND P1, PT, R4, UR8, PT ;  /* 0x0000000804007c0c */ /* 0x020fda000bf26070 */
[----:B------:R-:W-:Y:S05]  /*7a80*/  @P1 BRA `(.L_x_2043) ;  /* 0x0000000000401947 */ /* 0x000fea0003800000 */
[----:B--234-:R-:W-:-:S05]  /*7a90*/  VIADD R15, R3, 0x1000 ;  /* 0x00001000030f7836 */ /* 0x01cfca0000000000 */
        /* <DEDUP_REMOVED lines=15> */
.L_x_2043:
[----:B------:R-:W-:Y:S05]  /*7b90*/  BSYNC.RECONVERGENT B0 ;  /* 0x0000000000007941 */ /* 0x000fea0003800200 */
.L_x_2042:
[----:B------:R-:W-:Y:S02]  /*7ba0*/  VIADD R3, R3, 0x1 ;  /* 0x0000000103037836 */ /* 0x000fe40000000000 */
[----:B------:R-:W-:Y:S01]  /*7bb0*/  VIADD R11, R11, 0x2 ;  /* 0x000000020b0b7836 */ /* 0x000fe20000000000 */
[----:B------:R-:W-:Y:S06]  /*7bc0*/  @P0 BRA `(.L_x_2044) ;  /* 0xfffffffc00740947 */ /* 0x000fec000383ffff */
[----:B------:R-:W-:Y:S05]  /*7bd0*/  EXIT ;  /* 0x000000000000794d */ /* 0x000fea0003800000 */
.L_x_2045:
        /* <DEDUP_REMOVED lines=10> */
.L_x_2065:


//--------------------- .nv.shared._Z15agrepKernel64K9v --------------------------
	.section	.nv.shared._Z15agrepKernel64K9v,"aw",@nobits
	.sectionflags	@""
	.align	16
	.zero		1024


//--------------------- .nv.shared.reserved.0     --------------------------
	.section	.nv.shared.reserved.0,"aw",@nobits
	.weak		__nv_reservedSMEM_offset_0_alias
	.size		__nv_reservedSMEM_offset_0_alias, 0, 64
	.other		__nv_reservedSMEM_offset_0_alias,@"STO_CUDA_RESERVED_SHARED STV_DEFAULT"
__nv_reservedSMEM_offset_0_alias:
	.zero		0
	.zero		64


//--------------------- .nv.global                --------------------------
	.section	.nv.global,"aw",@nobits
	.align	4
.nv.global:
	.type		match_count,@object
	.size		match_count,(.L_10 - match_count)
match_count:
	.zero		4
.L_10:


//--------------------- .nv.shared._Z15agrepKernel64K8v --------------------------
	.section	.nv.shared._Z15agrepKernel64K8v,"aw",@nobits
	.sectionflags	@""
	.align	16
	.zero		1024


//--------------------- .nv.shared._Z15agrepKernel64K7v --------------------------
	.section	.nv.shared._Z15agrepKernel64K7v,"aw",@nobits
	.sectionflags	@""
	.align	16
	.zero		1024


//--------------------- .nv.shared._Z15agrepKernel64K6v --------------------------
	.section	.nv.shared._Z15agrepKernel64K6v,"aw",@nobits
	.sectionflags	@""
	.align	16
	.zero		1024


//--------------------- .nv.shared._Z15agrepKernel64K5v --------------------------
	.section	.nv.shared._Z15agrepKernel64K5v,"aw",@nobits
	.sectionflags	@""
	.align	16
	.zero		1024


//--------------------- .nv.shared._Z15agrepKernel64K4v --------------------------
	.section	.nv.shared._Z15agrepKernel64K4v,"aw",@nobits
	.sectionflags	@""
	.align	16
	.zero		1024


//--------------------- .nv.shared._Z15agrepKernel64K3v --------------------------
	.section	.nv.shared._Z15agrepKernel64K3v,"aw",@nobits
	.sectionflags	@""
	.align	16
	.zero		1024


//--------------------- .nv.shared._Z15agrepKernel64K2v --------------------------
	.section	.nv.shared._Z15agrepKernel64K2v,"aw",@nobits
	.sectionflags	@""
	.align	16
	.zero		1024


//--------------------- .nv.shared._Z15agrepKernel64K1v --------------------------
	.section	.nv.shared._Z15agrepKernel64K1v,"aw",@nobits
	.sectionflags	@""
	.align	16
	.zero		1024


//--------------------- .nv.shared._Z15agrepKernel64K0v --------------------------
	.section	.nv.shared._Z15agrepKernel64K0v,"aw",@nobits
	.sectionflags	@""
	.align	16
	.zero		1024


//--------------------- .nv.shared._Z15agrepKernel32K9v --------------------------
	.section	.nv.shared._Z15agrepKernel32K9v,"aw",@nobits
	.sectionflags	@""
	.align	16
	.zero		1024


//--------------------- .nv.shared._Z15agrepKernel32K8v --------------------------
	.section	.nv.shared._Z15agrepKernel32K8v,"aw",@nobits
	.sectionflags	@""
	.align	16
	.zero		1024


//--------------------- .nv.shared._Z15agrepKernel32K7v --------------------------
	.section	.nv.shared._Z15agrepKernel32K7v,"aw",@nobits
	.sectionflags	@""
	.align	16
	.zero		1024


//--------------------- .nv.shared._Z15agrepKernel32K6v --------------------------
	.section	.nv.shared._Z15agrepKernel32K6v,"aw",@nobits
	.sectionflags	@""
	.align	16
	.zero		1024


//--------------------- .nv.shared._Z15agrepKernel32K5v --------------------------
	.section	.nv.shared._Z15agrepKernel32K5v,"aw",@nobits
	.sectionflags	@""
	.align	16
	.zero		1024


//--------------------- .nv.shared._Z15agrepKernel32K4v --------------------------
	.section	.nv.shared._Z15agrepKernel32K4v,"aw",@nobits
	.sectionflags	@""
	.align	16
	.zero		1024


//--------------------- .nv.shared._Z15agrepKernel32K3v --------------------------
	.section	.nv.shared._Z15agrepKernel32K3v,"aw",@nobits
	.sectionflags	@""
	.align	16
	.zero		1024


//--------------------- .nv.shared._Z15agrepKernel32K2v --------------------------
	.section	.nv.shared._Z15agrepKernel32K2v,"aw",@nobits
	.sectionflags	@""
	.align	16
	.zero		1024


//--------------------- .nv.shared._Z15agrepKernel32K1v --------------------------
	.section	.nv.shared._Z15agrepKernel32K1v,"aw",@nobits
	.sectionflags	@""
	.align	16
	.zero		1024


//--------------------- .nv.shared._Z15agrepKernel32K0v --------------------------
	.section	.nv.shared._Z15agrepKernel32K0v,"aw",@nobits
	.sectionflags	@""
	.align	16
	.zero		1024


//--------------------- .nv.constant0._Z15agrepKernel64K9v --------------------------
	.section	.nv.constant0._Z15agrepKernel64K9v,"a",@progbits
	.sectionflags	@""
	.align	4
.nv.constant0._Z15agrepKernel64K9v:
	.zero		896


//--------------------- .nv.constant0._Z15agrepKernel64K8v --------------------------
	.section	.nv.constant0._Z15agrepKernel64K8v,"a",@progbits
	.sectionflags	@""
	.align	4
.nv.constant0._Z15agrepKernel64K8v:
	.zero		896


//--------------------- .nv.constant0._Z15agrepKernel64K7v --------------------------
	.section	.nv.constant0._Z15agrepKernel64K7v,"a",@progbits
	.sectionflags	@""
	.align	4
.nv.constant0._Z15agrepKernel64K7v:
	.zero		896


//--------------------- .nv.constant0._Z15agrepKernel64K6v --------------------------
	.section	.nv.constant0._Z15agrepKernel64K6v,"a",@progbits
	.sectionflags	@""
	.align	4
.nv.constant0._Z15agrepKernel64K6v:
	.zero		896


//--------------------- .nv.constant0._Z15agrepKernel64K5v --------------------------
	.section	.nv.constant0._Z15agrepKernel64K5v,"a",@progbits
	.sectionflags	@""
	.align	4
.nv.constant0._Z15agrepKernel64K5v:
	.zero		896


//--------------------- .nv.constant0._Z15agrepKernel64K4v --------------------------
	.section	.nv.constant0._Z15agrepKernel64K4v,"a",@progbits
	.sectionflags	@""
	.align	4
.nv.constant0._Z15agrepKernel64K4v:
	.zero		896


//--------------------- .nv.constant0._Z15agrepKernel64K3v --------------------------
	.section	.nv.constant0._Z15agrepKernel64K3v,"a",@progbits
	.sectionflags	@""
	.align	4
.nv.constant0._Z15agrepKernel64K3v:
	.zero		896


//--------------------- .nv.constant0._Z15agrepKernel64K2v --------------------------
	.section	.nv.constant0._Z15agrepKernel64K2v,"a",@progbits
	.sectionflags	@""
	.align	4
.nv.constant0._Z15agrepKernel64K2v:
	.zero		896


//--------------------- .nv.constant0._Z15agrepKernel64K1v --------------------------
	.section	.nv.constant0._Z15agrepKernel64K1v,"a",@progbits
	.sectionflags	@""
	.align	4
.nv.constant0._Z15agrepKernel64K1v:
	.zero		896


//--------------------- .nv.constant0._Z15agrepKernel64K0v --------------------------
	.section	.nv.constant0._Z15agrepKernel64K0v,"a",@progbits
	.sectionflags	@""
	.align	4
.nv.constant0._Z15agrepKernel64K0v:
	.zero		896


//--------------------- .nv.constant0._Z15agrepKernel32K9v --------------------------
	.section	.nv.constant0._Z15agrepKernel32K9v,"a",@progbits
	.sectionflags	@""
	.align	4
.nv.constant0._Z15agrepKernel32K9v:
	.zero		896


//--------------------- .nv.constant0._Z15agrepKernel32K8v --------------------------
	.section	.nv.constant0._Z15agrepKernel32K8v,"a",@progbits
	.sectionflags	@""
	.align	4
.nv.constant0._Z15agrepKernel32K8v:
	.zero		896


//--------------------- .nv.constant0._Z15agrepKernel32K7v --------------------------
	.section	.nv.constant0._Z15agrepKernel32K7v,"a",@progbits
	.sectionflags	@""
	.align	4
.nv.constant0._Z15agrepKernel32K7v:
	.zero		896


//--------------------- .nv.constant0._Z15agrepKernel32K6v --------------------------
	.section	.nv.constant0._Z15agrepKernel32K6v,"a",@progbits
	.sectionflags	@""
	.align	4
.nv.constant0._Z15agrepKernel32K6v:
	.zero		896


//--------------------- .nv.constant0._Z15agrepKernel32K5v --------------------------
	.section	.nv.constant0._Z15agrepKernel32K5v,"a",@progbits
	.sectionflags	@""
	.align	4
.nv.constant0._Z15agrepKernel32K5v:
	.zero		896


//--------------------- .nv.constant0._Z15agrepKernel32K4v --------------------------
	.section	.nv.constant0._Z15agrepKernel32K4v,"a",@progbits
	.sectionflags	@""
	.align	4
.nv.constant0._Z15agrepKernel32K4v:
	.zero		896


//--------------------- .nv.constant0._Z15agrepKernel32K3v --------------------------
	.section	.nv.constant0._Z15agrepKernel32K3v,"a",@progbits
	.sectionflags	@""
	.align	4
.nv.constant0._Z15agrepKernel32K3v:
	.zero		896


//--------------------- .nv.constant0._Z15agrepKernel32K2v --------------------------
	.section	.nv.constant0._Z15agrepKernel32K2v,"a",@progbits
	.sectionflags	@""
	.align	4
.nv.constant0._Z15agrepKernel32K2v:
	.zero		896


//--------------------- .nv.constant0._Z15agrepKernel32K1v --------------------------
	.section	.nv.constant0._Z15agrepKernel32K1v,"a",@progbits
	.sectionflags	@""
	.align	4
.nv.constant0._Z15agrepKernel32K1v:
	.zero		896


//--------------------- .nv.constant0._Z15agrepKernel32K0v --------------------------
	.section	.nv.constant0._Z15agrepKernel32K0v,"a",@progbits
	.sectionflags	@""
	.align	4
.nv.constant0._Z15agrepKernel32K0v:
	.zero		896


//--------------------- SYMBOLS --------------------------

	.type		.nv.reservedSmem.offset0,@object
	.size		.nv.reservedSmem.offset0,0x4
	.type		.nv.reservedSmem.cap,@object
	.size		.nv.reservedSmem.cap,0x4
